def matmul_kernel(
    a_ptr,
    b_ptr,
    c_ptr,
    M,
    N,
    K,
    stride_am,
    stride_ak,
    stride_bk,
    stride_bn,
    stride_cm,
    stride_cn,
    BLOCK_M: tl.constexpr,
    BLOCK_N: tl.constexpr,
    BLOCK_K: tl.constexpr,
    GROUP_M: tl.constexpr,
):
    pid = tl.program_id(axis=0)
    num_pid_m = tl.cdiv(M, BLOCK_M)
    num_pid_n = tl.cdiv(N, BLOCK_N)
    num_pid_in_group = GROUP_M * num_pid_n
    group_id = pid // num_pid_in_group
    first_pid_m = group_id * GROUP_M
    group_size_m = min(num_pid_m - first_pid_m, GROUP_M)
    pid_m = first_pid_m + ((pid % num_pid_in_group) % group_size_m)
    pid_n = (pid % num_pid_in_group) // group_size_m

    offs_am = (pid_m * BLOCK_M + tl.arange(0, BLOCK_M)) % M
    offs_bn = (pid_n * BLOCK_N + tl.arange(0, BLOCK_N)) % N
    offs_k = tl.arange(0, BLOCK_K)
    a_ptrs = a_ptr + offs_am[:, None] * stride_am + offs_k[None, :] * stride_ak
    b_ptrs = b_ptr + offs_k[:, None] * stride_bk + offs_bn[None, :] * stride_bn

    acc = tl.zeros((BLOCK_M, BLOCK_N), dtype=tl.float32)
    for kk in range(0, tl.cdiv(K, BLOCK_K)):
        a = tl.load(a_ptrs, mask=offs_k[None, :] < K - kk * BLOCK_K, other=0.0)
        b = tl.load(b_ptrs, mask=offs_k[:, None] < K - kk * BLOCK_K, other=0.0)
        acc = tl.dot(a, b, acc)
        a_ptrs += BLOCK_K * stride_ak
        b_ptrs += BLOCK_K * stride_bk

    c = acc.to(c_ptr.dtype.element_ty)
    offs_cm = pid_m * BLOCK_M + tl.arange(0, BLOCK_M)
    offs_cn = pid_n * BLOCK_N + tl.arange(0, BLOCK_N)
    c_ptrs = c_ptr + offs_cm[:, None] * stride_cm + offs_cn[None, :] * stride_cn
    mask = (offs_cm[:, None] < M) & (offs_cn[None, :] < N)
    tl.store(c_ptrs, c, mask=mask)

# config = {"BLOCK_K": 64, "BLOCK_M": 512, "BLOCK_N": 512, "GROUP_M": 8, "arch": "sm_100", "dtype": "fp8e4m3", "num_ctas": 4, "num_stages": 3, "num_warps": 4}
# arch = sm_100


// ===== COMPILED SASS (sm_100a) =====

	.target	sm_100a

	.elftype	@"ET_EXEC"


//--------------------- .note.nv.tkinfo           --------------------------
	.section	.note.nv.tkinfo,"",@"SHT_NOTE"
	.sectionflags	@"SHF_NOTE_NV_TKINFO"
	.tkinfo
        /*0018*/ 	.word	0x00000081
        /*0030*/ 	.string	""
        /*0030*/ 	.string	"ptxas-blackwell"
        /*0030*/ 	.string	"Cuda compilation tools, release 12.9, V12.9.86"
        /*0030*/ 	.string	"Build cuda_12.9.r12.9/compiler.36037853_0"
        /*0030*/ 	.string	"-v  -suppress-debug-info  -lineinfo  -arch sm_100a "



//--------------------- .note.nv.cuver            --------------------------
	.section	.note.nv.cuver,"",@"SHT_NOTE"
	.sectionflags	@"SHF_NOTE_NV_CUVER"
        /*0018*/ 	.short	0x0001
        /*001a*/ 	.short	0x0064
        /*001c*/ 	.short	0x0001
        /*001e*/ 	.short	0x0000
        /*0020*/ 	.short	0x0001
        /*0022*/ 	.short	0x0000


//--------------------- .nv.info                  --------------------------
	.section	.nv.info,"",@"SHT_CUDA_INFO"
	.align	4


	//----- nvinfo : EIATTR_REGCOUNT
	.align		4
        /*0000*/ 	.byte	0x04, 0x2f
        /*0002*/ 	.short	(.L_4 - .L_3)
	.align		4
.L_3:
        /*0004*/ 	.word	index@(matmul_kernel)
        /*0008*/ 	.word	0x00000060


	//----- nvinfo : EIATTR_FRAME_SIZE
	.align		4
.L_4:
        /*000c*/ 	.byte	0x04, 0x11
        /*000e*/ 	.short	(.L_6 - .L_5)
	.align		4
.L_5:
        /*0010*/ 	.word	index@($__internal_2_$__cuda_sm10x_tcgen05_guardrail_trap_unallocated_columns_being_dealloced)
        /*0014*/ 	.word	0x000011d0


	//----- nvinfo : EIATTR_FRAME_SIZE
	.align		4
.L_6:
        /*0018*/ 	.byte	0x04, 0x11
        /*001a*/ 	.short	(.L_8 - .L_7)
	.align		4
.L_7:
        /*001c*/ 	.word	index@($__internal_1_$__cuda_sm10x_tcgen05_guardrail_trap_phase_invalid_during_alloc)
        /*0020*/ 	.word	0x000011d0


	//----- nvinfo : EIATTR_FRAME_SIZE
	.align		4
.L_8:
        /*0024*/ 	.byte	0x04, 0x11
        /*0026*/ 	.short	(.L_10 - .L_9)
	.align		4
.L_9:
        /*0028*/ 	.word	index@($__internal_0_$__cuda_sm10x_tcgen05_guardrail_trap_col_being_dealloced_not_returned_by_alloc)
        /*002c*/ 	.word	0x000011d0


	//----- nvinfo : EIATTR_FRAME_SIZE
	.align		4
.L_10:
        /*0030*/ 	.byte	0x04, 0x11
        /*0032*/ 	.short	(.L_12 - .L_11)
	.align		4
.L_11:
        /*0034*/ 	.word	index@(matmul_kernel)
        /*0038*/ 	.word	0x000011d0


	//----- nvinfo : EIATTR_MIN_STACK_SIZE
	.align		4
.L_12:
        /*003c*/ 	.byte	0x04, 0x12
        /*003e*/ 	.short	(.L_14 - .L_13)
	.align		4
.L_13:
        /*0040*/ 	.word	index@(matmul_kernel)
        /*0044*/ 	.word	0x000011d0
.L_14:


//--------------------- .nv.info.matmul_kernel    --------------------------
	.section	.nv.info.matmul_kernel,"",@"SHT_CUDA_INFO"
	.sectionflags	@""
	.align	4


	//----- nvinfo : EIATTR_CUDA_API_VERSION
	.align		4
        /*0000*/ 	.byte	0x04, 0x37
        /*0002*/ 	.short	(.L_16 - .L_15)
.L_15:
        /*0004*/ 	.word	0x00000081


	//----- nvinfo : EIATTR_KPARAM_INFO
	.align		4
.L_16:
        /*0008*/ 	.byte	0x04, 0x17
        /*000a*/ 	.short	(.L_18 - .L_17)
.L_17:
        /*000c*/ 	.word	0x00000000
        /*0010*/ 	.short	0x000d
        /*0012*/ 	.short	0x0048
        /*0014*/ 	.byte	0x00, 0xf4, 0x21, 0x00


	//----- nvinfo : EIATTR_KPARAM_INFO
	.align		4
.L_18:
        /*0018*/ 	.byte	0x04, 0x17
        /*001a*/ 	.short	(.L_20 - .L_19)
.L_19:
        /*001c*/ 	.word	0x00000000
        /*0020*/ 	.short	0x000c
        /*0022*/ 	.short	0x0040
        /*0024*/ 	.byte	0x00, 0xf4, 0x21, 0x00


	//----- nvinfo : EIATTR_KPARAM_INFO
	.align		4
.L_20:
        /*0028*/ 	.byte	0x04, 0x17
        /*002a*/ 	.short	(.L_22 - .L_21)
.L_21:
        /*002c*/ 	.word	0x00000000
        /*0030*/ 	.short	0x000b
        /*0032*/ 	.short	0x0038
        /*0034*/ 	.byte	0x00, 0xf0, 0x11, 0x00


	//----- nvinfo : EIATTR_KPARAM_INFO
	.align		4
.L_22:
        /*0038*/ 	.byte	0x04, 0x17
        /*003a*/ 	.short	(.L_24 - .L_23)
.L_23:
        /*003c*/ 	.word	0x00000000
        /*0040*/ 	.short	0x000a
        /*0042*/ 	.short	0x0034
        /*0044*/ 	.byte	0x00, 0xf0, 0x11, 0x00


	//----- nvinfo : EIATTR_KPARAM_INFO
	.align		4
.L_24:
        /*0048*/ 	.byte	0x04, 0x17
        /*004a*/ 	.short	(.L_26 - .L_25)
.L_25:
        /*004c*/ 	.word	0x00000000
        /*0050*/ 	.short	0x0009
        /*0052*/ 	.short	0x0030
        /*0054*/ 	.byte	0x00, 0xf0, 0x11, 0x00


	//----- nvinfo : EIATTR_KPARAM_INFO
	.align		4
.L_26:
        /*0058*/ 	.byte	0x04, 0x17
        /*005a*/ 	.short	(.L_28 - .L_27)
.L_27:
        /*005c*/ 	.word	0x00000000
        /*0060*/ 	.short	0x0008
        /*0062*/ 	.short	0x002c
        /*0064*/ 	.byte	0x00, 0xf0, 0x11, 0x00


	//----- nvinfo : EIATTR_KPARAM_INFO
	.align		4
.L_28:
        /*0068*/ 	.byte	0x04, 0x17
        /*006a*/ 	.short	(.L_30 - .L_29)
.L_29:
        /*006c*/ 	.word	0x00000000
        /*0070*/ 	.short	0x0007
        /*0072*/ 	.short	0x0028
        /*0074*/ 	.byte	0x00, 0xf0, 0x11, 0x00


	//----- nvinfo : EIATTR_KPARAM_INFO
	.align		4
.L_30:
        /*0078*/ 	.byte	0x04, 0x17
        /*007a*/ 	.short	(.L_32 - .L_31)
.L_31:
        /*007c*/ 	.word	0x00000000
        /*0080*/ 	.short	0x0006
        /*0082*/ 	.short	0x0024
        /*0084*/ 	.byte	0x00, 0xf0, 0x11, 0x00


	//----- nvinfo : EIATTR_KPARAM_INFO
	.align		4
.L_32:
        /*0088*/ 	.byte	0x04, 0x17
        /*008a*/ 	.short	(.L_34 - .L_33)
.L_33:
        /*008c*/ 	.word	0x00000000
        /*0090*/ 	.short	0x0005
        /*0092*/ 	.short	0x0020
        /*0094*/ 	.byte	0x00, 0xf0, 0x11, 0x00


	//----- nvinfo : EIATTR_KPARAM_INFO
	.align		4
.L_34:
        /*0098*/ 	.byte	0x04, 0x17
        /*009a*/ 	.short	(.L_36 - .L_35)
.L_35:
        /*009c*/ 	.word	0x00000000
        /*00a0*/ 	.short	0x0004
        /*00a2*/ 	.short	0x001c
        /*00a4*/ 	.byte	0x00, 0xf0, 0x11, 0x00


	//----- nvinfo : EIATTR_KPARAM_INFO
	.align		4
.L_36:
        /*00a8*/ 	.byte	0x04, 0x17
        /*00aa*/ 	.short	(.L_38 - .L_37)
.L_37:
        /*00ac*/ 	.word	0x00000000
        /*00b0*/ 	.short	0x0003
        /*00b2*/ 	.short	0x0018
        /*00b4*/ 	.byte	0x00, 0xf0, 0x11, 0x00


	//----- nvinfo : EIATTR_KPARAM_INFO
	.align		4
.L_38:
        /*00b8*/ 	.byte	0x04, 0x17
        /*00ba*/ 	.short	(.L_40 - .L_39)
.L_39:
        /*00bc*/ 	.word	0x00000000
        /*00c0*/ 	.short	0x0002
        /*00c2*/ 	.short	0x0010
        /*00c4*/ 	.byte	0x00, 0xf4, 0x21, 0x00


	//----- nvinfo : EIATTR_KPARAM_INFO
	.align		4
.L_40:
        /*00c8*/ 	.byte	0x04, 0x17
        /*00ca*/ 	.short	(.L_42 - .L_41)
.L_41:
        /*00cc*/ 	.word	0x00000000
        /*00d0*/ 	.short	0x0001
        /*00d2*/ 	.short	0x0008
        /*00d4*/ 	.byte	0x00, 0xf4, 0x21, 0x00


	//----- nvinfo : EIATTR_KPARAM_INFO
	.align		4
.L_42:
        /*00d8*/ 	.byte	0x04, 0x17
        /*00da*/ 	.short	(.L_44 - .L_43)
.L_43:
        /*00dc*/ 	.word	0x00000000
        /*00e0*/ 	.short	0x0000
        /*00e2*/ 	.short	0x0000
        /*00e4*/ 	.byte	0x00, 0xf4, 0x21, 0x00


	//----- nvinfo : EIATTR_EXPLICIT_CLUSTER
	.align		4
.L_44:
        /*00e8*/ 	.byte	0x01, 0x3e
	.zero		2


	//----- nvinfo : EIATTR_CTA_PER_CLUSTER
	.align		4
        /*00ec*/ 	.byte	0x04, 0x3d
        /*00ee*/ 	.short	(.L_46 - .L_45)
.L_45:
        /*00f0*/ 	.word	0x00000004
        /*00f4*/ 	.word	0x00000001
        /*00f8*/ 	.word	0x00000001


	//----- nvinfo : EIATTR_AT_ENTRY_FRAGMENTS
	.align		4
.L_46:
        /*00fc*/ 	.byte	0x04, 0x4f
        /*00fe*/ 	.short	(.L_48 - .L_47)


	//   ....[0]....
.L_47:
        /*0100*/ 	.word	0x00000004


	//----- nvinfo : EIATTR_RESERVED_SMEM_USED
	.align		4
.L_48:
        /*0104*/ 	.byte	0x01, 0x41
	.zero		2


	//----- nvinfo : EIATTR_SPARSE_MMA_MASK
	.align		4
        /*0108*/ 	.byte	0x03, 0x50
        /*010a*/ 	.short	0x0000


	//----- nvinfo : EIATTR_TCGEN05_1CTA_USED
	.align		4
        /*010c*/ 	.byte	0x01, 0x51
	.zero		2


	//----- nvinfo : EIATTR_MAXREG_COUNT
	.align		4
        /*0110*/ 	.byte	0x03, 0x1b
        /*0112*/ 	.short	0x00ff


	//----- nvinfo : EIATTR_NUM_BARRIERS
	.align		4
        /*0114*/ 	.byte	0x02, 0x4c
        /*0116*/ 	.byte	0x01
	.zero		1


	//----- nvinfo : EIATTR_ANNOTATIONS
	.align		4
        /*0118*/ 	.byte	0x04, 0x55
        /*011a*/ 	.short	(.L_50 - .L_49)


	//   ....[0]....
.L_49:
        /*011c*/ 	.word	0x00000001
        /*0120*/ 	.byte	0xe0, 0x03, 0x00, 0x00, 0x01, 0x00, 0x00, 0x00, 0x30, 0x0a, 0x00, 0x00, 0x01, 0x00, 0x00, 0x00
        /* <DEDUP_REMOVED lines=2833> */
        /*b240*/ 	.byte	0xf0, 0xb3, 0x04, 0x00


	//----- nvinfo : EIATTR_INT_WARP_WIDE_INSTR_OFFSETS
	.align		4
.L_50:
        /*b244*/ 	.byte	0x04, 0x31
        /*b246*/ 	.short	(.L_52 - .L_51)


	//   ....[0]....
.L_51:
        /*b248*/ 	.word	0x0000da60


	//   ....[1]....
        /*b24c*/ 	.word	0x0000da70


	//   ....[2]....
        /*b250*/ 	.word	0x0001b460


	//   ....[3]....
        /*b254*/ 	.word	0x0004b8e0


	//   ....[4]....
        /*b258*/ 	.word	0x0004b930


	//----- nvinfo : EIATTR_COOP_GROUP_MASK_REGIDS
	.align		4
.L_52:
        /*b25c*/ 	.byte	0x04, 0x29
        /*b25e*/ 	.short	(.L_54 - .L_53)


	//   ....[0]....
.L_53:
        /*b260*/ 	.word	0xffffffff


	//   ....[1]....
        /*b264*/ 	.word	0xffffffff


	//   ....[2]....
        /*b268*/ 	.word	0xffffffff


	//   ....[3]....
        /*b26c*/ 	.word	0xffffffff


	//----- nvinfo : EIATTR_COOP_GROUP_INSTR_OFFSETS
	.align		4
.L_54:
        /*b270*/ 	.byte	0x04, 0x28
        /*b272*/ 	.short	(.L_56 - .L_55)


	//   ....[0]....
.L_55:
        /*b274*/ 	.word	0x00000070


	//   ....[1]....
        /*b278*/ 	.word	0x00000330


	//   ....[2]....
        /*b27c*/ 	.word	0x0004b770


	//   ....[3]....
        /*b280*/ 	.word	0x0004b9e0


	//----- nvinfo : EIATTR_VRC_CTA_INIT_COUNT
	.align		4
.L_56:
        /*b284*/ 	.byte	0x02, 0x4a
        /*b286*/ 	.byte	0x80
	.zero		1


	//----- nvinfo : EIATTR_MBARRIER_INSTR_OFFSETS
	.align		4
        /*b288*/ 	.byte	0x04, 0x39
        /*b28a*/ 	.short	(.L_58 - .L_57)


	//   ....[0]....
.L_57:
        /*b28c*/ 	.word	0x0000dd20
        /*b290*/ 	.word	0x000000ff
        /*b294*/ 	.word	0x00000000
        /*b298*/ 	.short	0x0100
        /*b29a*/ 	.byte	0x0b
	.zero		1


	//   ....[1]....
        /*b29c*/ 	.word	0x0001b490
        /*b2a0*/ 	.word	0x000000ff
        /*b2a4*/ 	.word	0x00014008
        /*b2a8*/ 	.short	0x0100
        /*b2aa*/ 	.byte	0x09
	.zero		1


	//   ....[2]....
        /*b2ac*/ 	.word	0x00023310
        /*b2b0*/ 	.word	0x000000ff
        /*b2b4*/ 	.word	0x00000000
        /*b2b8*/ 	.short	0x010a
        /*b2ba*/ 	.byte	0x0b
	.zero		1


	//   ....[3]....
        /*b2bc*/ 	.word	0x00033780
        /*b2c0*/ 	.word	0x000000ff
        /*b2c4*/ 	.word	0x00000000
        /*b2c8*/ 	.short	0x010a
        /*b2ca*/ 	.byte	0x0b
	.zero		1


	//   ....[4]....
        /*b2cc*/ 	.word	0x000338a0
        /*b2d0*/ 	.word	0x000000ff
        /*b2d4*/ 	.word	0x00014000
        /*b2d8*/ 	.short	0x0108
        /*b2da*/ 	.byte	0x09
	.zero		1


	//   ....[5]....
        /*b2dc*/ 	.word	0x00033990
        /*b2e0*/ 	.word	0x000000ff
        /*b2e4*/ 	.word	0x00014008
        /*b2e8*/ 	.short	0x0108
        /*b2ea*/ 	.byte	0x09
	.zero		1


	//   ....[6]....
        /*b2ec*/ 	.word	0x0004ba00
        /*b2f0*/ 	.word	0x000000ff
        /*b2f4*/ 	.word	0x00000000
        /*b2f8*/ 	.short	0x010a
        /*b2fa*/ 	.byte	0x0b
	.zero		1


	//   ....[7]....
        /*b2fc*/ 	.word	0x0004ba30
        /*b300*/ 	.word	0x000000ff
        /*b304*/ 	.word	0x00000000
        /*b308*/ 	.short	0x010a
        /*b30a*/ 	.byte	0x0b
	.zero		1


	//----- nvinfo : EIATTR_NUM_MBARRIERS
	.align		4
.L_58:
        /*b30c*/ 	.byte	0x03, 0x38
        /*b30e*/ 	.short	0x0002


	//----- nvinfo : EIATTR_EXIT_INSTR_OFFSETS
	.align		4
        /*b310*/ 	.byte	0x04, 0x1c
        /*b312*/ 	.short	(.L_60 - .L_59)


	//   ....[0]....
.L_59:
        /*b314*/ 	.word	0x0004b9f0


	//----- nvinfo : EIATTR_REQNTID
	.align		4
.L_60:
        /*b318*/ 	.byte	0x04, 0x10
        /*b31a*/ 	.short	(.L_62 - .L_61)
.L_61:
        /*b31c*/ 	.word	0x00000080
        /*b320*/ 	.word	0x00000001
        /*b324*/ 	.word	0x00000001


	//----- nvinfo : EIATTR_CRS_STACK_SIZE
	.align		4
.L_62:
        /*b328*/ 	.byte	0x04, 0x1e
        /*b32a*/ 	.short	(.L_64 - .L_63)
.L_63:
        /*b32c*/ 	.word	0x00000000


	//----- nvinfo : EIATTR_CBANK_PARAM_SIZE
	.align		4
.L_64:
        /*b330*/ 	.byte	0x03, 0x19
        /*b332*/ 	.short	0x0050


	//----- nvinfo : EIATTR_PARAM_CBANK
	.align		4
        /*b334*/ 	.byte	0x04, 0x0a
        /*b336*/ 	.short	(.L_66 - .L_65)
	.align		4
.L_65:
        /*b338*/ 	.word	index@(.nv.constant0.matmul_kernel)
        /*b33c*/ 	.short	0x0380
        /*b33e*/ 	.short	0x0050


	//----- nvinfo : EIATTR_SW_WAR
	.align		4
.L_66:
        /*b340*/ 	.byte	0x04, 0x36
        /*b342*/ 	.short	(.L_68 - .L_67)
.L_67:
        /*b344*/ 	.word	0x00000008
.L_68:


//--------------------- .nv.compat                --------------------------
	.section	.nv.compat,"",@"SHT_CUDA_COMPAT_INFO"
	.align	4
        /*0000*/ 	.byte	0x02, 0x02, 0x02, 0x00, 0x02, 0x05, 0x05, 0x00, 0x02, 0x03, 0x00, 0x00, 0x02, 0x06, 0x01, 0x00


//--------------------- .nv.callgraph             --------------------------
	.section	.nv.callgraph,"",@"SHT_CUDA_CALLGRAPH"
	.align	4
	.sectionentsize	8
	.align		4
        /*0000*/ 	.word	0x00000000
	.align		4
        /*0004*/ 	.word	0xffffffff
	.align		4
        /*0008*/ 	.word	0x00000000
	.align		4
        /*000c*/ 	.word	0xfffffffe
	.align		4
        /*0010*/ 	.word	0x00000000
	.align		4
        /*0014*/ 	.word	0xfffffffd
	.align		4
        /*0018*/ 	.word	0x00000000
	.align		4
        /*001c*/ 	.word	0xfffffffc


//--------------------- .text.matmul_kernel       --------------------------
	.section	.text.matmul_kernel,"ax",@progbits
	.align	128
        .global         matmul_kernel
        .type           matmul_kernel,@function
        .size           matmul_kernel,(.L_x_20 - matmul_kernel)
        .other          matmul_kernel,@"STO_CUDA_ENTRY STV_DEFAULT"
matmul_kernel:
.text.matmul_kernel:
[----:B------:R-:W0:Y:S01]  /*0000*/  LDC R1, c[0x0][0x37c] ;  /* 0x0000df00ff017b82 */ /* 0x000e220000000800 */
[----:B------:R-:W1:Y:S01]  /*0010*/  S2R R0, SR_TID.X ;  /* 0x0000000000007919 */ /* 0x000e620000002100 */
[----:B0-----:R-:W-:Y:S01]  /*0020*/  VIADD R1, R1, 0xffffee30 ;  /* 0xffffee3001017836 */ /* 0x001fe20000000000 */
[----:B-1----:R-:W-:-:S13]  /*0030*/  ISETP.GE.U32.AND P0, PT, R0, 0x20, PT ;  /* 0x000000200000780c */ /* 0x002fda0003f06070 */
[----:B------:R-:W-:Y:S02]  /*0040*/  VOTEU.ANY UP0, P0 ;  /* 0x0000000000ff7886 */ /* 0x000fe40000000100 */
[----:B------:R-:W-:Y:S05]  /*0050*/  BRA.U UP0, `(.L_x_0) ;  /* 0x0000000100b87547 */ /* 0x000fea000b800000 */
[----:B------:R-:W0:Y:S01]  /*0060*/  S2UR UR6, SR_CgaCtaId ;  /* 0x00000000000679c3 */ /* 0x000e220000008800 */
[----:B------:R-:W-:Y:S01]  /*0070*/  NOP ;  /* 0x0000000000007918 */ /* 0x000fe20000000000 */
[----:B------:R-:W-:Y:S02]  /*0080*/  UMOV UR4, 0x40 ;  /* 0x0000004000047882 */ /* 0x000fe40000000000 */
[----:B0-----:R-:W-:-:S09]  /*0090*/  ULEA UR4, UR6, UR4, 0x18 ;  /* 0x0000000406047291 */ /* 0x001fd2000f8ec0ff */
[----:B------:R-:W0:Y:S01]  /*00a0*/  LDS.U8 R0, [UR4] ;  /* 0x00000004ff007984 */ /* 0x000e220008000000 */
[----:B------:R-:W-:Y:S02]  /*00b0*/  UMOV UR4, 0x400 ;  /* 0x0000040000047882 */ /* 0x000fe40000000000 */
[----:B------:R-:W-:Y:S01]  /*00c0*/  ULEA UR4, UR6, UR4, 0x18 ;  /* 0x0000000406047291 */ /* 0x000fe2000f8ec0ff */
[----:B0-----:R-:W-:-:S13]  /*00d0*/  ISETP.NE.AND P0, PT, R0, RZ, PT ;  /* 0x000000ff0000720c */ /* 0x001fda0003f05270 */
[----:B------:R-:W-:Y:S05]  /*00e0*/  @P0 BRA `(.L_x_1) ;  /* 0x00000000007c0947 */ /* 0x000fea0003800000 */
[----:B------:R-:W-:-:S13]  /*00f0*/  ELECT P0, URZ, PT ;  /* 0x0000000000ff782f */ /* 0x000fda0003800000 */
[----:B------:R-:W-:Y:S05]  /*0100*/  @!P0 BRA `(.L_x_2) ;  /* 0x0000000000848947 */ /* 0x000fea0003800000 */
[----:B------:R-:W-:Y:S01]  /*0110*/  UMOV UR5, 0x10 ;  /* 0x0000001000057882 */ /* 0x000fe20000000000 */
[----:B------:R-:W-:Y:S02]  /*0120*/  IMAD.MOV.U32 R4, RZ, RZ, 0x1 ;  /* 0x00000001ff047424 */ /* 0x000fe400078e00ff */
[----:B------:R-:W-:Y:S02]  /*0130*/  IMAD.MOV.U32 R5, RZ, RZ, 0xffff ;  /* 0x0000ffffff057424 */ /* 0x000fe400078e00ff */
[----:B------:R-:W-:Y:S04]  /*0140*/  DEPBAR.LE SB0, 0x36 ;  /* 0x00008d800000791a */ /* 0x000fe80000000000 */
[----:B------:R-:W0:Y:S02]  /*0150*/  UTCATOMSWS.FIND_AND_SET.ALIGN UP1, UR5, UR5 ;  /* 0x00000005000575e3 */ /* 0x000e240008020800 */
[----:B0-----:R-:W-:-:S04]  /*0160*/  PLOP3.LUT P0, PT, PT, PT, UP1, 0x80, 0x8 ;  /* 0x000000000008781c */ /* 0x001fc80003f0f018 */
[----:B------:R-:W-:-:S04]  /*0170*/  SEL R0, RZ, 0xffffffff, !P0 ;  /* 0xffffffffff007807 */ /* 0x000fc80004000000 */
[----:B------:R-:W-:Y:S01]  /*0180*/  ISETP.NE.AND P0, PT, R0, RZ, PT ;  /* 0x000000ff0000720c */ /* 0x000fe20003f05270 */
[----:B------:R-:W-:-:S12]  /*0190*/  IMAD.U32 R0, RZ, RZ, UR5 ;  /* 0x00000005ff007e24 */ /* 0x000fd8000f8e00ff */
[----:B------:R-:W-:Y:S05]  /*01a0*/  @P0 BRA `(.L_x_3) ;  /* 0x0000000000240947 */ /* 0x000fea0003800000 */
.L_x_4:
[----:B------:R-:W-:Y:S05]  /*01b0*/  NANOSLEEP 0x64 ;  /* 0x000000640000795d */ /* 0x000fea0003800000 */
[----:B------:R-:W-:-:S05]  /*01c0*/  UMOV UR5, 0x10 ;  /* 0x0000001000057882 */ /* 0x000fca0000000000 */
[----:B------:R-:W-:Y:S04]  /*01d0*/  DEPBAR.LE SB0, 0x36 ;  /* 0x00008d800000791a */ /* 0x000fe80000000000 */
[----:B------:R-:W0:Y:S02]  /*01e0*/  UTCATOMSWS.FIND_AND_SET.ALIGN UP1, UR5, UR5 ;  /* 0x00000005000575e3 */ /* 0x000e240008020800 */
[----:B0-----:R-:W-:-:S04]  /*01f0*/  PLOP3.LUT P0, PT, PT, PT, UP1, 0x80, 0x8 ;  /* 0x000000000008781c */ /* 0x001fc80003f0f018 */
[----:B------:R-:W-:-:S04]  /*0200*/  SEL R0, RZ, 0xffffffff, !P0 ;  /* 0xffffffffff007807 */ /* 0x000fc80004000000 */
[----:B------:R-:W-:Y:S01]  /*0210*/  ISETP.NE.AND P0, PT, R0, RZ, PT ;  /* 0x000000ff0000720c */ /* 0x000fe20003f05270 */
[----:B------:R-:W-:-:S12]  /*0220*/  IMAD.U32 R0, RZ, RZ, UR5 ;  /* 0x00000005ff007e24 */ /* 0x000fd8000f8e00ff */
[----:B------:R-:W-:Y:S05]  /*0230*/  @!P0 BRA `(.L_x_4) ;  /* 0xfffffffc00dc8947 */ /* 0x000fea000383ffff */
.L_x_3:
[C---:B------:R-:W-:Y:S01]  /*0240*/  VIADD R3, R0.reuse, 0x10 ;  /* 0x0000001000037836 */ /* 0x040fe20000000000 */
[----:B------:R-:W-:Y:S01]  /*0250*/  UMOV UR5, 0x50 ;  /* 0x0000005000057882 */ /* 0x000fe20000000000 */
[----:B------:R-:W-:Y:S01]  /*0260*/  SHF.L.U32 R2, R5, R0, RZ ;  /* 0x0000000005027219 */ /* 0x000fe200000006ff */
[----:B------:R-:W-:Y:S01]  /*0270*/  ULEA UR5, UR6, UR5, 0x18 ;  /* 0x0000000506057291 */ /* 0x000fe2000f8ec0ff */
[----:B------:R-:W-:Y:S01]  /*0280*/  IMAD.SHL.U32 R0, R0, 0x20, RZ ;  /* 0x0000002000007824 */ /* 0x000fe200078e00ff */
[----:B------:R-:W-:-:S04]  /*0290*/  SHF.L.U32 R3, R4, R3, RZ ;  /* 0x0000000304037219 */ /* 0x000fc800000006ff */
[----:B------:R-:W-:-:S05]  /*02a0*/  LOP3.LUT R2, R3, R2, RZ, 0xfc, !PT ;  /* 0x0000000203027212 */ /* 0x000fca00078efcff */
[----:B------:R0:W-:Y:S04]  /*02b0*/  ATOMS.OR RZ, [UR5], R2 ;  /* 0x00000002ffff798c */ /* 0x0001e8000b000005 */
[----:B------:R0:W-:Y:S01]  /*02c0*/  STS [UR4], R0 ;  /* 0x00000000ff007988 */ /* 0x0001e20008000804 */
[----:B------:R-:W-:Y:S05]  /*02d0*/  BRA `(.L_x_2) ;  /* 0x0000000000107947 */ /* 0x000fea0003800000 */
.L_x_1:
[----:B------:R-:W-:Y:S01]  /*02e0*/  IMAD.MOV.U32 R0, RZ, RZ, -0x1 ;  /* 0xffffffffff007424 */ /* 0x000fe200078e00ff */
[----:B------:R-:W-:-:S04]  /*02f0*/  MOV R2, 0x320 ;  /* 0x0000032000027802 */ /* 0x000fc80000000f00 */
[----:B------:R0:W-:Y:S03]  /*0300*/  STS [UR4], R0 ;  /* 0x00000000ff007988 */ /* 0x0001e60008000804 */
[----:B0-----:R-:W-:Y:S05]  /*0310*/  CALL.REL.NOINC `($__internal_1_$__cuda_sm10x_tcgen05_guardrail_trap_phase_invalid_during_alloc) ;  /* 0x000004b400dc7944 */ /* 0x001fea0003c00000 */
.L_x_2:
[----:B------:R-:W-:Y:S05]  /*0320*/  WARPSYNC.ALL ;  /* 0x0000000000007948 */ /* 0x000fea0003800000 */
[----:B------:R-:W-:Y:S01]  /*0330*/  NOP ;  /* 0x0000000000007918 */ /* 0x000fe20000000000 */
.L_x_0:
[----:B------:R-:W1:Y:S08]  /*0340*/  LDC.64 R4, c[0x0][0x398] ;  /* 0x0000e600ff047b82 */ /* 0x000e700000000a00 */
[----:B------:R-:W2:Y:S02]  /*0350*/  S2UR UR5, SR_CgaSize ;  /* 0x00000000000579c3 */ /* 0x000ea40000008a00 */
[----:B--2---:R-:W-:-:S12]  /*0360*/  UIMAD UR5, UR5, -0xa0, URZ ;  /* 0xffffff60050578a4 */ /* 0x004fd8000f8e02ff */
[----:B------:R-:W2:Y:S01]  /*0370*/  LDCU UR5, c[0x0][UR5+0x2b0] ;  /* 0x00005600050577ac */ /* 0x000ea20008000800 */
[----:B------:R-:W3:Y:S01]  /*0380*/  S2R R18, SR_TID.X ;  /* 0x0000000000127919 */ /* 0x000ee20000002100 */
[----:B------:R-:W-:Y:S01]  /*0390*/  UMOV UR9, 0x400 ;  /* 0x0000040000097882 */ /* 0x000fe20000000000 */
[----:B------:R-:W4:Y:S01]  /*03a0*/  LDCU.128 UR12, c[0x0][0x380] ;  /* 0x00007000ff0c77ac */ /* 0x000f220008000c00 */
[----:B------:R-:W0:Y:S02]  /*03b0*/  S2UR UR4, SR_CTAID.X ;  /* 0x00000000000479c3 */ /* 0x000e240000002500 */
[----:B01----:R-:W-:Y:S01]  /*03c0*/  VIADD R0, R5, 0x1ff ;  /* 0x000001ff05007836 */ /* 0x003fe20000000000 */
[----:B------:R-:W-:Y:S01]  /*03d0*/  IABS R15, R4 ;  /* 0x00000004000f7213 */ /* 0x000fe20000000000 */
[----:B------:R-:W-:Y:S03]  /*03e0*/  STL [R1+0xcd4], R5 ;  /* 0x000cd40501007387 */ /* 0x000fe60000100800 */
[----:B------:R-:W-:-:S02]  /*03f0*/  SHF.R.S32.HI R3, RZ, 0x1f, R0 ;  /* 0x0000001fff037819 */ /* 0x000fc40000011400 */
[----:B------:R-:W-:Y:S02]  /*0400*/  I2FP.F32.U32 R7, UR4 ;  /* 0x0000000400077c45 */ /* 0x000fe40008201000 */
[----:B------:R-:W-:-:S03]  /*0410*/  LEA.HI R3, R3, R0, RZ, 0x9 ;  /* 0x0000000003037211 */ /* 0x000fc600078f48ff */
[----:B--2---:R-:W-:Y:S01]  /*0420*/  FMUL R7, R7, UR5 ;  /* 0x0000000507077c20 */ /* 0x004fe20008400000 */
[----:B------:R-:W-:Y:S01]  /*0430*/  SHF.R.S32.HI R3, RZ, 0x9, R3 ;  /* 0x00000009ff037819 */ /* 0x000fe20000011403 */
[----:B------:R-:W0:Y:S04]  /*0440*/  S2UR UR5, SR_CgaCtaId ;  /* 0x00000000000579c3 */ /* 0x000e280000008800 */
[----:B------:R-:W-:Y:S01]  /*0450*/  IMAD.SHL.U32 R6, R3, 0x8, RZ ;  /* 0x0000000803067824 */ /* 0x000fe200078e00ff */
[----:B------:R-:W-:Y:S04]  /*0460*/  F2I.U32.TRUNC.NTZ R7, R7 ;  /* 0x0000000700077305 */ /* 0x000fe8000020f000 */
[----:B------:R-:W-:-:S04]  /*0470*/  IABS R9, R6 ;  /* 0x0000000600097213 */ /* 0x000fc80000000000 */
[----:B------:R-:W1:Y:S01]  /*0480*/  I2F.RP R0, R9 ;  /* 0x0000000900007306 */ /* 0x000e620000209400 */
[----:B0-----:R-:W-:Y:S02]  /*0490*/  USHF.L.U32 UR4, UR5, 0x7, URZ ;  /* 0x0000000705047899 */ /* 0x001fe400080006ff */
[----:B------:R-:W-:Y:S01]  /*04a0*/  ULEA UR9, UR5, UR9, 0x18 ;  /* 0x0000000905097291 */ /* 0x000fe2000f8ec0ff */
[----:B------:R-:W-:Y:S01]  /*04b0*/  BAR.SYNC.DEFER_BLOCKING 0x0 ;  /* 0x0000000000007b1d */ /* 0x000fe20000010000 */
[----:B------:R-:W-:-:S05]  /*04c0*/  ULOP3.LUT UR4, UR4, 0x180, URZ, 0xc0, !UPT ;  /* 0x0000018004047892 */ /* 0x000fca000f8ec0ff */
[----:B-1----:R-:W0:Y:S02]  /*04d0*/  MUFU.RCP R0, R0 ;  /* 0x0000000000007308 */ /* 0x002e240000001000 */
[----:B0-----:R-:W-:Y:S01]  /*04e0*/  VIADD R2, R0, 0xffffffe ;  /* 0x0ffffffe00027836 */ /* 0x001fe20000000000 */
[----:B------:R-:W-:Y:S01]  /*04f0*/  IABS R0, R7 ;  /* 0x0000000700007213 */ /* 0x000fe20000000000 */
[----:B------:R-:W0:Y:S04]  /*0500*/  LDS R16, [UR9] ;  /* 0x00000009ff107984 */ /* 0x000e280008000800 */
[----:B------:R1:W2:Y:S02]  /*0510*/  F2I.FTZ.U32.TRUNC.NTZ R3, R2 ;  /* 0x0000000200037305 */ /* 0x0002a4000021f000 */
[----:B-1----:R-:W-:-:S02]  /*0520*/  IMAD.MOV.U32 R2, RZ, RZ, RZ ;  /* 0x000000ffff027224 */ /* 0x002fc400078e00ff */
[----:B--2---:R-:W-:-:S04]  /*0530*/  IMAD.MOV R8, RZ, RZ, -R3 ;  /* 0x000000ffff087224 */ /* 0x004fc800078e0a03 */
[----:B------:R-:W-:Y:S01]  /*0540*/  IMAD R11, R8, R9, RZ ;  /* 0x00000009080b7224 */ /* 0x000fe200078e02ff */
[----:B------:R-:W-:-:S03]  /*0550*/  IABS R8, R6 ;  /* 0x0000000600087213 */ /* 0x000fc60000000000 */
[----:B------:R-:W-:-:S04]  /*0560*/  IMAD.HI.U32 R3, R3, R11, R2 ;  /* 0x0000000b03037227 */ /* 0x000fc800078e0002 */
[----:B------:R-:W-:Y:S02]  /*0570*/  IMAD.MOV R2, RZ, RZ, -R8 ;  /* 0x000000ffff027224 */ /* 0x000fe400078e0a08 */
[----:B------:R-:W-:-:S04]  /*0580*/  IMAD.HI.U32 R3, R3, R0, RZ ;  /* 0x0000000003037227 */ /* 0x000fc800078e00ff */
[----:B------:R-:W-:Y:S01]  /*0590*/  IMAD R0, R3, R2, R0 ;  /* 0x0000000203007224 */ /* 0x000fe200078e0200 */
[----:B------:R-:W-:Y:S04]  /*05a0*/  BAR.SYNC.DEFER_BLOCKING 0x0 ;  /* 0x0000000000007b1d */ /* 0x000fe80000010000 */
[----:B------:R-:W-:Y:S02]  /*05b0*/  ISETP.GT.U32.AND P1, PT, R9, R0, PT ;  /* 0x000000000900720c */ /* 0x000fe40003f24070 */
[----:B0-----:R-:W-:-:S11]  /*05c0*/  R2UR UR8, R16 ;  /* 0x00000000100872ca */ /* 0x001fd600000e0000 */
[----:B------:R-:W-:Y:S02]  /*05d0*/  @!P1 IMAD.IADD R0, R0, 0x1, -R9 ;  /* 0x0000000100009824 */ /* 0x000fe400078e0a09 */
[----:B------:R-:W-:Y:S01]  /*05e0*/  @!P1 VIADD R3, R3, 0x1 ;  /* 0x0000000103039836 */ /* 0x000fe20000000000 */
[----:B------:R-:W-:Y:S02]  /*05f0*/  ISETP.NE.AND P1, PT, R6, RZ, PT ;  /* 0x000000ff0600720c */ /* 0x000fe40003f25270 */
[----:B------:R-:W-:Y:S02]  /*0600*/  ISETP.GE.U32.AND P0, PT, R0, R9, PT ;  /* 0x000000090000720c */ /* 0x000fe40003f06070 */
[----:B------:R-:W-:-:S04]  /*0610*/  LOP3.LUT R0, R7, R6, RZ, 0x3c, !PT ;  /* 0x0000000607007212 */ /* 0x000fc800078e3cff */
[----:B------:R-:W-:Y:S01]  /*0620*/  ISETP.GE.AND P2, PT, R0, RZ, PT ;  /* 0x000000ff0000720c */ /* 0x000fe20003f46270 */
[----:B------:R-:W-:-:S06]  /*0630*/  VIADD R0, R4, 0x1ff ;  /* 0x000001ff04007836 */ /* 0x000fcc0000000000 */
[----:B------:R-:W-:-:S04]  /*0640*/  @P0 VIADD R3, R3, 0x1 ;  /* 0x0000000103030836 */ /* 0x000fc80000000000 */
[----:B------:R-:W-:Y:S01]  /*0650*/  IMAD.MOV.U32 R2, RZ, RZ, R3 ;  /* 0x000000ffff027224 */ /* 0x000fe200078e0003 */
[----:B------:R-:W-:-:S03]  /*0660*/  SHF.R.S32.HI R3, RZ, 0x1f, R0 ;  /* 0x0000001fff037819 */ /* 0x000fc60000011400 */
[----:B------:R-:W-:Y:S01]  /*0670*/  @!P2 IMAD.MOV R2, RZ, RZ, -R2 ;  /* 0x000000ffff02a224 */ /* 0x000fe200078e0a02 */
[----:B------:R-:W-:Y:S02]  /*0680*/  @!P1 LOP3.LUT R2, RZ, R6, RZ, 0x33, !PT ;  /* 0x00000006ff029212 */ /* 0x000fe400078e33ff */
[----:B------:R-:W-:-:S03]  /*0690*/  LEA.HI R3, R3, R0, RZ, 0x9 ;  /* 0x0000000003037211 */ /* 0x000fc600078f48ff */
[----:B------:R-:W-:Y:S02]  /*06a0*/  IMAD.SHL.U32 R8, R2, 0x8, RZ ;  /* 0x0000000802087824 */ /* 0x000fe400078e00ff */
[----:B------:R-:W-:-:S03]  /*06b0*/  IMAD.MOV R2, RZ, RZ, -R2 ;  /* 0x000000ffff027224 */ /* 0x000fc600078e0a02 */
[----:B------:R-:W-:Y:S01]  /*06c0*/  LEA.HI.SX32 R3, R3, -R8, 0x17 ;  /* 0x8000000803037211 */ /* 0x000fe200078fbaff */
[----:B------:R-:W-:-:S03]  /*06d0*/  IMAD R10, R6, R2, R7 ;  /* 0x00000002060a7224 */ /* 0x000fc600078e0207 */
[----:B------:R-:W-:-:S04]  /*06e0*/  VIMNMX R13, PT, PT, R3, 0x8, PT ;  /* 0x00000008030d7848 */ /* 0x000fc80003fe0100 */
[-C--:B------:R-:W-:Y:S02]  /*06f0*/  IABS R9, R13.reuse ;  /* 0x0000000d00097213 */ /* 0x080fe40000000000 */
[----:B------:R-:W-:Y:S02]  /*0700*/  IABS R6, R13 ;  /* 0x0000000d00067213 */ /* 0x000fe40000000000 */
[----:B------:R-:W0:Y:S08]  /*0710*/  I2F.RP R0, R9 ;  /* 0x0000000900007306 */ /* 0x000e300000209400 */
[----:B0-----:R-:W0:Y:S02]  /*0720*/  MUFU.RCP R0, R0 ;  /* 0x0000000000007308 */ /* 0x001e240000001000 */
[----:B0-----:R-:W-:-:S02]  /*0730*/  VIADD R3, R0, 0xffffffe ;  /* 0x0ffffffe00037836 */ /* 0x001fc40000000000 */
[----:B------:R-:W-:-:S04]  /*0740*/  IMAD.MOV R0, RZ, RZ, -R6 ;  /* 0x000000ffff007224 */ /* 0x000fc800078e0a06 */
[----:B------:R-:W0:Y:S02]  /*0750*/  F2I.FTZ.U32.TRUNC.NTZ R3, R3 ;  /* 0x0000000300037305 */ /* 0x000e24000021f000 */
[----:B0-----:R-:W-:-:S04]  /*0760*/  IMAD.MOV R11, RZ, RZ, -R3 ;  /* 0x000000ffff0b7224 */ /* 0x001fc800078e0a03 */
[----:B------:R-:W-:Y:S01]  /*0770*/  IMAD.MOV.U32 R2, RZ, RZ, R11 ;  /* 0x000000ffff027224 */ /* 0x000fe200078e000b */
[----:B------:R-:W-:-:S03]  /*0780*/  IABS R11, R10 ;  /* 0x0000000a000b7213 */ /* 0x000fc60000000000 */
[----:B------:R-:W-:Y:S02]  /*0790*/  IMAD R7, R2, R9, RZ ;  /* 0x0000000902077224 */ /* 0x000fe400078e02ff */
[----:B------:R-:W-:-:S04]  /*07a0*/  IMAD.MOV.U32 R2, RZ, RZ, RZ ;  /* 0x000000ffff027224 */ /* 0x000fc800078e00ff */
[----:B------:R-:W-:Y:S02]  /*07b0*/  IMAD.HI.U32 R2, R3, R7, R2 ;  /* 0x0000000703027227 */ /* 0x000fe400078e0002 */
[----:B------:R-:W0:Y:S04]  /*07c0*/  I2F.RP R3, R15 ;  /* 0x0000000f00037306 */ /* 0x000e280000209400 */
[----:B------:R-:W-:-:S04]  /*07d0*/  IMAD.HI.U32 R2, R2, R11, RZ ;  /* 0x0000000b02027227 */ /* 0x000fc800078e00ff */
[----:B------:R-:W-:Y:S01]  /*07e0*/  IMAD R0, R2, R0, R11 ;  /* 0x0000000002007224 */ /* 0x000fe200078e020b */
[----:B------:R-:W-:Y:S02]  /*07f0*/  IABS R11, R5 ;  /* 0x00000005000b7213 */ /* 0x000fe40000000000 */
[----:B---3--:R-:W-:Y:S02]  /*0800*/  LOP3.LUT R5, R18, 0x7f, RZ, 0xc0, !PT ;  /* 0x0000007f12057812 */ /* 0x008fe400078ec0ff */
[----:B------:R-:W-:Y:S01]  /*0810*/  ISETP.GT.U32.AND P1, PT, R9, R0, PT ;  /* 0x000000000900720c */ /* 0x000fe20003f24070 */
[----:B------:R-:W1:Y:S08]  /*0820*/  I2F.RP R6, R11 ;  /* 0x0000000b00067306 */ /* 0x000e700000209400 */
[----:B0-----:R-:W-:Y:S04]  /*0830*/  MUFU.RCP R3, R3 ;  /* 0x0000000300037308 */ /* 0x001fe80000001000 */
[----:B------:R-:W-:-:S02]  /*0840*/  @!P1 IMAD.IADD R0, R0, 0x1, -R9 ;  /* 0x0000000100009824 */ /* 0x000fc400078e0a09 */
[----:B------:R-:W-:Y:S01]  /*0850*/  @!P1 VIADD R2, R2, 0x1 ;  /* 0x0000000102029836 */ /* 0x000fe20000000000 */
[----:B------:R-:W-:Y:S01]  /*0860*/  ISETP.NE.AND P1, PT, R13, RZ, PT ;  /* 0x000000ff0d00720c */ /* 0x000fe20003f25270 */
[----:B-1----:R-:W0:Y:S01]  /*0870*/  MUFU.RCP R6, R6 ;  /* 0x0000000600067308 */ /* 0x002e220000001000 */
[----:B------:R-:W-:Y:S02]  /*0880*/  ISETP.GE.U32.AND P0, PT, R0, R9, PT ;  /* 0x000000090000720c */ /* 0x000fe40003f06070 */
[----:B------:R-:W-:Y:S02]  /*0890*/  LOP3.LUT R0, R10, R13, RZ, 0x3c, !PT ;  /* 0x0000000d0a007212 */ /* 0x000fe400078e3cff */
[----:B------:R-:W-:Y:S02]  /*08a0*/  SHF.R.U32.HI R9, RZ, 0x6, R18 ;  /* 0x00000006ff097819 */ /* 0x000fe40000011612 */
[----:B------:R-:W-:Y:S02]  /*08b0*/  ISETP.GE.AND P2, PT, R0, RZ, PT ;  /* 0x000000ff0000720c */ /* 0x000fe40003f46270 */
[----:B------:R-:W-:-:S05]  /*08c0*/  SGXT.U32 R9, R9, 0x1 ;  /* 0x000000010909781a */ /* 0x000fca0000000000 */
[----:B------:R-:W-:Y:S02]  /*08d0*/  @P0 VIADD R2, R2, 0x1 ;  /* 0x0000000102020836 */ /* 0x000fe40000000000 */
[----:B0-----:R-:W-:Y:S02]  /*08e0*/  VIADD R6, R6, 0xffffffe ;  /* 0x0ffffffe06067836 */ /* 0x001fe40000000000 */
[----:B------:R-:W-:Y:S02]  /*08f0*/  IMAD.MOV.U32 R12, RZ, RZ, R2 ;  /* 0x000000ffff0c7224 */ /* 0x000fe400078e0002 */
[----:B------:R-:W-:Y:S01]  /*0900*/  VIADD R2, R3, 0xffffffe ;  /* 0x0ffffffe03027836 */ /* 0x000fe20000000000 */
[----:B------:R-:W0:Y:S01]  /*0910*/  F2I.FTZ.U32.TRUNC.NTZ R7, R6 ;  /* 0x0000000600077305 */ /* 0x000e22000021f000 */
[----:B------:R-:W-:Y:S01]  /*0920*/  @!P2 IMAD.MOV R12, RZ, RZ, -R12 ;  /* 0x000000ffff0ca224 */ /* 0x000fe200078e0a0c */
[----:B------:R-:W-:-:S05]  /*0930*/  @!P1 LOP3.LUT R12, RZ, R13, RZ, 0x33, !PT ;  /* 0x0000000dff0c9212 */ /* 0x000fca00078e33ff */
[----:B------:R-:W-:Y:S01]  /*0940*/  IMAD.MOV R0, RZ, RZ, -R12 ;  /* 0x000000ffff007224 */ /* 0x000fe200078e0a0c */
[----:B------:R1:W2:Y:S03]  /*0950*/  F2I.FTZ.U32.TRUNC.NTZ R3, R2 ;  /* 0x0000000200037305 */ /* 0x0002a6000021f000 */
[----:B------:R-:W-:-:S04]  /*0960*/  IMAD R0, R13, R0, R10 ;  /* 0x000000000d007224 */ /* 0x000fc800078e020a */
[----:B------:R-:W-:Y:S02]  /*0970*/  IMAD.IADD R0, R8, 0x1, R0 ;  /* 0x0000000108007824 */ /* 0x000fe400078e0200 */
[----:B-1----:R-:W-:Y:S02]  /*0980*/  IMAD.MOV.U32 R2, RZ, RZ, RZ ;  /* 0x000000ffff027224 */ /* 0x002fe400078e00ff */
[----:B0-----:R-:W-:Y:S01]  /*0990*/  IMAD.MOV R6, RZ, RZ, -R7 ;  /* 0x000000ffff067224 */ /* 0x001fe200078e0a07 */
[----:B------:R-:W-:Y:S01]  /*09a0*/  LEA R0, R0, UR4, 0x9 ;  /* 0x0000000400007c11 */ /* 0x000fe2000f8e48ff */
[----:B------:R-:W0:Y:S01]  /*09b0*/  LDCU UR4, c[0x0][0x3a4] ;  /* 0x00007480ff0477ac */ /* 0x000e220008000800 */
[----:B--2---:R-:W-:-:S03]  /*09c0*/  IMAD.MOV R8, RZ, RZ, -R3 ;  /* 0x000000ffff087224 */ /* 0x004fc600078e0a03 */
[----:B------:R-:W-:Y:S02]  /*09d0*/  IMAD.IADD R19, R5, 0x1, R0 ;  /* 0x0000000105137824 */ /* 0x000fe400078e0200 */
[----:B------:R-:W-:Y:S02]  /*09e0*/  IMAD R13, R8, R15, RZ ;  /* 0x0000000f080d7224 */ /* 0x000fe400078e02ff */
[----:B------:R-:W-:Y:S01]  /*09f0*/  IMAD.SHL.U32 R0, R12, 0x200, RZ ;  /* 0x000002000c007824 */ /* 0x000fe200078e00ff */
[----:B------:R-:W-:Y:S01]  /*0a00*/  IABS R8, R19 ;  /* 0x0000001300087213 */ /* 0x000fe20000000000 */
[----:B------:R-:W-:Y:S01]  /*0a10*/  IMAD.HI.U32 R2, R3, R13, R2 ;  /* 0x0000000d03027227 */ /* 0x000fe200078e0002 */
[----:B------:R-:W-:Y:S01]  /*0a20*/  ISETP.GE.AND P6, PT, R19, RZ, PT ;  /* 0x000000ff1300720c */ /* 0x000fe20003fc6270 */
[----:B------:R1:W-:Y:S01]  /*0a30*/  STL [R1+0xb1c], R19 ;  /* 0x000b1c1301007387 */ /* 0x0003e20000100800 */
[----:B------:R-:W-:Y:S01]  /*0a40*/  LOP3.LUT R14, R0, R9, RZ, 0xfc, !PT ;  /* 0x00000009000e7212 */ /* 0x000fe200078efcff */
[----:B------:R-:W-:-:S02]  /*0a50*/  IMAD R13, R6, R11, RZ ;  /* 0x0000000b060d7224 */ /* 0x000fc400078e02ff */
[----:B------:R-:W-:Y:S01]  /*0a60*/  IMAD.HI.U32 R2, R2, R8, RZ ;  /* 0x0000000802027227 */ /* 0x000fe200078e00ff */
[----:B------:R-:W-:Y:S01]  /*0a70*/  IABS R3, R14 ;  /* 0x0000000e00037213 */ /* 0x000fe20000000000 */
[----:B------:R-:W-:Y:S01]  /*0a80*/  STL [R1+0xcd8], R0 ;  /* 0x000cd80001007387 */ /* 0x000fe20000100800 */
[C---:B------:R-:W-:Y:S01]  /*0a90*/  LOP3.LUT R9, R14.reuse, 0x6, RZ, 0xfc, !PT ;  /* 0x000000060e097812 */ /* 0x040fe200078efcff */
[----:B------:R-:W-:Y:S01]  /*0aa0*/  IMAD.MOV.U32 R6, RZ, RZ, RZ ;  /* 0x000000ffff067224 */ /* 0x000fe200078e00ff */
[C---:B------:R-:W-:Y:S01]  /*0ab0*/  LOP3.LUT R17, R14.reuse, 0xa, RZ, 0xfc, !PT ;  /* 0x0000000a0e117812 */ /* 0x040fe200078efcff */
[----:B------:R-:W-:Y:S01]  /*0ac0*/  IMAD.MOV R2, RZ, RZ, -R2 ;  /* 0x000000ffff027224 */ /* 0x000fe200078e0a02 */
[----:B------:R-:W-:Y:S01]  /*0ad0*/  IABS R10, R9 ;  /* 0x00000009000a7213 */ /* 0x000fe20000000000 */
[----:B------:R-:W-:Y:S01]  /*0ae0*/  IMAD.HI.U32 R13, R7, R13, R6 ;  /* 0x0000000d070d7227 */ /* 0x000fe200078e0006 */
[----:B------:R-:W-:Y:S02]  /*0af0*/  SHF.R.U32.HI R7, RZ, 0x5, R18 ;  /* 0x00000005ff077819 */ /* 0x000fe40000011612 */
[----:B------:R-:W-:Y:S01]  /*0b00*/  IABS R12, R17 ;  /* 0x00000011000c7213 */ /* 0x000fe20000000000 */
[----:B------:R-:W-:Y:S01]  /*0b10*/  IMAD.MOV.U32 R6, RZ, RZ, R3 ;  /* 0x000000ffff067224 */ /* 0x000fe200078e0003 */
[----:B------:R-:W-:Y:S01]  /*0b20*/  R2UR UR7, R7 ;  /* 0x00000000070772ca */ /* 0x000fe200000e0000 */
[----:B------:R-:W-:Y:S01]  /*0b30*/  IMAD R2, R15, R2, R8 ;  /* 0x000000020f027224 */ /* 0x000fe200078e0208 */
[C---:B------:R-:W-:Y:S01]  /*0b40*/  LOP3.LUT R7, R14.reuse, 0x2, RZ, 0xfc, !PT ;  /* 0x000000020e077812 */ /* 0x040fe200078efcff */
[----:B------:R-:W-:Y:S01]  /*0b50*/  IMAD.HI.U32 R3, R13, R6, RZ ;  /* 0x000000060d037227 */ /* 0x000fe200078e00ff */
[----:B------:R-:W-:-:S02]  /*0b60*/  LOP3.LUT R16, R14, 0x8, RZ, 0xfc, !PT ;  /* 0x000000080e107812 */ /* 0x000fc400078efcff */
[----:B------:R-:W-:Y:S01]  /*0b70*/  ISETP.GT.U32.AND P0, PT, R15, R2, PT ;  /* 0x000000020f00720c */ /* 0x000fe20003f04070 */
[----:B------:R-:W-:Y:S01]  /*0b80*/  IMAD.MOV R3, RZ, RZ, -R3 ;  /* 0x000000ffff037224 */ /* 0x000fe200078e0a03 */
[----:B------:R-:W-:Y:S02]  /*0b90*/  ISETP.GE.AND P4, PT, R7, RZ, PT ;  /* 0x000000ff0700720c */ /* 0x000fe40003f86270 */
[----:B------:R-:W-:Y:S01]  /*0ba0*/  IABS R90, R7 ;  /* 0x00000007005a7213 */ /* 0x000fe20000000000 */
[----:B------:R-:W-:Y:S01]  /*0bb0*/  IMAD R91, R11, R3, R6 ;  /* 0x000000030b5b7224 */ /* 0x000fe200078e0206 */
[----:B------:R-:W-:Y:S01]  /*0bc0*/  LOP3.LUT R7, R14, 0x4, RZ, 0xfc, !PT ;  /* 0x000000040e077812 */ /* 0x000fe200078efcff */
[C---:B------:R-:W-:Y:S01]  /*0bd0*/  IMAD.HI.U32 R6, R13.reuse, R10, RZ ;  /* 0x0000000a0d067227 */ /* 0x040fe200078e00ff */
[----:B------:R-:W-:Y:S02]  /*0be0*/  IABS R88, R16 ;  /* 0x0000001000587213 */ /* 0x000fe40000000000 */
[----:B------:R-:W-:Y:S01]  /*0bf0*/  IABS R8, R7 ;  /* 0x0000000700087213 */ /* 0x000fe20000000000 */
[----:B------:R-:W-:Y:S01]  /*0c00*/  IMAD.HI.U32 R3, R13, R90, RZ ;  /* 0x0000005a0d037227 */ /* 0x000fe200078e00ff */
[----:B------:R-:W-:-:S02]  /*0c10*/  ISETP.GE.AND P2, PT, R7, RZ, PT ;  /* 0x000000ff0700720c */ /* 0x000fc40003f46270 */
[----:B------:R-:W-:Y:S01]  /*0c20*/  ISETP.GT.U32.AND P1, PT, R11, R91, PT ;  /* 0x0000005b0b00720c */ /* 0x000fe20003f24070 */
[----:B------:R-:W-:Y:S01]  /*0c30*/  IMAD.MOV R7, RZ, RZ, -R3 ;  /* 0x000000ffff077224 */ /* 0x000fe200078e0a03 */
[----:B------:R-:W-:Y:S01]  /*0c40*/  LOP3.LUT R23, R14, 0x56, RZ, 0xfc, !PT ;  /* 0x000000560e177812 */ /* 0x000fe200078efcff */
[----:B------:R-:W-:Y:S01]  /*0c50*/  @!P0 IMAD.IADD R2, R2, 0x1, -R15 ;  /* 0x0000000102028824 */ /* 0x000fe200078e0a0f */
[C---:B------:R-:W-:Y:S01]  /*0c60*/  LOP3.LUT R21, R14.reuse, 0x58, RZ, 0xfc, !PT ;  /* 0x000000580e157812 */ /* 0x040fe200078efcff */
[----:B------:R-:W-:Y:S01]  /*0c70*/  IMAD.HI.U32 R3, R13, R8, RZ ;  /* 0x000000080d037227 */ /* 0x000fe200078e00ff */
[C---:B-1----:R-:W-:Y:S02]  /*0c80*/  LOP3.LUT R19, R14.reuse, 0x5c, RZ, 0xfc, !PT ;  /* 0x0000005c0e137812 */ /* 0x042fe400078efcff */
[----:B------:R-:W-:Y:S01]  /*0c90*/  ISETP.GT.U32.AND P3, PT, R15, R2, PT ;  /* 0x000000020f00720c */ /* 0x000fe20003f64070 */
[C---:B------:R-:W-:Y:S01]  /*0ca0*/  IMAD R90, R11.reuse, R7, R90 ;  /* 0x000000070b5a7224 */ /* 0x040fe200078e025a */
[----:B------:R-:W-:Y:S01]  /*0cb0*/  IABS R62, R21 ;  /* 0x00000015003e7213 */ /* 0x000fe20000000000 */
[----:B------:R-:W-:Y:S01]  /*0cc0*/  IMAD.MOV R3, RZ, RZ, -R3 ;  /* 0x000000ffff037224 */ /* 0x000fe200078e0a03 */
[----:B------:R-:W-:Y:S01]  /*0cd0*/  IABS R20, R19 ;  /* 0x0000001300147213 */ /* 0x000fe20000000000 */
[----:B------:R-:W-:Y:S01]  /*0ce0*/  IMAD.MOV R6, RZ, RZ, -R6 ;  /* 0x000000ffff067224 */ /* 0x000fe200078e0a06 */
[C---:B------:R-:W-:Y:S01]  /*0cf0*/  ISETP.GT.U32.AND P0, PT, R11.reuse, R90, PT ;  /* 0x0000005a0b00720c */ /* 0x040fe20003f04070 */
[C---:B------:R-:W-:Y:S01]  /*0d00*/  IMAD R89, R11.reuse, R3, R8 ;  /* 0x000000030b597224 */ /* 0x040fe200078e0208 */
[C---:B------:R-:W-:Y:S01]  /*0d10*/  LOP3.LUT R44, R14.reuse, 0xa0, RZ, 0xfc, !PT ;  /* 0x000000a00e2c7812 */ /* 0x040fe200078efcff */
[----:B------:R-:W-:Y:S01]  /*0d20*/  IMAD R6, R11, R6, R10 ;  /* 0x000000060b067224 */ /* 0x000fe200078e020a */
[----:B------:R-:W-:Y:S01]  /*0d30*/  LOP3.LUT R43, R14, 0xa2, RZ, 0xfc, !PT ;  /* 0x000000a20e2b7812 */ /* 0x000fe200078efcff */
[----:B------:R-:W-:Y:S01]  /*0d40*/  IMAD.HI.U32 R7, R13, R12, RZ ;  /* 0x0000000c0d077227 */ /* 0x000fe200078e00ff */
[----:B------:R-:W-:-:S02]  /*0d50*/  ISETP.GT.U32.AND P5, PT, R11, R89, PT ;  /* 0x000000590b00720c */ /* 0x000fc40003fa4070 */
[----:B------:R-:W-:Y:S01]  /*0d60*/  LOP3.LUT R27, R14, 0xe2, RZ, 0xfc, !PT ;  /* 0x000000e20e1b7812 */ /* 0x000fe200078efcff */
[----:B------:R-:W-:Y:S01]  /*0d70*/  @!P3 IMAD.IADD R2, R2, 0x1, -R15 ;  /* 0x000000010202b824 */ /* 0x000fe200078e0a0f */
[C---:B------:R-:W-:Y:S01]  /*0d80*/  ISETP.GT.U32.AND P3, PT, R11.reuse, R6, PT ;  /* 0x000000060b00720c */ /* 0x040fe20003f64070 */
[----:B------:R-:W-:Y:S02]  /*0d90*/  IMAD.MOV R7, RZ, RZ, -R7 ;  /* 0x000000ffff077224 */ /* 0x000fe400078e0a07 */
[--C-:B------:R-:W-:Y:S02]  /*0da0*/  @!P0 IMAD.IADD R90, R90, 0x1, -R11.reuse ;  /* 0x000000015a5a8824 */ /* 0x100fe400078e0a0b */
[----:B------:R-:W-:Y:S02]  /*0db0*/  @!P6 IMAD.MOV R2, RZ, RZ, -R2 ;  /* 0x000000ffff02e224 */ /* 0x000fe400078e0a02 */
[C---:B------:R-:W-:Y:S01]  /*0dc0*/  IMAD R87, R11.reuse, R7, R12 ;  /* 0x000000070b577224 */ /* 0x040fe200078e020c */
[----:B------:R-:W-:Y:S01]  /*0dd0*/  ISETP.GT.U32.AND P6, PT, R11, R90, PT ;  /* 0x0000005a0b00720c */ /* 0x000fe20003fc4070 */
[--C-:B------:R-:W-:Y:S01]  /*0de0*/  @!P5 IMAD.IADD R89, R89, 0x1, -R11.reuse ;  /* 0x000000015959d824 */ /* 0x100fe200078e0a0b */
[----:B------:R-:W-:Y:S01]  /*0df0*/  LEA.HI R12, R18, R0, RZ, 0x1a ;  /* 0x00000000120c7211 */ /* 0x000fe200078fd0ff */
[--C-:B------:R-:W-:Y:S01]  /*0e00*/  @!P1 IMAD.IADD R91, R91, 0x1, -R11.reuse ;  /* 0x000000015b5b9824 */ /* 0x100fe200078e0a0b */
[----:B------:R-:W-:Y:S01]  /*0e10*/  ISETP.NE.AND P1, PT, R4, RZ, PT ;  /* 0x000000ff0400720c */ /* 0x000fe20003f25270 */
[----:B------:R-:W-:Y:S01]  /*0e20*/  @!P3 IMAD.IADD R6, R6, 0x1, -R11 ;  /* 0x000000010606b824 */ /* 0x000fe200078e0a0b */
[----:B------:R-:W-:Y:S01]  /*0e30*/  ISETP.GT.U32.AND P5, PT, R11, R89, PT ;  /* 0x000000590b00720c */ /* 0x000fe20003fa4070 */
[----:B------:R-:W-:Y:S01]  /*0e40*/  IMAD.HI.U32 R3, R13, R88, RZ ;  /* 0x000000580d037227 */ /* 0x000fe200078e00ff */
[----:B------:R-:W-:-:S02]  /*0e50*/  LOP3.LUT R7, R14, 0xc, RZ, 0xfc, !PT ;  /* 0x0000000c0e077812 */ /* 0x000fc400078efcff */
[C---:B------:R-:W-:Y:S01]  /*0e60*/  ISETP.GT.U32.AND P3, PT, R11.reuse, R6, PT ;  /* 0x000000060b00720c */ /* 0x040fe20003f64070 */
[----:B------:R-:W-:Y:S01]  /*0e70*/  VIADD R10, R12, 0xe ;  /* 0x0000000e0c0a7836 */ /* 0x000fe20000000000 */
[----:B------:R-:W-:Y:S01]  /*0e80*/  IABS R86, R7 ;  /* 0x0000000700567213 */ /* 0x000fe20000000000 */
[----:B------:R-:W-:Y:S01]  /*0e90*/  IMAD.MOV R3, RZ, RZ, -R3 ;  /* 0x000000ffff037224 */ /* 0x000fe200078e0a03 */
[C---:B------:R-:W-:Y:S01]  /*0ea0*/  ISETP.GT.U32.AND P0, PT, R11.reuse, R91, PT ;  /* 0x0000005b0b00720c */ /* 0x040fe20003f04070 */
[----:B------:R-:W-:Y:S01]  /*0eb0*/  @!P6 IMAD.IADD R90, R90, 0x1, -R11 ;  /* 0x000000015a5ae824 */ /* 0x000fe200078e0a0b */
[----:B------:R-:W-:Y:S01]  /*0ec0*/  IABS R8, R10 ;  /* 0x0000000a00087213 */ /* 0x000fe20000000000 */
[C---:B------:R-:W-:Y:S01]  /*0ed0*/  IMAD R88, R11.reuse, R3, R88 ;  /* 0x000000030b587224 */ /* 0x040fe200078e0258 */
[----:B------:R-:W-:Y:S01]  /*0ee0*/  ISETP.GT.U32.AND P6, PT, R11, R87, PT ;  /* 0x000000570b00720c */ /* 0x000fe20003fc4070 */
[----:B------:R-:W-:Y:S01]  /*0ef0*/  IMAD.HI.U32 R3, R13, R86, RZ ;  /* 0x000000560d037227 */ /* 0x000fe200078e00ff */
[----:B------:R-:W-:-:S02]  /*0f00*/  @!P1 LOP3.LUT R2, RZ, R4, RZ, 0x33, !PT ;  /* 0x00000004ff029212 */ /* 0x000fc400078e33ff */
[----:B------:R-:W-:Y:S01]  /*0f10*/  ISETP.GT.U32.AND P1, PT, R11, R88, PT ;  /* 0x000000580b00720c */ /* 0x000fe20003f24070 */
[----:B------:R-:W-:Y:S01]  /*0f20*/  @!P5 IMAD.IADD R89, R89, 0x1, -R11 ;  /* 0x000000015959d824 */ /* 0x000fe200078e0a0b */
[----:B------:R-:W-:Y:S01]  /*0f30*/  ISETP.GE.AND P5, PT, R9, RZ, PT ;  /* 0x000000ff0900720c */ /* 0x000fe20003fa6270 */
[----:B------:R-:W-:Y:S01]  /*0f40*/  IMAD.HI.U32 R4, R13, R8, RZ ;  /* 0x000000080d047227 */ /* 0x000fe200078e00ff */
[C---:B------:R-:W-:Y:S02]  /*0f50*/  LOP3.LUT R9, R14.reuse, 0x1a, RZ, 0xfc, !PT ;  /* 0x0000001a0e097812 */ /* 0x040fe400078efcff */
[----:B------:R-:W-:Y:S01]  /*0f60*/  LOP3.LUT R18, R14, 0x22, RZ, 0xfc, !PT ;  /* 0x000000220e127812 */ /* 0x000fe200078efcff */
[----:B------:R-:W-:Y:S02]  /*0f70*/  IMAD.MOV R3, RZ, RZ, -R3 ;  /* 0x000000ffff037224 */ /* 0x000fe400078e0a03 */
[--C-:B------:R-:W-:Y:S01]  /*0f80*/  @!P3 IMAD.IADD R6, R6, 0x1, -R11.reuse ;  /* 0x000000010606b824 */ /* 0x100fe200078e0a0b */
[----:B------:R-:W-:Y:S01]  /*0f90*/  ISETP.GE.AND P3, PT, R16, RZ, PT ;  /* 0x000000ff1000720c */ /* 0x000fe20003f66270 */
[----:B------:R-:W-:Y:S01]  /*0fa0*/  IMAD.MOV R4, RZ, RZ, -R4 ;  /* 0x000000ffff047224 */ /* 0x000fe200078e0a04 */
[----:B------:R-:W-:Y:S01]  /*0fb0*/  IABS R78, R18 ;  /* 0x00000012004e7213 */ /* 0x000fe20000000000 */
[----:B------:R-:W-:Y:S01]  /*0fc0*/  IMAD R86, R11, R3, R86 ;  /* 0x000000030b567224 */ /* 0x000fe200078e0256 */
[C---:B------:R-:W-:Y:S01]  /*0fd0*/  LOP3.LUT R3, R14.reuse, 0x10, RZ, 0xfc, !PT ;  /* 0x000000100e037812 */ /* 0x040fe200078efcff */
[--C-:B------:R-:W-:Y:S01]  /*0fe0*/  @!P0 IMAD.IADD R91, R91, 0x1, -R11.reuse ;  /* 0x000000015b5b8824 */ /* 0x100fe200078e0a0b */
[C---:B------:R-:W-:Y:S01]  /*0ff0*/  ISETP.GE.AND P0, PT, R14.reuse, RZ, PT ;  /* 0x000000ff0e00720c */ /* 0x040fe20003f06270 */
[----:B------:R-:W-:Y:S01]  /*1000*/  @!P6 IMAD.IADD R87, R87, 0x1, -R11 ;  /* 0x000000015757e824 */ /* 0x000fe200078e0a0b */
[----:B------:R-:W-:Y:S01]  /*1010*/  ISETP.GE.AND P6, PT, R7, RZ, PT ;  /* 0x000000ff0700720c */ /* 0x000fe20003fc6270 */
[C---:B------:R-:W-:Y:S01]  /*1020*/  IMAD R4, R11.reuse, R4, R8 ;  /* 0x000000040b047224 */ /* 0x040fe200078e0208 */
[----:B------:R-:W-:Y:S01]  /*1030*/  IABS R8, R3 ;  /* 0x0000000300087213 */ /* 0x000fe20000000000 */
[----:B------:R-:W-:Y:S01]  /*1040*/  IMAD.MOV.U32 R15, RZ, RZ, R6 ;  /* 0x000000ffff0f7224 */ /* 0x000fe200078e0006 */
[----:B------:R-:W-:Y:S01]  /*1050*/  LOP3.LUT R6, R14, 0x12, RZ, 0xfc, !PT ;  /* 0x000000120e067812 */ /* 0x000fe200078efcff */
[----:B------:R-:W-:Y:S01]  /*1060*/  @!P2 IMAD.MOV R89, RZ, RZ, -R89 ;  /* 0x000000ffff59a224 */ /* 0x000fe200078e0a59 */
[C---:B------:R-:W-:Y:S01]  /*1070*/  ISETP.GT.U32.AND P2, PT, R11.reuse, R86, PT ;  /* 0x000000560b00720c */ /* 0x040fe20003f44070 */
[----:B------:R-:W-:Y:S01]  /*1080*/  @!P4 IMAD.MOV R90, RZ, RZ, -R90 ;  /* 0x000000ffff5ac224 */ /* 0x000fe200078e0a5a */
[C---:B------:R-:W-:Y:S01]  /*1090*/  ISETP.GT.U32.AND P4, PT, R11.reuse, R87, PT ;  /* 0x000000570b00720c */ /* 0x040fe20003f84070 */
[----:B------:R-:W-:Y:S01]  /*10a0*/  @!P5 IMAD.MOV R15, RZ, RZ, -R15 ;  /* 0x000000ffff0fd224 */ /* 0x000fe200078e0a0f */
[----:B------:R-:W-:Y:S01]  /*10b0*/  ISETP.GT.U32.AND P5, PT, R11, R4, PT ;  /* 0x000000040b00720c */ /* 0x000fe20003fa4070 */
[----:B------:R-:W-:Y:S01]  /*10c0*/  @!P1 IMAD.IADD R88, R88, 0x1, -R11 ;  /* 0x0000000158589824 */ /* 0x000fe200078e0a0b */
[----:B------:R-:W-:Y:S01]  /*10d0*/  ISETP.GE.AND P1, PT, R17, RZ, PT ;  /* 0x000000ff1100720c */ /* 0x000fe20003f26270 */
[----:B------:R-:W-:Y:S01]  /*10e0*/  @!P0 IMAD.MOV R91, RZ, RZ, -R91 ;  /* 0x000000ffff5b8224 */ /* 0x000fe200078e0a5b */
[----:B------:R-:W-:Y:S01]  /*10f0*/  IABS R84, R6 ;  /* 0x0000000600547213 */ /* 0x000fe20000000000 */
[----:B------:R-:W-:Y:S01]  /*1100*/  VIADD R16, R12, 0x1e ;  /* 0x0000001e0c107836 */ /* 0x000fe20000000000 */
[----:B------:R-:W-:-:S02]  /*1110*/  ISETP.GT.U32.AND P0, PT, R11, R88, PT ;  /* 0x000000580b00720c */ /* 0x000fc40003f04070 */
[----:B------:R-:W-:Y:S01]  /*1120*/  LOP3.LUT R7, R14, 0x14, RZ, 0xfc, !PT ;  /* 0x000000140e077812 */ /* 0x000fe200078efcff */
[--C-:B------:R-:W-:Y:S01]  /*1130*/  @!P2 IMAD.IADD R86, R86, 0x1, -R11.reuse ;  /* 0x000000015656a824 */ /* 0x100fe200078e0a0b */
[----:B------:R-:W-:Y:S01]  /*1140*/  ISETP.GE.AND P2, PT, R6, RZ, PT ;  /* 0x000000ff0600720c */ /* 0x000fe20003f46270 */
[--C-:B------:R-:W-:Y:S01]  /*1150*/  @!P4 IMAD.IADD R87, R87, 0x1, -R11.reuse ;  /* 0x000000015757c824 */ /* 0x100fe200078e0a0b */
[----:B------:R-:W-:Y:S01]  /*1160*/  ISETP.GE.AND P4, PT, R3, RZ, PT ;  /* 0x000000ff0300720c */ /* 0x000fe20003f86270 */
[----:B------:R-:W-:Y:S01]  /*1170*/  @!P5 IMAD.IADD R4, R4, 0x1, -R11 ;  /* 0x000000010404d824 */ /* 0x000fe200078e0a0b */
[----:B------:R-:W-:Y:S01]  /*1180*/  ISETP.GT.U32.AND P5, PT, R11, R86, PT ;  /* 0x000000560b00720c */ /* 0x000fe20003fa4070 */
[----:B------:R-:W-:Y:S01]  /*1190*/  IMAD.HI.U32 R3, R13, R8, RZ ;  /* 0x000000080d037227 */ /* 0x000fe200078e00ff */
[----:B------:R-:W-:Y:S01]  /*11a0*/  STL [R1+0xcdc], R91 ;  /* 0x000cdc5b01007387 */ /* 0x000fe20000100800 */
[----:B------:R-:W-:Y:S02]  /*11b0*/  LOP3.LUT R17, R14, 0x20, RZ, 0xfc, !PT ;  /* 0x000000200e117812 */ /* 0x000fe400078efcff */
[----:B------:R-:W-:Y:S01]  /*11c0*/  IMAD.MOV R3, RZ, RZ, -R3 ;  /* 0x000000ffff037224 */ /* 0x000fe200078e0a03 */
[----:B------:R-:W-:Y:S01]  /*11d0*/  STL [R1+0xce0], R90 ;  /* 0x000ce05a01007387 */ /* 0x000fe20000100800 */
[--C-:B------:R-:W-:Y:S01]  /*11e0*/  @!P0 IMAD.IADD R88, R88, 0x1, -R11.reuse ;  /* 0x0000000158588824 */ /* 0x100fe200078e0a0b */
[----:B------:R-:W-:Y:S01]  /*11f0*/  ISETP.GE.AND P0, PT, R10, RZ, PT ;  /* 0x000000ff0a00720c */ /* 0x000fe20003f06270 */
[----:B------:R-:W-:Y:S01]  /*1200*/  IMAD R85, R11, R3, R8 ;  /* 0x000000030b557224 */ /* 0x000fe200078e0208 */
[----:B------:R-:W-:Y:S01]  /*1210*/  LOP3.LUT R3, R14, 0x16, RZ, 0xfc, !PT ;  /* 0x000000160e037812 */ /* 0x000fe200078efcff */
[----:B------:R-:W-:Y:S01]  /*1220*/  IMAD.HI.U32 R6, R13, R84, RZ ;  /* 0x000000540d067227 */ /* 0x000fe200078e00ff */
[----:B------:R-:W-:Y:S01]  /*1230*/  IABS R10, R9 ;  /* 0x00000009000a7213 */ /* 0x000fe20000000000 */
[----:B------:R-:W-:Y:S01]  /*1240*/  STL [R1+0xce4], R89 ;  /* 0x000ce45901007387 */ /* 0x000fe20000100800 */
[----:B------:R-:W-:Y:S01]  /*1250*/  IABS R8, R3 ;  /* 0x0000000300087213 */ /* 0x000fe20000000000 */
[----:B------:R-:W-:Y:S01]  /*1260*/  @!P3 IMAD.MOV R88, RZ, RZ, -R88 ;  /* 0x000000ffff58b224 */ /* 0x000fe200078e0a58 */
[C---:B------:R-:W-:Y:S01]  /*1270*/  ISETP.GT.U32.AND P3, PT, R11.reuse, R4, PT ;  /* 0x000000040b00720c */ /* 0x040fe20003f64070 */
[----:B------:R-:W-:Y:S01]  /*1280*/  @!P5 IMAD.IADD R86, R86, 0x1, -R11 ;  /* 0x000000015656d824 */ /* 0x000fe200078e0a0b */
[----:B------:R-:W-:Y:S01]  /*1290*/  ISETP.GT.U32.AND P5, PT, R11, R85, PT ;  /* 0x000000550b00720c */ /* 0x000fe20003fa4070 */
[----:B------:R-:W-:Y:S01]  /*12a0*/  IMAD.MOV R6, RZ, RZ, -R6 ;  /* 0x000000ffff067224 */ /* 0x000fe200078e0a06 */
[----:B------:R1:W-:Y:S01]  /*12b0*/  STL [R1+0x230], R15 ;  /* 0x0002300f01007387 */ /* 0x0003e20000100800 */
[----:B------:R-:W-:Y:S01]  /*12c0*/  @!P1 IMAD.MOV R87, RZ, RZ, -R87 ;  /* 0x000000ffff579224 */ /* 0x000fe200078e0a57 */
[----:B------:R-:W-:Y:S01]  /*12d0*/  ISETP.GE.AND P1, PT, R7, RZ, PT ;  /* 0x000000ff0700720c */ /* 0x000fe20003f26270 */
[C---:B------:R-:W-:Y:S01]  /*12e0*/  IMAD R84, R11.reuse, R6, R84 ;  /* 0x000000060b547224 */ /* 0x040fe200078e0254 */
[----:B------:R-:W-:Y:S01]  /*12f0*/  IABS R7, R7 ;  /* 0x0000000700077213 */ /* 0x000fe20000000000 */
[----:B------:R-:W-:Y:S01]  /*1300*/  @!P6 IMAD.MOV R86, RZ, RZ, -R86 ;  /* 0x000000ffff56e224 */ /* 0x000fe200078e0a56 */
[----:B------:R-:W-:Y:S02]  /*1310*/  STL [R1+0xce8], R88 ;  /* 0x000ce85801007387 */ /* 0x000fe40000100800 */
[----:B------:R-:W-:Y:S01]  /*1320*/  ISETP.GT.U32.AND P6, PT, R11, R84, PT ;  /* 0x000000540b00720c */ /* 0x000fe20003fc4070 */
[----:B------:R-:W-:Y:S01]  /*1330*/  IMAD.MOV.U32 R6, RZ, RZ, R7 ;  /* 0x000000ffff067224 */ /* 0x000fe200078e0007 */
[----:B------:R-:W-:Y:S01]  /*1340*/  LOP3.LUT R7, R14, 0x18, RZ, 0xfc, !PT ;  /* 0x000000180e077812 */ /* 0x000fe200078efcff */
[--C-:B------:R-:W-:Y:S01]  /*1350*/  @!P3 IMAD.IADD R4, R4, 0x1, -R11.reuse ;  /* 0x000000010404b824 */ /* 0x100fe200078e0a0b */
[----:B------:R-:W-:Y:S01]  /*1360*/  ISETP.GE.AND P3, PT, R3, RZ, PT ;  /* 0x000000ff0300720c */ /* 0x000fe20003f66270 */
[----:B------:R-:W-:Y:S01]  /*1370*/  @!P5 IMAD.IADD R85, R85, 0x1, -R11 ;  /* 0x000000015555d824 */ /* 0x000fe200078e0a0b */
[----:B------:R-:W-:Y:S01]  /*1380*/  IABS R82, R7 ;  /* 0x0000000700527213 */ /* 0x000fe20000000000 */
[----:B------:R-:W-:Y:S01]  /*1390*/  IMAD.HI.U32 R3, R13, R6, RZ ;  /* 0x000000060d037227 */ /* 0x000fe200078e00ff */
[----:B-1----:R-:W-:Y:S01]  /*13a0*/  LOP3.LUT R15, R14, 0x1c, RZ, 0xfc, !PT ;  /* 0x0000001c0e0f7812 */ /* 0x002fe200078efcff */
[----:B------:R-:W-:Y:S01]  /*13b0*/  STL [R1+0xcec], R87 ;  /* 0x000cec5701007387 */ /* 0x000fe20000100800 */
[----:B------:R-:W-:Y:S01]  /*13c0*/  ISETP.GT.U32.AND P5, PT, R11, R85, PT ;  /* 0x000000550b00720c */ /* 0x000fe20003fa4070 */
[----:B------:R-:W-:Y:S01]  /*13d0*/  IMAD.MOV R83, RZ, RZ, -R3 ;  /* 0x000000ffff537224 */ /* 0x000fe200078e0a03 */
[----:B------:R-:W-:Y:S01]  /*13e0*/  IABS R80, R15 ;  /* 0x0000000f00507213 */ /* 0x000fe20000000000 */
[----:B------:R-:W-:Y:S01]  /*13f0*/  IMAD.HI.U32 R3, R13, R8, RZ ;  /* 0x000000080d037227 */ /* 0x000fe200078e00ff */
[----:B------:R-:W-:Y:S03]  /*1400*/  STL [R1+0xcf0], R86 ;  /* 0x000cf05601007387 */ /* 0x000fe60000100800 */
[----:B------:R-:W-:-:S02]  /*1410*/  @!P6 IMAD.IADD R84, R84, 0x1, -R11 ;  /* 0x000000015454e824 */ /* 0x000fc400078e0a0b */
[----:B------:R-:W-:Y:S02]  /*1420*/  IMAD.MOV R3, RZ, RZ, -R3 ;  /* 0x000000ffff037224 */ /* 0x000fe400078e0a03 */
[----:B------:R-:W-:Y:S01]  /*1430*/  IMAD.MOV.U32 R0, RZ, RZ, R4 ;  /* 0x000000ffff007224 */ /* 0x000fe200078e0004 */
[C---:B------:R-:W-:Y:S01]  /*1440*/  ISETP.GT.U32.AND P6, PT, R11.reuse, R84, PT ;  /* 0x000000540b00720c */ /* 0x040fe20003fc4070 */
[C---:B------:R-:W-:Y:S02]  /*1450*/  IMAD R83, R11.reuse, R83, R6 ;  /* 0x000000530b537224 */ /* 0x040fe400078e0206 */
[----:B------:R-:W-:Y:S01]  /*1460*/  IMAD R4, R11, R3, R8 ;  /* 0x000000030b047224 */ /* 0x000fe200078e0208 */
[----:B------:R-:W-:Y:S01]  /*1470*/  IABS R8, R17 ;  /* 0x0000001100087213 */ /* 0x000fe20000000000 */
[----:B------:R-:W-:-:S04]  /*1480*/  IMAD.HI.U32 R3, R13, R82, RZ ;  /* 0x000000520d037227 */ /* 0x000fc800078e00ff */
[----:B------:R-:W-:Y:S01]  /*1490*/  @!P5 IMAD.IADD R85, R85, 0x1, -R11 ;  /* 0x000000015555d824 */ /* 0x000fe200078e0a0b */
[----:B------:R-:W-:Y:S01]  /*14a0*/  ISETP.GT.U32.AND P5, PT, R11, R83, PT ;  /* 0x000000530b00720c */ /* 0x000fe20003fa4070 */
[----:B------:R-:W-:-:S04]  /*14b0*/  IMAD.HI.U32 R6, R13, R10, RZ ;  /* 0x0000000a0d067227 */ /* 0x000fc800078e00ff */
[----:B------:R-:W-:Y:S02]  /*14c0*/  IMAD.MOV R3, RZ, RZ, -R3 ;  /* 0x000000ffff037224 */ /* 0x000fe400078e0a03 */
[----:B------:R-:W-:Y:S02]  /*14d0*/  IMAD.MOV R6, RZ, RZ, -R6 ;  /* 0x000000ffff067224 */ /* 0x000fe400078e0a06 */
[C---:B------:R-:W-:Y:S02]  /*14e0*/  IMAD R82, R11.reuse, R3, R82 ;  /* 0x000000030b527224 */ /* 0x040fe400078e0252 */
[C---:B------:R-:W-:Y:S01]  /*14f0*/  IMAD R81, R11.reuse, R6, R10 ;  /* 0x000000060b517224 */ /* 0x040fe200078e020a */
[----:B------:R-:W-:Y:S01]  /*1500*/  IABS R6, R16 ;  /* 0x0000001000067213 */ /* 0x000fe20000000000 */
[--C-:B------:R-:W-:Y:S01]  /*1510*/  @!P6 IMAD.IADD R84, R84, 0x1, -R11.reuse ;  /* 0x000000015454e824 */ /* 0x100fe200078e0a0b */
[----:B------:R-:W-:Y:S01]  /*1520*/  ISETP.GT.U32.AND P6, PT, R11, R82, PT ;  /* 0x000000520b00720c */ /* 0x000fe20003fc4070 */
[----:B------:R-:W-:Y:S01]  /*1530*/  @!P5 IMAD.IADD R83, R83, 0x1, -R11 ;  /* 0x000000015353d824 */ /* 0x000fe200078e0a0b */
[C---:B------:R-:W-:Y:S01]  /*1540*/  ISETP.GT.U32.AND P5, PT, R11.reuse, R81, PT ;  /* 0x000000510b00720c */ /* 0x040fe20003fa4070 */
[----:B------:R-:W-:Y:S01]  /*1550*/  @!P4 IMAD.MOV R85, RZ, RZ, -R85 ;  /* 0x000000ffff55c224 */ /* 0x000fe200078e0a55 */
[----:B------:R-:W-:Y:S01]  /*1560*/  ISETP.GT.U32.AND P4, PT, R11, R4, PT ;  /* 0x000000040b00720c */ /* 0x000fe20003f84070 */
[----:B------:R-:W-:-:S04]  /*1570*/  IMAD.HI.U32 R3, R13, R80, RZ ;  /* 0x000000500d037227 */ /* 0x000fc800078e00ff */
[----:B------:R-:W-:Y:S02]  /*1580*/  IMAD.MOV R3, RZ, RZ, -R3 ;  /* 0x000000ffff037224 */ /* 0x000fe400078e0a03 */
[----:B------:R-:W-:Y:S02]  /*1590*/  @!P2 IMAD.MOV R84, RZ, RZ, -R84 ;  /* 0x000000ffff54a224 */ /* 0x000fe400078e0a54 */
[--C-:B------:R-:W-:Y:S02]  /*15a0*/  @!P6 IMAD.IADD R82, R82, 0x1, -R11.reuse ;  /* 0x000000015252e824 */ /* 0x100fe400078e0a0b */
[----:B------:R-:W-:Y:S02]  /*15b0*/  @!P5 IMAD.IADD R81, R81, 0x1, -R11 ;  /* 0x000000015151d824 */ /* 0x000fe400078e0a0b */
[C---:B------:R-:W-:Y:S01]  /*15c0*/  IMAD R80, R11.reuse, R3, R80 ;  /* 0x000000030b507224 */ /* 0x040fe200078e0250 */
[----:B------:R-:W-:Y:S01]  /*15d0*/  ISETP.GT.U32.AND P5, PT, R11, R82, PT ;  /* 0x000000520b00720c */ /* 0x000fe20003fa4070 */
[----:B------:R-:W-:Y:S01]  /*15e0*/  IMAD.HI.U32 R3, R13, R6, RZ ;  /* 0x000000060d037227 */ /* 0x000fe200078e00ff */
[----:B------:R-:W-:-:S03]  /*15f0*/  ISETP.GT.U32.AND P2, PT, R11, R81, PT ;  /* 0x000000510b00720c */ /* 0x000fc60003f44070 */
[----:B------:R-:W-:Y:S01]  /*1600*/  @!P4 IMAD.IADD R4, R4, 0x1, -R11 ;  /* 0x000000010404c824 */ /* 0x000fe200078e0a0b */
[C---:B------:R-:W-:Y:S01]  /*1610*/  ISETP.GT.U32.AND P4, PT, R11.reuse, R83, PT ;  /* 0x000000530b00720c */ /* 0x040fe20003f84070 */
[----:B------:R-:W-:Y:S02]  /*1620*/  IMAD.MOV R3, RZ, RZ, -R3 ;  /* 0x000000ffff037224 */ /* 0x000fe400078e0a03 */
[----:B------:R-:W-:Y:S01]  /*1630*/  @!P0 IMAD.MOV R0, RZ, RZ, -R0 ;  /* 0x000000ffff008224 */ /* 0x000fe200078e0a00 */
[C---:B------:R-:W-:Y:S01]  /*1640*/  ISETP.GT.U32.AND P6, PT, R11.reuse, R4, PT ;  /* 0x000000040b00720c */ /* 0x040fe20003fc4070 */
[----:B------:R-:W-:Y:S01]  /*1650*/  IMAD R6, R11, R3, R6 ;  /* 0x000000030b067224 */ /* 0x000fe200078e0206 */
[----:B------:R-:W-:Y:S01]  /*1660*/  ISETP.GE.AND P0, PT, R7, RZ, PT ;  /* 0x000000ff0700720c */ /* 0x000fe20003f06270 */
[----:B------:R-:W-:Y:S01]  /*1670*/  @!P5 IMAD.IADD R82, R82, 0x1, -R11 ;  /* 0x000000015252d824 */ /* 0x000fe200078e0a0b */
[----:B------:R1:W-:Y:S01]  /*1680*/  STL [R1+0x26c], R0 ;  /* 0x00026c0001007387 */ /* 0x0003e20000100800 */
[----:B------:R-:W-:Y:S01]  /*1690*/  IMAD.HI.U32 R3, R13, R8, RZ ;  /* 0x000000080d037227 */ /* 0x000fe200078e00ff */
[----:B------:R-:W-:-:S02]  /*16a0*/  ISETP.GT.U32.AND P5, PT, R11, R6, PT ;  /* 0x000000060b00720c */ /* 0x000fc40003fa4070 */
[----:B------:R-:W-:Y:S01]  /*16b0*/  STL [R1+0xcf4], R85 ;  /* 0x000cf45501007387 */ /* 0x000fe20000100800 */
[----:B------:R-:W-:Y:S02]  /*16c0*/  IMAD.MOV R3, RZ, RZ, -R3 ;  /* 0x000000ffff037224 */ /* 0x000fe400078e0a03 */
[--C-:B------:R-:W-:Y:S01]  /*16d0*/  @!P4 IMAD.IADD R83, R83, 0x1, -R11.reuse ;  /* 0x000000015353c824 */ /* 0x100fe200078e0a0b */
[----:B------:R-:W-:Y:S01]  /*16e0*/  ISETP.GT.U32.AND P4, PT, R11, R80, PT ;  /* 0x000000500b00720c */ /* 0x000fe20003f84070 */
[--C-:B------:R-:W-:Y:S01]  /*16f0*/  @!P6 IMAD.IADD R4, R4, 0x1, -R11.reuse ;  /* 0x000000010404e824 */ /* 0x100fe200078e0a0b */
[----:B------:R-:W-:Y:S01]  /*1700*/  ISETP.GE.AND P6, PT, R9, RZ, PT ;  /* 0x000000ff0900720c */ /* 0x000fe20003fc6270 */
[----:B------:R-:W-:Y:S01]  /*1710*/  IMAD R79, R11, R3, R8 ;  /* 0x000000030b4f7224 */ /* 0x000fe200078e0208 */
[----:B------:R-:W-:Y:S01]  /*1720*/  LOP3.LUT R9, R14, 0x24, RZ, 0xfc, !PT ;  /* 0x000000240e097812 */ /* 0x000fe200078efcff */
[----:B------:R-:W-:Y:S01]  /*1730*/  IMAD.HI.U32 R7, R13, R78, RZ ;  /* 0x0000004e0d077227 */ /* 0x000fe200078e00ff */
[----:B------:R-:W-:Y:S02]  /*1740*/  STL [R1+0xcf8], R84 ;  /* 0x000cf85401007387 */ /* 0x000fe40000100800 */
[----:B------:R-:W-:Y:S01]  /*1750*/  IABS R10, R9 ;  /* 0x00000009000a7213 */ /* 0x000fe20000000000 */
[----:B------:R-:W-:-:S02]  /*1760*/  @!P5 IMAD.IADD R6, R6, 0x1, -R11 ;  /* 0x000000010606d824 */ /* 0x000fc400078e0a0b */
[----:B------:R-:W-:Y:S02]  /*1770*/  IMAD.MOV R7, RZ, RZ, -R7 ;  /* 0x000000ffff077224 */ /* 0x000fe400078e0a07 */
[----:B------:R-:W-:Y:S01]  /*1780*/  IMAD.HI.U32 R3, R13, R10, RZ ;  /* 0x0000000a0d037227 */ /* 0x000fe200078e00ff */
[----:B------:R-:W-:-:S03]  /*1790*/  ISETP.GT.U32.AND P5, PT, R11, R6, PT ;  /* 0x000000060b00720c */ /* 0x000fc60003fa4070 */
[----:B------:R-:W-:Y:S02]  /*17a0*/  IMAD.MOV R3, RZ, RZ, -R3 ;  /* 0x000000ffff037224 */ /* 0x000fe400078e0a03 */
[--C-:B------:R-:W-:Y:S01]  /*17b0*/  @!P2 IMAD.IADD R81, R81, 0x1, -R11.reuse ;  /* 0x000000015151a824 */ /* 0x100fe200078e0a0b */
[----:B------:R-:W-:Y:S01]  /*17c0*/  ISETP.GE.AND P2, PT, R15, RZ, PT ;  /* 0x000000ff0f00720c */ /* 0x000fe20003f46270 */
[C---:B------:R-:W-:Y:S01]  /*17d0*/  IMAD R77, R11.reuse, R3, R10 ;  /* 0x000000030b4d7224 */ /* 0x040fe200078e020a */
[----:B------:R-:W-:Y:S01]  /*17e0*/  LOP3.LUT R15, R14, 0x26, RZ, 0xfc, !PT ;  /* 0x000000260e0f7812 */ /* 0x000fe200078efcff */
[--C-:B------:R-:W-:Y:S01]  /*17f0*/  @!P4 IMAD.IADD R80, R80, 0x1, -R11.reuse ;  /* 0x000000015050c824 */ /* 0x100fe200078e0a0b */
[----:B------:R-:W-:Y:S01]  /*1800*/  ISETP.GE.AND P4, PT, R16, RZ, PT ;  /* 0x000000ff1000720c */ /* 0x000fe20003f86270 */
[C---:B------:R-:W-:Y:S01]  /*1810*/  IMAD R78, R11.reuse, R7, R78 ;  /* 0x000000070b4e7224 */ /* 0x040fe200078e024e */
[----:B------:R-:W-:Y:S01]  /*1820*/  LOP3.LUT R16, R14, 0x28, RZ, 0xfc, !PT ;  /* 0x000000280e107812 */ /* 0x000fe200078efcff */
[----:B------:R-:W-:Y:S01]  /*1830*/  @!P5 IMAD.IADD R6, R6, 0x1, -R11 ;  /* 0x000000010606d824 */ /* 0x000fe200078e0a0b */
[C---:B------:R-:W-:Y:S01]  /*1840*/  ISETP.GT.U32.AND P5, PT, R11.reuse, R77, PT ;  /* 0x0000004d0b00720c */ /* 0x040fe20003fa4070 */
[----:B------:R-:W-:Y:S01]  /*1850*/  @!P1 IMAD.MOV R83, RZ, RZ, -R83 ;  /* 0x000000ffff539224 */ /* 0x000fe200078e0a53 */
[C---:B------:R-:W-:Y:S01]  /*1860*/  ISETP.GT.U32.AND P1, PT, R11.reuse, R80, PT ;  /* 0x000000500b00720c */ /* 0x040fe20003f24070 */
[----:B------:R-:W-:Y:S01]  /*1870*/  @!P6 IMAD.MOV R81, RZ, RZ, -R81 ;  /* 0x000000ffff51e224 */ /* 0x000fe200078e0a51 */
[C---:B------:R-:W-:Y:S01]  /*1880*/  ISETP.GT.U32.AND P6, PT, R11.reuse, R78, PT ;  /* 0x0000004e0b00720c */ /* 0x040fe20003fc4070 */
[----:B-1----:R-:W-:Y:S01]  /*1890*/  IMAD.MOV.U32 R0, RZ, RZ, R4 ;  /* 0x000000ffff007224 */ /* 0x002fe200078e0004 */
[----:B------:R-:W-:Y:S01]  /*18a0*/  IABS R4, R15 ;  /* 0x0000000f00047213 */ /* 0x000fe20000000000 */
[----:B------:R-:W-:Y:S01]  /*18b0*/  @!P0 IMAD.MOV R82, RZ, RZ, -R82 ;  /* 0x000000ffff528224 */ /* 0x000fe200078e0a52 */
[----:B------:R-:W-:Y:S01]  /*18c0*/  IABS R76, R16 ;  /* 0x00000010004c7213 */ /* 0x000fe20000000000 */
[----:B------:R-:W-:Y:S01]  /*18d0*/  @!P3 IMAD.MOV R0, RZ, RZ, -R0 ;  /* 0x000000ffff00b224 */ /* 0x000fe200078e0a00 */
[----:B------:R-:W-:Y:S01]  /*18e0*/  ISETP.GT.U32.AND P3, PT, R11, R79, PT ;  /* 0x0000004f0b00720c */ /* 0x000fe20003f64070 */
[----:B------:R-:W-:Y:S01]  /*18f0*/  IMAD.HI.U32 R3, R13, R4, RZ ;  /* 0x000000040d037227 */ /* 0x000fe200078e00ff */
[----:B------:R-:W-:Y:S01]  /*1900*/  ISETP.GE.AND P0, PT, R17, RZ, PT ;  /* 0x000000ff1100720c */ /* 0x000fe20003f06270 */
[----:B------:R-:W-:Y:S01]  /*1910*/  STL [R1+0xcfc], R83 ;  /* 0x000cfc5301007387 */ /* 0x000fe20000100800 */
[----:B------:R-:W-:Y:S01]  /*1920*/  LOP3.LUT R17, R14, 0x2c, RZ, 0xfc, !PT ;  /* 0x0000002c0e117812 */ /* 0x000fe200078efcff */
[----:B------:R-:W-:-:S02]  /*1930*/  @!P5 IMAD.IADD R77, R77, 0x1, -R11 ;  /* 0x000000014d4dd824 */ /* 0x000fc400078e0a0b */
[----:B------:R-:W-:Y:S01]  /*1940*/  IMAD.MOV R7, RZ, RZ, -R3 ;  /* 0x000000ffff077224 */ /* 0x000fe200078e0a03 */
[----:B------:R-:W-:Y:S01]  /*1950*/  IABS R74, R17 ;  /* 0x00000011004a7213 */ /* 0x000fe20000000000 */
[----:B------:R-:W-:Y:S01]  /*1960*/  IMAD.HI.U32 R3, R13, R76, RZ ;  /* 0x0000004c0d037227 */ /* 0x000fe200078e00ff */
[----:B------:R-:W-:Y:S01]  /*1970*/  ISETP.GT.U32.AND P5, PT, R11, R77, PT ;  /* 0x0000004d0b00720c */ /* 0x000fe20003fa4070 */
[----:B------:R1:W-:Y:S02]  /*1980*/  STL [R1+0x270], R0 ;  /* 0x0002700001007387 */ /* 0x0003e40000100800 */
[--C-:B------:R-:W-:Y:S01]  /*1990*/  @!P1 IMAD.IADD R80, R80, 0x1, -R11.reuse ;  /* 0x0000000150509824 */ /* 0x100fe200078e0a0b */
[----:B------:R-:W-:Y:S01]  /*19a0*/  ISETP.GE.AND P1, PT, R18, RZ, PT ;  /* 0x000000ff1200720c */ /* 0x000fe20003f26270 */
[----:B------:R-:W-:Y:S01]  /*19b0*/  @!P6 IMAD.IADD R78, R78, 0x1, -R11 ;  /* 0x000000014e4ee824 */ /* 0x000fe200078e0a0b */
[----:B------:R-:W-:Y:S01]  /*19c0*/  STL [R1+0xd00], R82 ;  /* 0x000d005201007387 */ /* 0x000fe20000100800 */
[----:B------:R-:W-:-:S02]  /*19d0*/  IMAD.MOV R3, RZ, RZ, -R3 ;  /* 0x000000ffff037224 */ /* 0x000fc400078e0a03 */
[----:B------:R-:W-:Y:S01]  /*19e0*/  @!P2 IMAD.MOV R80, RZ, RZ, -R80 ;  /* 0x000000ffff50a224 */ /* 0x000fe200078e0a50 */
[C---:B------:R-:W-:Y:S01]  /*19f0*/  ISETP.GT.U32.AND P2, PT, R11.reuse, R78, PT ;  /* 0x0000004e0b00720c */ /* 0x040fe20003f44070 */
[----:B------:R-:W-:Y:S01]  /*1a00*/  IMAD R76, R11, R3, R76 ;  /* 0x000000030b4c7224 */ /* 0x000fe200078e024c */
[----:B------:R-:W-:Y:S01]  /*1a10*/  STL [R1+0xd04], R81 ;  /* 0x000d045101007387 */ /* 0x000fe20000100800 */
[--C-:B------:R-:W-:Y:S01]  /*1a20*/  @!P3 IMAD.IADD R79, R79, 0x1, -R11.reuse ;  /* 0x000000014f4fb824 */ /* 0x100fe200078e0a0b */
[----:B------:R-:W-:Y:S01]  /*1a30*/  ISETP.GE.AND P3, PT, R9, RZ, PT ;  /* 0x000000ff0900720c */ /* 0x000fe20003f66270 */
[--C-:B------:R-:W-:Y:S01]  /*1a40*/  @!P5 IMAD.IADD R77, R77, 0x1, -R11.reuse ;  /* 0x000000014d4dd824 */ /* 0x100fe200078e0a0b */
[C---:B------:R-:W-:Y:S01]  /*1a50*/  ISETP.GT.U32.AND P5, PT, R11.reuse, R76, PT ;  /* 0x0000004c0b00720c */ /* 0x040fe20003fa4070 */
[C---:B------:R-:W-:Y:S01]  /*1a60*/  IMAD R4, R11.reuse, R7, R4 ;  /* 0x000000070b047224 */ /* 0x040fe200078e0204 */
[----:B------:R-:W-:Y:S01]  /*1a70*/  LOP3.LUT R9, R14, 0x2a, RZ, 0xfc, !PT ;  /* 0x0000002a0e097812 */ /* 0x000fe200078efcff */
[----:B-1----:R-:W-:Y:S01]  /*1a80*/  IMAD.MOV.U32 R0, RZ, RZ, R6 ;  /* 0x000000ffff007224 */ /* 0x002fe200078e0006 */
[----:B------:R-:W-:Y:S01]  /*1a90*/  ISETP.GT.U32.AND P6, PT, R11, R79, PT ;  /* 0x0000004f0b00720c */ /* 0x000fe20003fc4070 */
[----:B------:R-:W-:Y:S01]  /*1aa0*/  IMAD.HI.U32 R7, R13, R74, RZ ;  /* 0x0000004a0d077227 */ /* 0x000fe200078e00ff */
[----:B------:R-:W-:Y:S01]  /*1ab0*/  IABS R8, R9 ;  /* 0x0000000900087213 */ /* 0x000fe20000000000 */
[----:B------:R-:W-:Y:S02]  /*1ac0*/  STL [R1+0xd08], R80 ;  /* 0x000d085001007387 */ /* 0x000fe40000100800 */
[----:B------:R-:W-:Y:S01]  /*1ad0*/  @!P2 IMAD.IADD R78, R78, 0x1, -R11 ;  /* 0x000000014e4ea824 */ /* 0x000fe200078e0a0b */
[----:B------:R-:W-:Y:S01]  /*1ae0*/  ISETP.GE.AND P2, PT, R15, RZ, PT ;  /* 0x000000ff0f00720c */ /* 0x000fe20003f46270 */
[----:B------:R-:W-:-:S02]  /*1af0*/  VIADD R15, R12, 0x2e ;  /* 0x0000002e0c0f7836 */ /* 0x000fc40000000000 */
[----:B------:R-:W-:-:S03]  /*1b00*/  IMAD.HI.U32 R3, R13, R8, RZ ;  /* 0x000000080d037227 */ /* 0x000fc600078e00ff */
[----:B------:R-:W-:Y:S01]  /*1b10*/  IABS R10, R15 ;  /* 0x0000000f000a7213 */ /* 0x000fe20000000000 */
[----:B------:R-:W-:Y:S02]  /*1b20*/  @!P5 IMAD.IADD R76, R76, 0x1, -R11 ;  /* 0x000000014c4cd824 */ /* 0x000fe400078e0a0b */
[----:B------:R-:W-:Y:S02]  /*1b30*/  IMAD.MOV R3, RZ, RZ, -R3 ;  /* 0x000000ffff037224 */ /* 0x000fe400078e0a03 */
[----:B------:R-:W-:Y:S01]  /*1b40*/  @!P6 IMAD.IADD R79, R79, 0x1, -R11 ;  /* 0x000000014f4fe824 */ /* 0x000fe200078e0a0b */
[C---:B------:R-:W-:Y:S01]  /*1b50*/  ISETP.GT.U32.AND P6, PT, R11.reuse, R4, PT ;  /* 0x000000040b00720c */ /* 0x040fe20003fc4070 */
[C---:B------:R-:W-:Y:S01]  /*1b60*/  IMAD R75, R11.reuse, R3, R8 ;  /* 0x000000030b4b7224 */ /* 0x040fe200078e0208 */
[----:B------:R-:W-:Y:S01]  /*1b70*/  ISETP.GT.U32.AND P5, PT, R11, R76, PT ;  /* 0x0000004c0b00720c */ /* 0x000fe20003fa4070 */
[----:B------:R-:W-:-:S04]  /*1b80*/  IMAD.HI.U32 R3, R13, R10, RZ ;  /* 0x0000000a0d037227 */ /* 0x000fc800078e00ff */
[----:B------:R-:W-:Y:S02]  /*1b90*/  IMAD.MOV R3, RZ, RZ, -R3 ;  /* 0x000000ffff037224 */ /* 0x000fe400078e0a03 */
[----:B------:R-:W-:Y:S02]  /*1ba0*/  IMAD.MOV R7, RZ, RZ, -R7 ;  /* 0x000000ffff077224 */ /* 0x000fe400078e0a07 */
[C---:B------:R-:W-:Y:S01]  /*1bb0*/  IMAD R6, R11.reuse, R3, R10 ;  /* 0x000000030b067224 */ /* 0x040fe200078e020a */
[----:B------:R-:W-:Y:S01]  /*1bc0*/  LOP3.LUT R10, R14, 0x38, RZ, 0xfc, !PT ;  /* 0x000000380e0a7812 */ /* 0x000fe200078efcff */
[--C-:B------:R-:W-:Y:S01]  /*1bd0*/  @!P6 IMAD.IADD R4, R4, 0x1, -R11.reuse ;  /* 0x000000010404e824 */ /* 0x100fe200078e0a0b */
[----:B------:R-:W-:Y:S01]  /*1be0*/  ISETP.GE.AND P6, PT, R16, RZ, PT ;  /* 0x000000ff1000720c */ /* 0x000fe20003fc6270 */
[----:B------:R-:W-:Y:S01]  /*1bf0*/  @!P5 IMAD.IADD R76, R76, 0x1, -R11 ;  /* 0x000000014c4cd824 */ /* 0x000fe200078e0a0b */
[C---:B------:R-:W-:Y:S01]  /*1c00*/  ISETP.GT.U32.AND P5, PT, R11.reuse, R6, PT ;  /* 0x000000060b00720c */ /* 0x040fe20003fa4070 */
[C---:B------:R-:W-:Y:S01]  /*1c10*/  IMAD R74, R11.reuse, R7, R74 ;  /* 0x000000070b4a7224 */ /* 0x040fe200078e024a */
[C---:B------:R-:W-:Y:S01]  /*1c20*/  LOP3.LUT R16, R14.reuse, 0x30, RZ, 0xfc, !PT ;  /* 0x000000300e107812 */ /* 0x040fe200078efcff */
[----:B------:R-:W-:Y:S01]  /*1c30*/  @!P4 IMAD.MOV R0, RZ, RZ, -R0 ;  /* 0x000000ffff00c224 */ /* 0x000fe200078e0a00 */
[C---:B------:R-:W-:Y:S01]  /*1c40*/  ISETP.GT.U32.AND P4, PT, R11.reuse, R4, PT ;  /* 0x000000040b00720c */ /* 0x040fe20003f84070 */
[----:B------:R-:W-:Y:S01]  /*1c50*/  @!P3 IMAD.MOV R77, RZ, RZ, -R77 ;  /* 0x000000ffff4db224 */ /* 0x000fe200078e0a4d */
[----:B------:R-:W-:Y:S01]  /*1c60*/  IABS R8, R16 ;  /* 0x0000001000087213 */ /* 0x000fe20000000000 */
[----:B------:R-:W-:Y:S01]  /*1c70*/  @!P0 IMAD.MOV R79, RZ, RZ, -R79 ;  /* 0x000000ffff4f8224 */ /* 0x000fe200078e0a4f */
[C---:B------:R-:W-:Y:S01]  /*1c80*/  ISETP.GT.U32.AND P3, PT, R11.reuse, R74, PT ;  /* 0x0000004a0b00720c */ /* 0x040fe20003f64070 */
[----:B------:R1:W-:Y:S01]  /*1c90*/  STL [R1+0x28c], R0 ;  /* 0x00028c0001007387 */ /* 0x0003e20000100800 */
[----:B------:R-:W-:Y:S01]  /*1ca0*/  ISETP.GT.U32.AND P0, PT, R11, R75, PT ;  /* 0x0000004b0b00720c */ /* 0x000fe20003f04070 */
[----:B------:R-:W-:Y:S01]  /*1cb0*/  IMAD.HI.U32 R3, R13, R8, RZ ;  /* 0x000000080d037227 */ /* 0x000fe200078e00ff */
[----:B------:R-:W-:Y:S01]  /*1cc0*/  LOP3.LUT R7, R14, 0x32, RZ, 0xfc, !PT ;  /* 0x000000320e077812 */ /* 0x000fe200078efcff */
[----:B------:R-:W-:Y:S01]  /*1cd0*/  STL [R1+0xd0c], R79 ;  /* 0x000d0c4f01007387 */ /* 0x000fe20000100800 */
[----:B------:R-:W-:Y:S01]  /*1ce0*/  IABS R70, R10 ;  /* 0x0000000a00467213 */ /* 0x000fe20000000000 */
[----:B------:R-:W-:Y:S01]  /*1cf0*/  @!P5 IMAD.IADD R6, R6, 0x1, -R11 ;  /* 0x000000010606d824 */ /* 0x000fe200078e0a0b */
[----:B------:R-:W-:Y:S01]  /*1d00*/  IABS R72, R7 ;  /* 0x0000000700487213 */ /* 0x000fe20000000000 */
[----:B------:R-:W-:-:S02]  /*1d10*/  IMAD.MOV R3, RZ, RZ, -R3 ;  /* 0x000000ffff037224 */ /* 0x000fc400078e0a03 */
[----:B------:R-:W-:Y:S01]  /*1d20*/  @!P4 IMAD.IADD R4, R4, 0x1, -R11 ;  /* 0x000000010404c824 */ /* 0x000fe200078e0a0b */
[C---:B------:R-:W-:Y:S01]  /*1d30*/  ISETP.GT.U32.AND P5, PT, R11.reuse, R6, PT ;  /* 0x000000060b00720c */ /* 0x040fe20003fa4070 */
[----:B------:R-:W-:Y:S01]  /*1d40*/  IMAD R73, R11, R3, R8 ;  /* 0x000000030b497224 */ /* 0x000fe200078e0208 */
[----:B------:R-:W-:Y:S01]  /*1d50*/  ISETP.GE.AND P4, PT, R17, RZ, PT ;  /* 0x000000ff1100720c */ /* 0x000fe20003f86270 */
[----:B------:R-:W-:Y:S01]  /*1d60*/  IMAD.HI.U32 R3, R13, R72, RZ ;  /* 0x000000480d037227 */ /* 0x000fe200078e00ff */
[----:B------:R-:W-:-:S03]  /*1d70*/  LOP3.LUT R17, R14, 0x46, RZ, 0xfc, !PT ;  /* 0x000000460e117812 */ /* 0x000fc600078efcff */
[----:B-1----:R-:W-:Y:S01]  /*1d80*/  IMAD.MOV.U32 R0, RZ, RZ, R4 ;  /* 0x000000ffff007224 */ /* 0x002fe200078e0004 */
[----:B------:R-:W-:Y:S01]  /*1d90*/  IABS R18, R17 ;  /* 0x0000001100127213 */ /* 0x000fe20000000000 */
[--C-:B------:R-:W-:Y:S02]  /*1da0*/  @!P3 IMAD.IADD R74, R74, 0x1, -R11.reuse ;  /* 0x000000014a4ab824 */ /* 0x100fe400078e0a0b */
[----:B------:R-:W-:Y:S01]  /*1db0*/  @!P0 IMAD.IADD R75, R75, 0x1, -R11 ;  /* 0x000000014b4b8824 */ /* 0x000fe200078e0a0b */
[----:B------:R-:W-:Y:S01]  /*1dc0*/  ISETP.GE.AND P0, PT, R15, RZ, PT ;  /* 0x000000ff0f00720c */ /* 0x000fe20003f06270 */
[----:B------:R-:W-:Y:S01]  /*1dd0*/  IMAD.MOV R3, RZ, RZ, -R3 ;  /* 0x000000ffff037224 */ /* 0x000fe200078e0a03 */
[----:B------:R-:W-:Y:S01]  /*1de0*/  LOP3.LUT R15, R14, 0x44, RZ, 0xfc, !PT ;  /* 0x000000440e0f7812 */ /* 0x000fe200078efcff */
[----:B------:R-:W-:Y:S01]  /*1df0*/  @!P2 IMAD.MOV R0, RZ, RZ, -R0 ;  /* 0x000000ffff00a224 */ /* 0x000fe200078e0a00 */
[C---:B------:R-:W-:Y:S01]  /*1e00*/  ISETP.GT.U32.AND P2, PT, R11.reuse, R74, PT ;  /* 0x0000004a0b00720c */ /* 0x040fe20003f44070 */
[C---:B------:R-:W-:Y:S01]  /*1e10*/  IMAD R72, R11.reuse, R3, R72 ;  /* 0x000000030b487224 */ /* 0x040fe200078e0248 */
[----:B------:R-:W-:Y:S01]  /*1e20*/  ISETP.GT.U32.AND P3, PT, R11, R75, PT ;  /* 0x0000004b0b00720c */ /* 0x000fe20003f64070 */
[----:B------:R-:W-:Y:S01]  /*1e30*/  @!P1 IMAD.MOV R78, RZ, RZ, -R78 ;  /* 0x000000ffff4e9224 */ /* 0x000fe200078e0a4e */
[----:B------:R-:W-:Y:S01]  /*1e40*/  ISETP.GE.AND P1, PT, R9, RZ, PT ;  /* 0x000000ff0900720c */ /* 0x000fe20003f26270 */
[----:B------:R-:W-:Y:S01]  /*1e50*/  @!P5 IMAD.IADD R6, R6, 0x1, -R11 ;  /* 0x000000010606d824 */ /* 0x000fe200078e0a0b */
[----:B------:R-:W-:Y:S01]  /*1e60*/  ISETP.GT.U32.AND P5, PT, R11, R72, PT ;  /* 0x000000480b00720c */ /* 0x000fe20003fa4070 */
[----:B------:R-:W-:Y:S01]  /*1e70*/  @!P6 IMAD.MOV R76, RZ, RZ, -R76 ;  /* 0x000000ffff4ce224 */ /* 0x000fe200078e0a4c */
[----:B------:R-:W-:Y:S01]  /*1e80*/  LOP3.LUT R9, R14, 0x34, RZ, 0xfc, !PT ;  /* 0x000000340e097812 */ /* 0x000fe200078efcff */
[----:B------:R-:W-:Y:S01]  /*1e90*/  STL [R1+0xd10], R78 ;  /* 0x000d104e01007387 */ /* 0x000fe20000100800 */
[----:B------:R-:W-:-:S02]  /*1ea0*/  ISETP.GE.AND P6, PT, R16, RZ, PT ;  /* 0x000000ff1000720c */ /* 0x000fc40003fc6270 */
[----:B------:R-:W-:Y:S01]  /*1eb0*/  IABS R4, R9 ;  /* 0x0000000900047213 */ /* 0x000fe20000000000 */
[--C-:B------:R-:W-:Y:S01]  /*1ec0*/  @!P2 IMAD.IADD R74, R74, 0x1, -R11.reuse ;  /* 0x000000014a4aa824 */ /* 0x100fe200078e0a0b */
[----:B------:R-:W-:Y:S01]  /*1ed0*/  ISETP.GE.AND P2, PT, R7, RZ, PT ;  /* 0x000000ff0700720c */ /* 0x000fe20003f46270 */
[--C-:B------:R-:W-:Y:S01]  /*1ee0*/  @!P3 IMAD.IADD R75, R75, 0x1, -R11.reuse ;  /* 0x000000014b4bb824 */ /* 0x100fe200078e0a0b */
[----:B------:R-:W-:Y:S01]  /*1ef0*/  ISETP.GT.U32.AND P3, PT, R11, R73, PT ;  /* 0x000000490b00720c */ /* 0x000fe20003f64070 */
[----:B------:R-:W-:Y:S01]  /*1f00*/  IMAD.HI.U32 R3, R13, R4, RZ ;  /* 0x000000040d037227 */ /* 0x000fe200078e00ff */
[----:B------:R-:W-:Y:S01]  /*1f10*/  LOP3.LUT R7, R14, 0x36, RZ, 0xfc, !PT ;  /* 0x000000360e077812 */ /* 0x000fe200078efcff */
[----:B------:R-:W-:Y:S02]  /*1f20*/  STL [R1+0xd14], R77 ;  /* 0x000d144d01007387 */ /* 0x000fe40000100800 */
[----:B------:R-:W-:Y:S01]  /*1f30*/  @!P5 IMAD.IADD R72, R72, 0x1, -R11 ;  /* 0x000000014848d824 */ /* 0x000fe200078e0a0b */
[----:B------:R-:W-:Y:S01]  /*1f40*/  IABS R8, R7 ;  /* 0x0000000700087213 */ /* 0x000fe20000000000 */
[----:B------:R-:W-:Y:S01]  /*1f50*/  IMAD.MOV R3, RZ, RZ, -R3 ;  /* 0x000000ffff037224 */ /* 0x000fe200078e0a03 */
[----:B------:R1:W-:Y:S01]  /*1f60*/  STL [R1+0x290], R0 ;  /* 0x0002900001007387 */ /* 0x0003e20000100800 */
[----:B------:R-:W-:Y:S01]  /*1f70*/  @!P1 IMAD.MOV R75, RZ, RZ, -R75 ;  /* 0x000000ffff4b9224 */ /* 0x000fe200078e0a4b */
[C---:B------:R-:W-:Y:S01]  /*1f80*/  ISETP.GT.U32.AND P5, PT, R11.reuse, R72, PT ;  /* 0x000000480b00720c */ /* 0x040fe20003fa4070 */
[----:B------:R-:W-:Y:S01]  /*1f90*/  IMAD R71, R11, R3, R4 ;  /* 0x000000030b477224 */ /* 0x000fe200078e0204 */
[----:B------:R-:W-:Y:S01]  /*1fa0*/  STL [R1+0xd18], R76 ;  /* 0x000d184c01007387 */ /* 0x000fe20000100800 */
[----:B------:R-:W-:-:S03]  /*1fb0*/  IMAD.HI.U32 R3, R13, R8, RZ ;  /* 0x000000080d037227 */ /* 0x000fc600078e00ff */
[----:B------:R-:W-:Y:S01]  /*1fc0*/  STL [R1+0xd1c], R75 ;  /* 0x000d1c4b01007387 */ /* 0x000fe20000100800 */
[----:B------:R-:W-:-:S04]  /*1fd0*/  IMAD.HI.U32 R4, R13, R70, RZ ;  /* 0x000000460d047227 */ /* 0x000fc800078e00ff */
[----:B------:R-:W-:Y:S01]  /*1fe0*/  @!P3 IMAD.IADD R73, R73, 0x1, -R11 ;  /* 0x000000014949b824 */ /* 0x000fe200078e0a0b */
[----:B------:R-:W-:Y:S01]  /*1ff0*/  ISETP.GE.AND P3, PT, R9, RZ, PT ;  /* 0x000000ff0900720c */ /* 0x000fe20003f66270 */
[----:B------:R-:W-:Y:S02]  /*2000*/  IMAD.MOV R3, RZ, RZ, -R3 ;  /* 0x000000ffff037224 */ /* 0x000fe400078e0a03 */
[----:B-1----:R-:W-:Y:S01]  /*2010*/  IMAD.MOV.U32 R0, RZ, RZ, R6 ;  /* 0x000000ffff007224 */ /* 0x002fe200078e0006 */
[C---:B------:R-:W-:Y:S01]  /*2020*/  ISETP.GT.U32.AND P1, PT, R11.reuse, R73, PT ;  /* 0x000000490b00720c */ /* 0x040fe20003f24070 */
[----:B------:R-:W-:Y:S02]  /*2030*/  IMAD.MOV R6, RZ, RZ, -R4 ;  /* 0x000000ffff067224 */ /* 0x000fe400078e0a04 */
[C---:B------:R-:W-:Y:S02]  /*2040*/  IMAD R4, R11.reuse, R3, R8 ;  /* 0x000000030b047224 */ /* 0x040fe400078e0208 */
[----:B------:R-:W-:Y:S01]  /*2050*/  @!P4 IMAD.MOV R74, RZ, RZ, -R74 ;  /* 0x000000ffff4ac224 */ /* 0x000fe200078e0a4a */
[C---:B------:R-:W-:Y:S01]  /*2060*/  ISETP.GT.U32.AND P4, PT, R11.reuse, R71, PT ;  /* 0x000000470b00720c */ /* 0x040fe20003f84070 */
[--C-:B------:R-:W-:Y:S01]  /*2070*/  @!P5 IMAD.IADD R72, R72, 0x1, -R11.reuse ;  /* 0x000000014848d824 */ /* 0x100fe200078e0a0b */
[C---:B------:R-:W-:Y:S01]  /*2080*/  ISETP.GT.U32.AND P5, PT, R11.reuse, R4, PT ;  /* 0x000000040b00720c */ /* 0x040fe20003fa4070 */
[----:B------:R-:W-:Y:S01]  /*2090*/  IMAD R70, R11, R6, R70 ;  /* 0x000000060b467224 */ /* 0x000fe200078e0246 */
[C---:B------:R-:W-:Y:S01]  /*20a0*/  LOP3.LUT R6, R14.reuse, 0x3c, RZ, 0xfc, !PT ;  /* 0x0000003c0e067812 */ /* 0x040fe200078efcff */
[----:B------:R-:W-:Y:S01]  /*20b0*/  @!P0 IMAD.MOV R0, RZ, RZ, -R0 ;  /* 0x000000ffff008224 */ /* 0x000fe200078e0a00 */
[----:B------:R-:W-:Y:S01]  /*20c0*/  ISETP.GE.AND P0, PT, R7, RZ, PT ;  /* 0x000000ff0700720c */ /* 0x000fe20003f06270 */
[----:B------:R-:W-:Y:S01]  /*20d0*/  @!P1 IMAD.IADD R73, R73, 0x1, -R11 ;  /* 0x0000000149499824 */ /* 0x000fe200078e0a0b */
[----:B------:R-:W-:Y:S01]  /*20e0*/  LOP3.LUT R7, R14, 0x3a, RZ, 0xfc, !PT ;  /* 0x0000003a0e077812 */ /* 0x000fe200078efcff */
[----:B------:R-:W-:Y:S01]  /*20f0*/  VIADD R9, R12, 0x3e ;  /* 0x0000003e0c097836 */ /* 0x000fe20000000000 */
[----:B------:R-:W-:Y:S01]  /*2100*/  ISETP.GE.AND P1, PT, R10, RZ, PT ;  /* 0x000000ff0a00720c */ /* 0x000fe20003f26270 */
[----:B------:R-:W-:Y:S01]  /*2110*/  @!P6 IMAD.MOV R73, RZ, RZ, -R73 ;  /* 0x000000ffff49e224 */ /* 0x000fe200078e0a49 */
[----:B------:R-:W-:Y:S01]  /*2120*/  ISETP.GT.U32.AND P6, PT, R11, R70, PT ;  /* 0x000000460b00720c */ /* 0x000fe20003fc4070 */
[--C-:B------:R-:W-:Y:S01]  /*2130*/  @!P4 IMAD.IADD R71, R71, 0x1, -R11.reuse ;  /* 0x000000014747c824 */ /* 0x100fe200078e0a0b */
[----:B------:R-:W-:Y:S01]  /*2140*/  IABS R8, R7 ;  /* 0x0000000700087213 */ /* 0x000fe20000000000 */
[----:B------:R-:W-:Y:S01]  /*2150*/  @!P5 IMAD.IADD R4, R4, 0x1, -R11 ;  /* 0x000000010404d824 */ /* 0x000fe200078e0a0b */
[----:B------:R-:W-:Y:S01]  /*2160*/  IABS R10, R6 ;  /* 0x00000006000a7213 */ /* 0x000fe20000000000 */
[----:B------:R-:W-:Y:S01]  /*2170*/  STL [R1+0xd20], R74 ;  /* 0x000d204a01007387 */ /* 0x000fe20000100800 */
[----:B------:R-:W-:Y:S01]  /*2180*/  ISETP.GT.U32.AND P4, PT, R11, R71, PT ;  /* 0x000000470b00720c */ /* 0x000fe20003f84070 */
[----:B------:R-:W-:Y:S01]  /*2190*/  IMAD.HI.U32 R3, R13, R8, RZ ;  /* 0x000000080d037227 */ /* 0x000fe200078e00ff */
[----:B------:R-:W-:Y:S01]  /*21a0*/  ISETP.GT.U32.AND P5, PT, R11, R4, PT ;  /* 0x000000040b00720c */ /* 0x000fe20003fa4070 */
[----:B------:R1:W-:Y:S01]  /*21b0*/  STL [R1+0x2a4], R0 ;  /* 0x0002a40001007387 */ /* 0x0003e20000100800 */
[----:B------:R-:W-:Y:S01]  /*21c0*/  IABS R16, R9 ;  /* 0x0000000900107213 */ /* 0x000fe20000000000 */
[----:B------:R-:W-:-:S02]  /*21d0*/  IMAD.MOV R69, RZ, RZ, -R3 ;  /* 0x000000ffff457224 */ /* 0x000fc400078e0a03 */
[----:B------:R-:W-:Y:S01]  /*21e0*/  IMAD.HI.U32 R3, R13, R10, RZ ;  /* 0x0000000a0d037227 */ /* 0x000fe200078e00ff */
[----:B------:R-:W-:Y:S03]  /*21f0*/  STL [R1+0xd24], R73 ;  /* 0x000d244901007387 */ /* 0x000fe60000100800 */
[--C-:B------:R-:W-:Y:S02]  /*2200*/  @!P6 IMAD.IADD R70, R70, 0x1, -R11.reuse ;  /* 0x000000014646e824 */ /* 0x100fe400078e0a0b */
[----:B------:R-:W-:Y:S01]  /*2210*/  @!P4 IMAD.IADD R71, R71, 0x1, -R11 ;  /* 0x000000014747c824 */ /* 0x000fe200078e0a0b */
[----:B------:R-:W-:Y:S01]  /*2220*/  ISETP.GE.AND P4, PT, R6, RZ, PT ;  /* 0x000000ff0600720c */ /* 0x000fe20003f86270 */
[----:B------:R-:W-:Y:S01]  /*2230*/  IMAD.HI.U32 R6, R13, R16, RZ ;  /* 0x000000100d067227 */ /* 0x000fe200078e00ff */
[----:B------:R-:W-:-:S03]  /*2240*/  ISETP.GT.U32.AND P6, PT, R11, R70, PT ;  /* 0x000000460b00720c */ /* 0x000fc60003fc4070 */
[----:B------:R-:W-:Y:S02]  /*2250*/  IMAD.MOV R3, RZ, RZ, -R3 ;  /* 0x000000ffff037224 */ /* 0x000fe400078e0a03 */
[--C-:B------:R-:W-:Y:S02]  /*2260*/  @!P5 IMAD.IADD R4, R4, 0x1, -R11.reuse ;  /* 0x000000010404d824 */ /* 0x100fe400078e0a0b */
[C---:B------:R-:W-:Y:S02]  /*2270*/  IMAD R69, R11.reuse, R69, R8 ;  /* 0x000000450b457224 */ /* 0x040fe400078e0208 */
[----:B------:R-:W-:Y:S02]  /*2280*/  IMAD.MOV R8, RZ, RZ, -R6 ;  /* 0x000000ffff087224 */ /* 0x000fe400078e0a06 */
[C---:B------:R-:W-:Y:S01]  /*2290*/  IMAD R6, R11.reuse, R3, R10 ;  /* 0x000000030b067224 */ /* 0x040fe200078e020a */
[C---:B------:R-:W-:Y:S01]  /*22a0*/  ISETP.GT.U32.AND P5, PT, R11.reuse, R69, PT ;  /* 0x000000450b00720c */ /* 0x040fe20003fa4070 */
[----:B-1----:R-:W-:Y:S01]  /*22b0*/  IMAD.MOV.U32 R0, RZ, RZ, R4 ;  /* 0x000000ffff007224 */ /* 0x002fe200078e0004 */
[----:B------:R-:W-:Y:S01]  /*22c0*/  LOP3.LUT R3, R14, 0x40, RZ, 0xfc, !PT ;  /* 0x000000400e037812 */ /* 0x000fe200078efcff */
[C---:B------:R-:W-:Y:S01]  /*22d0*/  IMAD R8, R11.reuse, R8, R16 ;  /* 0x000000080b087224 */ /* 0x040fe200078e0210 */
[----:B------:R-:W-:Y:S01]  /*22e0*/  IABS R16, R15 ;  /* 0x0000000f00107213 */ /* 0x000fe20000000000 */
[----:B------:R-:W-:Y:S01]  /*22f0*/  @!P0 IMAD.MOV R0, RZ, RZ, -R0 ;  /* 0x000000ffff008224 */ /* 0x000fe200078e0a00 */
[----:B------:R-:W-:Y:S01]  /*2300*/  ISETP.GT.U32.AND P0, PT, R11, R6, PT ;  /* 0x000000060b00720c */ /* 0x000fe20003f04070 */
[----:B------:R-:W-:Y:S01]  /*2310*/  @!P6 IMAD.IADD R70, R70, 0x1, -R11 ;  /* 0x000000014646e824 */ /* 0x000fe200078e0a0b */
[----:B------:R-:W-:Y:S01]  /*2320*/  IABS R68, R3 ;  /* 0x0000000300447213 */ /* 0x000fe20000000000 */
[----:B------:R-:W-:Y:S01]  /*2330*/  @!P3 IMAD.MOV R71, RZ, RZ, -R71 ;  /* 0x000000ffff47b224 */ /* 0x000fe200078e0a47 */
[----:B------:R-:W-:Y:S01]  /*2340*/  ISETP.GE.AND P3, PT, R9, RZ, PT ;  /* 0x000000ff0900720c */ /* 0x000fe20003f66270 */
[----:B------:R-:W-:Y:S01]  /*2350*/  @!P1 IMAD.MOV R70, RZ, RZ, -R70 ;  /* 0x000000ffff469224 */ /* 0x000fe200078e0a46 */
[----:B------:R-:W-:Y:S01]  /*2360*/  ISETP.GT.U32.AND P1, PT, R11, R8, PT ;  /* 0x000000080b00720c */ /* 0x000fe20003f24070 */
[----:B------:R-:W-:Y:S01]  /*2370*/  @!P5 IMAD.IADD R69, R69, 0x1, -R11 ;  /* 0x000000014545d824 */ /* 0x000fe200078e0a0b */
[----:B------:R-:W-:Y:S01]  /*2380*/  LOP3.LUT R9, R14, 0x42, RZ, 0xfc, !PT ;  /* 0x000000420e097812 */ /* 0x000fe200078efcff */
[----:B------:R-:W-:Y:S01]  /*2390*/  @!P2 IMAD.MOV R72, RZ, RZ, -R72 ;  /* 0x000000ffff48a224 */ /* 0x000fe200078e0a48 */
[----:B------:R-:W-:-:S02]  /*23a0*/  ISETP.GE.AND P2, PT, R7, RZ, PT ;  /* 0x000000ff0700720c */ /* 0x000fc40003f46270 */
[----:B------:R-:W-:Y:S01]  /*23b0*/  ISETP.GT.U32.AND P5, PT, R11, R69, PT ;  /* 0x000000450b00720c */ /* 0x000fe20003fa4070 */
[--C-:B------:R-:W-:Y:S01]  /*23c0*/  @!P0 IMAD.IADD R6, R6, 0x1, -R11.reuse ;  /* 0x0000000106068824 */ /* 0x100fe200078e0a0b */
[----:B------:R-:W-:Y:S01]  /*23d0*/  IABS R10, R9 ;  /* 0x00000009000a7213 */ /* 0x000fe20000000000 */
[----:B------:R-:W-:Y:S01]  /*23e0*/  STL [R1+0xd28], R72 ;  /* 0x000d284801007387 */ /* 0x000fe20000100800 */
[----:B------:R-:W-:Y:S01]  /*23f0*/  ISETP.GE.AND P6, PT, R3, RZ, PT ;  /* 0x000000ff0300720c */ /* 0x000fe20003fc6270 */
[----:B------:R-:W-:Y:S01]  /*2400*/  IMAD.HI.U32 R3, R13, R68, RZ ;  /* 0x000000440d037227 */ /* 0x000fe200078e00ff */
[----:B------:R-:W-:Y:S01]  /*2410*/  ISETP.GT.U32.AND P0, PT, R11, R6, PT ;  /* 0x000000060b00720c */ /* 0x000fe20003f04070 */
[----:B------:R-:W-:Y:S02]  /*2420*/  STL [R1+0xd2c], R71 ;  /* 0x000d2c4701007387 */ /* 0x000fe40000100800 */
[--C-:B------:R-:W-:Y:S02]  /*2430*/  @!P1 IMAD.IADD R8, R8, 0x1, -R11.reuse ;  /* 0x0000000108089824 */ /* 0x100fe400078e0a0b */
[----:B------:R-:W-:Y:S01]  /*2440*/  IMAD.HI.U32 R4, R13, R10, RZ ;  /* 0x0000000a0d047227 */ /* 0x000fe200078e00ff */
[----:B------:R1:W-:Y:S02]  /*2450*/  STL [R1+0x2a8], R0 ;  /* 0x0002a80001007387 */ /* 0x0003e40000100800 */
[----:B------:R-:W-:Y:S01]  /*2460*/  ISETP.GT.U32.AND P1, PT, R11, R8, PT ;  /* 0x000000080b00720c */ /* 0x000fe20003f24070 */
[----:B------:R-:W-:Y:S01]  /*2470*/  IMAD.MOV R4, RZ, RZ, -R4 ;  /* 0x000000ffff047224 */ /* 0x000fe200078e0a04 */
[----:B------:R-:W-:Y:S01]  /*2480*/  STL [R1+0xd30], R70 ;  /* 0x000d304601007387 */ /* 0x000fe20000100800 */
[--C-:B------:R-:W-:Y:S01]  /*2490*/  @!P5 IMAD.IADD R69, R69, 0x1, -R11.reuse ;  /* 0x000000014545d824 */ /* 0x100fe200078e0a0b */
[----:B------:R-:W-:Y:S01]  /*24a0*/  ISETP.GE.AND P5, PT, R9, RZ, PT ;  /* 0x000000ff0900720c */ /* 0x000fe20003fa6270 */
[----:B------:R-:W-:Y:S01]  /*24b0*/  @!P0 IMAD.IADD R6, R6, 0x1, -R11 ;  /* 0x0000000106068824 */ /* 0x000fe200078e0a0b */
[----:B------:R-:W-:Y:S01]  /*24c0*/  LOP3.LUT R9, R14, 0x4a, RZ, 0xfc, !PT ;  /* 0x0000004a0e097812 */ /* 0x000fe200078efcff */
[----:B------:R-:W-:-:S02]  /*24d0*/  IMAD R67, R11, R4, R10 ;  /* 0x000000040b437224 */ /* 0x000fc400078e020a */
[----:B-1----:R-:W-:Y:S02]  /*24e0*/  IMAD.MOV.U32 R0, RZ, RZ, R6 ;  /* 0x000000ffff007224 */ /* 0x002fe400078e0006 */
[----:B------:R-:W-:-:S04]  /*24f0*/  IMAD.HI.U32 R4, R13, R18, RZ ;  /* 0x000000120d047227 */ /* 0x000fc800078e00ff */
[----:B------:R-:W-:Y:S01]  /*2500*/  @!P2 IMAD.MOV R69, RZ, RZ, -R69 ;  /* 0x000000ffff45a224 */ /* 0x000fe200078e0a45 */
[----:B------:R-:W-:Y:S01]  /*2510*/  ISETP.GT.U32.AND P2, PT, R11, R67, PT ;  /* 0x000000430b00720c */ /* 0x000fe20003f44070 */
[----:B------:R-:W-:Y:S01]  /*2520*/  @!P4 IMAD.MOV R0, RZ, RZ, -R0 ;  /* 0x000000ffff00c224 */ /* 0x000fe200078e0a00 */
[----:B------:R-:W-:Y:S01]  /*2530*/  ISETP.GE.AND P4, PT, R15, RZ, PT ;  /* 0x000000ff0f00720c */ /* 0x000fe20003f86270 */
[----:B------:R-:W-:Y:S01]  /*2540*/  IMAD.MOV R4, RZ, RZ, -R4 ;  /* 0x000000ffff047224 */ /* 0x000fe200078e0a04 */
[----:B------:R-:W-:Y:S01]  /*2550*/  STL [R1+0xd34], R69 ;  /* 0x000d344501007387 */ /* 0x000fe20000100800 */
[----:B------:R-:W-:Y:S01]  /*2560*/  @!P1 IMAD.IADD R8, R8, 0x1, -R11 ;  /* 0x0000000108089824 */ /* 0x000fe200078e0a0b */
[----:B------:R-:W-:Y:S01]  /*2570*/  LOP3.LUT R15, R14, 0x4c, RZ, 0xfc, !PT ;  /* 0x0000004c0e0f7812 */ /* 0x000fe200078efcff */
[----:B------:R-:W-:Y:S01]  /*2580*/  IMAD R10, R11, R4, R18 ;  /* 0x000000040b0a7224 */ /* 0x000fe200078e0212 */
[----:B------:R1:W-:Y:S01]  /*2590*/  STL [R1+0x2ac], R0 ;  /* 0x0002ac0001007387 */ /* 0x0003e20000100800 */
[----:B------:R-:W-:-:S02]  /*25a0*/  IMAD.MOV R7, RZ, RZ, -R3 ;  /* 0x000000ffff077224 */ /* 0x000fc400078e0a03 */
[----:B------:R-:W-:-:S04]  /*25b0*/  IMAD.HI.U32 R3, R13, R16, RZ ;  /* 0x000000100d037227 */ /* 0x000fc800078e00ff */
[C---:B------:R-:W-:Y:S01]  /*25c0*/  IMAD R68, R11.reuse, R7, R68 ;  /* 0x000000070b447224 */ /* 0x040fe200078e0244 */
[----:B------:R-:W-:Y:S01]  /*25d0*/  LOP3.LUT R7, R14, 0x48, RZ, 0xfc, !PT ;  /* 0x000000480e077812 */ /* 0x000fe200078efcff */
[----:B------:R-:W-:Y:S02]  /*25e0*/  IMAD.MOV R3, RZ, RZ, -R3 ;  /* 0x000000ffff037224 */ /* 0x000fe400078e0a03 */
[----:B-1----:R-:W-:Y:S01]  /*25f0*/  IMAD.MOV.U32 R0, RZ, RZ, R8 ;  /* 0x000000ffff007224 */ /* 0x002fe200078e0008 */
[----:B------:R-:W-:Y:S01]  /*2600*/  IABS R66, R7 ;  /* 0x0000000700427213 */ /* 0x000fe20000000000 */
[C---:B------:R-:W-:Y:S01]  /*2610*/  IMAD R6, R11.reuse, R3, R16 ;  /* 0x000000030b067224 */ /* 0x040fe200078e0210 */
[C---:B------:R-:W-:Y:S01]  /*2620*/  ISETP.GT.U32.AND P0, PT, R11.reuse, R68, PT ;  /* 0x000000440b00720c */ /* 0x040fe20003f04070 */
[----:B------:R-:W-:Y:S01]  /*2630*/  @!P3 IMAD.MOV R0, RZ, RZ, -R0 ;  /* 0x000000ffff00b224 */ /* 0x000fe200078e0a00 */
[----:B------:R-:W-:Y:S01]  /*2640*/  ISETP.GT.U32.AND P3, PT, R11, R10, PT ;  /* 0x0000000a0b00720c */ /* 0x000fe20003f64070 */
[----:B------:R-:W-:Y:S01]  /*2650*/  IMAD.HI.U32 R3, R13, R66, RZ ;  /* 0x000000420d037227 */ /* 0x000fe200078e00ff */
[----:B------:R-:W-:-:S02]  /*2660*/  ISETP.GT.U32.AND P1, PT, R11, R6, PT ;  /* 0x000000060b00720c */ /* 0x000fc40003f24070 */
[----:B------:R-:W-:Y:S01]  /*2670*/  IABS R8, R9 ;  /* 0x0000000900087213 */ /* 0x000fe20000000000 */
[----:B------:R-:W-:Y:S01]  /*2680*/  IMAD.MOV R3, RZ, RZ, -R3 ;  /* 0x000000ffff037224 */ /* 0x000fe200078e0a03 */
[----:B------:R-:W-:Y:S01]  /*2690*/  IABS R16, R15 ;  /* 0x0000000f00107213 */ /* 0x000fe20000000000 */
[----:B------:R-:W-:Y:S01]  /*26a0*/  @!P2 IMAD.IADD R67, R67, 0x1, -R11 ;  /* 0x000000014343a824 */ /* 0x000fe200078e0a0b */
[----:B------:R1:W-:Y:S01]  /*26b0*/  STL [R1+0x2b0], R0 ;  /* 0x0002b00001007387 */ /* 0x0003e20000100800 */
[----:B------:R-:W-:Y:S02]  /*26c0*/  IMAD R66, R11, R3, R66 ;  /* 0x000000030b427224 */ /* 0x000fe400078e0242 */
[----:B------:R-:W-:Y:S01]  /*26d0*/  IMAD.HI.U32 R3, R13, R8, RZ ;  /* 0x000000080d037227 */ /* 0x000fe200078e00ff */
[----:B------:R-:W-:-:S03]  /*26e0*/  ISETP.GT.U32.AND P2, PT, R11, R67, PT ;  /* 0x000000430b00720c */ /* 0x000fc60003f44070 */
[--C-:B------:R-:W-:Y:S02]  /*26f0*/  @!P3 IMAD.IADD R10, R10, 0x1, -R11.reuse ;  /* 0x000000010a0ab824 */ /* 0x100fe400078e0a0b */
[----:B------:R-:W-:Y:S02]  /*2700*/  @!P1 IMAD.IADD R6, R6, 0x1, -R11 ;  /* 0x0000000106069824 */ /* 0x000fe400078e0a0b */
[----:B------:R-:W-:Y:S01]  /*2710*/  IMAD.MOV R3, RZ, RZ, -R3 ;  /* 0x000000ffff037224 */ /* 0x000fe200078e0a03 */
[C---:B------:R-:W-:Y:S01]  /*2720*/  ISETP.GT.U32.AND P3, PT, R11.reuse, R10, PT ;  /* 0x0000000a0b00720c */ /* 0x040fe20003f64070 */
[--C-:B------:R-:W-:Y:S01]  /*2730*/  @!P0 IMAD.IADD R68, R68, 0x1, -R11.reuse ;  /* 0x0000000144448824 */ /* 0x100fe200078e0a0b */
[C---:B------:R-:W-:Y:S01]  /*2740*/  ISETP.GT.U32.AND P1, PT, R11.reuse, R6, PT ;  /* 0x000000060b00720c */ /* 0x040fe20003f24070 */
[----:B------:R-:W-:Y:S02]  /*2750*/  IMAD R65, R11, R3, R8 ;  /* 0x000000030b417224 */ /* 0x000fe400078e0208 */
[----:B------:R-:W-:Y:S01]  /*2760*/  @!P2 IMAD.IADD R67, R67, 0x1, -R11 ;  /* 0x000000014343a824 */ /* 0x000fe200078e0a0b */
[C---:B------:R-:W-:Y:S01]  /*2770*/  ISETP.GT.U32.AND P0, PT, R11.reuse, R68, PT ;  /* 0x000000440b00720c */ /* 0x040fe20003f04070 */
[----:B------:R-:W-:Y:S01]  /*2780*/  VIADD R3, R12, 0x4e ;  /* 0x0000004e0c037836 */ /* 0x000fe20000000000 */
[----:B------:R-:W-:Y:S01]  /*2790*/  ISETP.GT.U32.AND P2, PT, R11, R66, PT ;  /* 0x000000420b00720c */ /* 0x000fe20003f44070 */
[----:B------:R-:W-:-:S03]  /*27a0*/  IMAD.HI.U32 R4, R13, R16, RZ ;  /* 0x000000100d047227 */ /* 0x000fc600078e00ff */
[----:B------:R-:W-:Y:S01]  /*27b0*/  IABS R8, R3 ;  /* 0x0000000300087213 */ /* 0x000fe20000000000 */
[--C-:B------:R-:W-:Y:S01]  /*27c0*/  @!P3 IMAD.IADD R10, R10, 0x1, -R11.reuse ;  /* 0x000000010a0ab824 */ /* 0x100fe200078e0a0b */
[----:B------:R-:W-:Y:S01]  /*27d0*/  ISETP.GT.U32.AND P3, PT, R11, R65, PT ;  /* 0x000000410b00720c */ /* 0x000fe20003f64070 */
[--C-:B------:R-:W-:Y:S01]  /*27e0*/  @!P1 IMAD.IADD R6, R6, 0x1, -R11.reuse ;  /* 0x0000000106069824 */ /* 0x100fe200078e0a0b */
[----:B------:R-:W-:Y:S01]  /*27f0*/  ISETP.GE.AND P1, PT, R15, RZ, PT ;  /* 0x000000ff0f00720c */ /* 0x000fe20003f26270 */
[----:B-1----:R-:W-:Y:S02]  /*2800*/  IMAD.MOV.U32 R0, RZ, RZ, R10 ;  /* 0x000000ffff007224 */ /* 0x002fe400078e000a */
[--C-:B------:R-:W-:Y:S01]  /*2810*/  @!P0 IMAD.IADD R68, R68, 0x1, -R11.reuse ;  /* 0x0000000144448824 */ /* 0x100fe200078e0a0b */
[----:B------:R-:W-:Y:S01]  /*2820*/  ISETP.GE.AND P0, PT, R17, RZ, PT ;  /* 0x000000ff1100720c */ /* 0x000fe20003f06270 */
[----:B------:R-:W-:Y:S01]  /*2830*/  IMAD.MOV.U32 R18, RZ, RZ, R6 ;  /* 0x000000ffff127224 */ /* 0x000fe200078e0006 */
[----:B------:R-:W-:Y:S01]  /*2840*/  LOP3.LUT R6, R14, 0x50, RZ, 0xfc, !PT ;  /* 0x000000500e067812 */ /* 0x000fe200078efcff */
[--C-:B------:R-:W-:Y:S01]  /*2850*/  @!P2 IMAD.IADD R66, R66, 0x1, -R11.reuse ;  /* 0x000000014242a824 */ /* 0x100fe200078e0a0b */
[----:B------:R-:W-:Y:S01]  /*2860*/  LOP3.LUT R17, R14, 0x5a, RZ, 0xfc, !PT ;  /* 0x0000005a0e117812 */ /* 0x000fe200078efcff */
[----:B------:R-:W-:Y:S01]  /*2870*/  @!P4 IMAD.MOV R18, RZ, RZ, -R18 ;  /* 0x000000ffff12c224 */ /* 0x000fe200078e0a12 */
[----:B------:R-:W-:Y:S01]  /*2880*/  ISETP.GE.AND P4, PT, R3, RZ, PT ;  /* 0x000000ff0300720c */ /* 0x000fe20003f86270 */
[----:B------:R-:W-:Y:S01]  /*2890*/  @!P3 IMAD.IADD R65, R65, 0x1, -R11 ;  /* 0x000000014141b824 */ /* 0x000fe200078e0a0b */
[----:B------:R-:W-:Y:S01]  /*28a0*/  ISETP.GT.U32.AND P2, PT, R11, R66, PT ;  /* 0x000000420b00720c */ /* 0x000fe20003f44070 */
[----:B------:R-:W-:Y:S01]  /*28b0*/  IMAD.HI.U32 R3, R13, R8, RZ ;  /* 0x000000080d037227 */ /* 0x000fe200078e00ff */
[----:B------:R-:W-:-:S02]  /*28c0*/  IABS R64, R6 ;  /* 0x0000000600407213 */ /* 0x000fc40000000000 */
[----:B------:R-:W-:Y:S01]  /*28d0*/  ISETP.GT.U32.AND P3, PT, R11, R65, PT ;  /* 0x000000410b00720c */ /* 0x000fe20003f64070 */
[----:B------:R-:W-:Y:S02]  /*28e0*/  IMAD.MOV R3, RZ, RZ, -R3 ;  /* 0x000000ffff037224 */ /* 0x000fe400078e0a03 */
[----:B------:R-:W-:Y:S01]  /*28f0*/  @!P6 IMAD.MOV R68, RZ, RZ, -R68 ;  /* 0x000000ffff44e224 */ /* 0x000fe200078e0a44 */
[----:B------:R-:W-:Y:S01]  /*2900*/  ISETP.GE.AND P6, PT, R7, RZ, PT ;  /* 0x000000ff0700720c */ /* 0x000fe20003fc6270 */
[----:B------:R-:W-:Y:S01]  /*2910*/  IMAD.MOV R4, RZ, RZ, -R4 ;  /* 0x000000ffff047224 */ /* 0x000fe200078e0a04 */
[----:B------:R-:W-:Y:S01]  /*2920*/  LOP3.LUT R7, R14, 0x52, RZ, 0xfc, !PT ;  /* 0x000000520e077812 */ /* 0x000fe200078efcff */
[----:B------:R-:W-:Y:S01]  /*2930*/  @!P0 IMAD.MOV R0, RZ, RZ, -R0 ;  /* 0x000000ffff008224 */ /* 0x000fe200078e0a00 */
[----:B------:R-:W-:Y:S01]  /*2940*/  ISETP.GE.AND P0, PT, R6, RZ, PT ;  /* 0x000000ff0600720c */ /* 0x000fe20003f06270 */
[----:B------:R-:W-:Y:S01]  /*2950*/  IMAD R8, R11, R3, R8 ;  /* 0x000000030b087224 */ /* 0x000fe200078e0208 */
[----:B------:R-:W-:Y:S01]  /*2960*/  IABS R10, R7 ;  /* 0x00000007000a7213 */ /* 0x000fe20000000000 */
[----:B------:R-:W-:Y:S01]  /*2970*/  IMAD.HI.U32 R6, R13, R64, RZ ;  /* 0x000000400d067227 */ /* 0x000fe200078e00ff */
[----:B------:R-:W-:Y:S03]  /*2980*/  STL [R1+0xd38], R68 ;  /* 0x000d384401007387 */ /* 0x000fe60000100800 */
[----:B------:R-:W-:-:S02]  /*2990*/  IMAD R4, R11, R4, R16 ;  /* 0x000000040b047224 */ /* 0x000fc400078e0210 */
[--C-:B------:R-:W-:Y:S01]  /*29a0*/  @!P3 IMAD.IADD R65, R65, 0x1, -R11.reuse ;  /* 0x000000014141b824 */ /* 0x100fe200078e0a0b */
[C---:B------:R-:W-:Y:S01]  /*29b0*/  ISETP.GT.U32.AND P3, PT, R11.reuse, R8, PT ;  /* 0x000000080b00720c */ /* 0x040fe20003f64070 */
[----:B------:R-:W-:Y:S02]  /*29c0*/  IMAD.MOV R6, RZ, RZ, -R6 ;  /* 0x000000ffff067224 */ /* 0x000fe400078e0a06 */
[----:B------:R-:W-:Y:S01]  /*29d0*/  @!P2 IMAD.IADD R66, R66, 0x1, -R11 ;  /* 0x000000014242a824 */ /* 0x000fe200078e0a0b */
[C---:B------:R-:W-:Y:S01]  /*29e0*/  ISETP.GT.U32.AND P2, PT, R11.reuse, R4, PT ;  /* 0x000000040b00720c */ /* 0x040fe20003f44070 */
[C---:B------:R-:W-:Y:S02]  /*29f0*/  IMAD R64, R11.reuse, R6, R64 ;  /* 0x000000060b407224 */ /* 0x040fe400078e0240 */
[----:B------:R-:W-:Y:S02]  /*2a00*/  @!P6 IMAD.MOV R66, RZ, RZ, -R66 ;  /* 0x000000ffff42e224 */ /* 0x000fe400078e0a42 */
[----:B------:R-:W-:Y:S01]  /*2a10*/  @!P5 IMAD.MOV R67, RZ, RZ, -R67 ;  /* 0x000000ffff43d224 */ /* 0x000fe200078e0a43 */
[----:B------:R-:W-:Y:S01]  /*2a20*/  ISETP.GT.U32.AND P6, PT, R11, R64, PT ;  /* 0x000000400b00720c */ /* 0x000fe20003fc4070 */
[----:B------:R-:W-:Y:S01]  /*2a30*/  IMAD.HI.U32 R3, R13, R10, RZ ;  /* 0x0000000a0d037227 */ /* 0x000fe200078e00ff */
[----:B------:R-:W-:-:S02]  /*2a40*/  ISETP.GE.AND P5, PT, R9, RZ, PT ;  /* 0x000000ff0900720c */ /* 0x000fc40003fa6270 */
[----:B------:R-:W-:Y:S01]  /*2a50*/  LOP3.LUT R9, R14, 0x54, RZ, 0xfc, !PT ;  /* 0x000000540e097812 */ /* 0x000fe200078efcff */
[--C-:B------:R-:W-:Y:S01]  /*2a60*/  @!P3 IMAD.IADD R8, R8, 0x1, -R11.reuse ;  /* 0x000000010808b824 */ /* 0x100fe200078e0a0b */
[----:B------:R-:W-:Y:S01]  /*2a70*/  STL [R1+0xd3c], R67 ;  /* 0x000d3c4301007387 */ /* 0x000fe20000100800 */
[----:B------:R-:W-:Y:S01]  /*2a80*/  @!P2 IMAD.IADD R4, R4, 0x1, -R11 ;  /* 0x000000010404a824 */ /* 0x000fe200078e0a0b */
[----:B------:R-:W-:Y:S01]  /*2a90*/  IABS R16, R9 ;  /* 0x0000000900107213 */ /* 0x000fe20000000000 */
[----:B------:R-:W-:Y:S01]  /*2aa0*/  IMAD.MOV R3, RZ, RZ, -R3 ;  /* 0x000000ffff037224 */ /* 0x000fe200078e0a03 */
[C---:B------:R-:W-:Y:S01]  /*2ab0*/  ISETP.GT.U32.AND P3, PT, R11.reuse, R8, PT ;  /* 0x000000080b00720c */ /* 0x040fe20003f64070 */
[----:B------:R1:W-:Y:S01]  /*2ac0*/  STL [R1+0x2c4], R18 ;  /* 0x0002c41201007387 */ /* 0x0003e20000100800 */
[C---:B------:R-:W-:Y:S01]  /*2ad0*/  ISETP.GT.U32.AND P2, PT, R11.reuse, R4, PT ;  /* 0x000000040b00720c */ /* 0x040fe20003f44070 */
[----:B------:R-:W-:Y:S02]  /*2ae0*/  @!P6 IMAD.IADD R64, R64, 0x1, -R11 ;  /* 0x000000014040e824 */ /* 0x000fe400078e0a0b */
[----:B------:R-:W-:Y:S01]  /*2af0*/  IMAD R63, R11, R3, R10 ;  /* 0x000000030b3f7224 */ /* 0x000fe200078e020a */
[----:B------:R2:W-:Y:S01]  /*2b00*/  STL [R1+0x2c8], R0 ;  /* 0x0002c80001007387 */ /* 0x0005e20000100800 */
[----:B------:R-:W-:Y:S01]  /*2b10*/  IMAD.HI.U32 R6, R13, R16, RZ ;  /* 0x000000100d067227 */ /* 0x000fe200078e00ff */
[----:B------:R-:W-:-:S02]  /*2b20*/  ISETP.GT.U32.AND P6, PT, R11, R64, PT ;  /* 0x000000400b00720c */ /* 0x000fc40003fc4070 */
[----:B------:R-:W-:Y:S01]  /*2b30*/  STL [R1+0xd40], R66 ;  /* 0x000d404201007387 */ /* 0x000fe20000100800 */
[----:B-1----:R-:W-:Y:S01]  /*2b40*/  IABS R18, R23 ;  /* 0x0000001700127213 */ /* 0x002fe20000000000 */
[----:B------:R-:W-:Y:S02]  /*2b50*/  IMAD.MOV R6, RZ, RZ, -R6 ;  /* 0x000000ffff067224 */ /* 0x000fe400078e0a06 */
[----:B------:R-:W-:Y:S01]  /*2b60*/  @!P3 IMAD.IADD R8, R8, 0x1, -R11 ;  /* 0x000000010808b824 */ /* 0x000fe200078e0a0b */
[----:B------:R-:W-:Y:S01]  /*2b70*/  ISETP.GT.U32.AND P3, PT, R11, R63, PT ;  /* 0x0000003f0b00720c */ /* 0x000fe20003f64070 */
[----:B------:R-:W-:-:S04]  /*2b80*/  IMAD.HI.U32 R3, R13, R18, RZ ;  /* 0x000000120d037227 */ /* 0x000fc800078e00ff */
[----:B------:R-:W-:Y:S01]  /*2b90*/  @!P2 IMAD.IADD R4, R4, 0x1, -R11 ;  /* 0x000000010404a824 */ /* 0x000fe200078e0a0b */
[----:B------:R-:W-:Y:S01]  /*2ba0*/  ISETP.GE.AND P2, PT, R9, RZ, PT ;  /* 0x000000ff0900720c */ /* 0x000fe20003f46270 */
[C---:B------:R-:W-:Y:S01]  /*2bb0*/  IMAD R6, R11.reuse, R6, R16 ;  /* 0x000000060b067224 */ /* 0x040fe200078e0210 */
[----:B------:R-:W-:Y:S01]  /*2bc0*/  IABS R16, R17 ;  /* 0x0000001100107213 */ /* 0x000fe20000000000 */
[----:B------:R-:W-:Y:S02]  /*2bd0*/  IMAD.MOV R9, RZ, RZ, -R3 ;  /* 0x000000ffff097224 */ /* 0x000fe400078e0a03 */
[----:B------:R-:W-:Y:S01]  /*2be0*/  @!P6 IMAD.IADD R64, R64, 0x1, -R11 ;  /* 0x000000014040e824 */ /* 0x000fe200078e0a0b */
[C---:B------:R-:W-:Y:S01]  /*2bf0*/  ISETP.GT.U32.AND P6, PT, R11.reuse, R6, PT ;  /* 0x000000060b00720c */ /* 0x040fe20003fc4070 */
[----:B------:R-:W-:Y:S02]  /*2c00*/  IMAD R18, R11, R9, R18 ;  /* 0x000000090b127224 */ /* 0x000fe400078e0212 */
[----:B------:R-:W-:-:S04]  /*2c10*/  IMAD.HI.U32 R3, R13, R62, RZ ;  /* 0x0000003e0d037227 */ /* 0x000fc800078e00ff */
[----:B------:R-:W-:Y:S01]  /*2c20*/  @!P3 IMAD.IADD R63, R63, 0x1, -R11 ;  /* 0x000000013f3fb824 */ /* 0x000fe200078e0a0b */
[----:B------:R-:W-:Y:S01]  /*2c30*/  ISETP.GT.U32.AND P3, PT, R11, R18, PT ;  /* 0x000000120b00720c */ /* 0x000fe20003f64070 */
[----:B------:R-:W-:Y:S02]  /*2c40*/  IMAD.MOV R10, RZ, RZ, -R3 ;  /* 0x000000ffff0a7224 */ /* 0x000fe400078e0a03 */
[----:B------:R-:W-:Y:S01]  /*2c50*/  @!P5 IMAD.MOV R65, RZ, RZ, -R65 ;  /* 0x000000ffff41d224 */ /* 0x000fe200078e0a41 */
[----:B------:R-:W-:Y:S01]  /*2c60*/  ISETP.GE.AND P5, PT, R7, RZ, PT ;  /* 0x000000ff0700720c */ /* 0x000fe20003fa6270 */
[----:B------:R-:W-:Y:S02]  /*2c70*/  IMAD R62, R11, R10, R62 ;  /* 0x0000000a0b3e7224 */ /* 0x000fe400078e023e */
[----:B------:R-:W-:Y:S01]  /*2c80*/  @!P6 IMAD.IADD R6, R6, 0x1, -R11 ;  /* 0x000000010606e824 */ /* 0x000fe200078e0a0b */
[----:B------:R-:W-:Y:S01]  /*2c90*/  STL [R1+0xd44], R65 ;  /* 0x000d444101007387 */ /* 0x000fe20000100800 */
[----:B------:R-:W-:Y:S01]  /*2ca0*/  IMAD.HI.U32 R7, R13, R16, RZ ;  /* 0x000000100d077227 */ /* 0x000fe200078e00ff */
[----:B------:R-:W-:-:S03]  /*2cb0*/  ISETP.GT.U32.AND P6, PT, R11, R62, PT ;  /* 0x0000003e0b00720c */ /* 0x000fc60003fc4070 */
[----:B------:R-:W-:Y:S01]  /*2cc0*/  @!P3 IMAD.IADD R18, R18, 0x1, -R11 ;  /* 0x000000011212b824 */ /* 0x000fe200078e0a0b */
[----:B------:R-:W-:Y:S01]  /*2cd0*/  ISETP.GT.U32.AND P3, PT, R11, R63, PT ;  /* 0x0000003f0b00720c */ /* 0x000fe20003f64070 */
[----:B------:R-:W-:Y:S02]  /*2ce0*/  VIADD R15, R12, 0x5e ;  /* 0x0000005e0c0f7836 */ /* 0x000fe40000000000 */
[----:B------:R-:W-:-:S03]  /*2cf0*/  IMAD.HI.U32 R9, R13, R20, RZ ;  /* 0x000000140d097227 */ /* 0x000fc600078e00ff */
[----:B------:R-:W-:Y:S01]  /*2d00*/  IABS R22, R15 ;  /* 0x0000000f00167213 */ /* 0x000fe20000000000 */
[----:B------:R-:W-:Y:S02]  /*2d10*/  IMAD.MOV R7, RZ, RZ, -R7 ;  /* 0x000000ffff077224 */ /* 0x000fe400078e0a07 */
[----:B------:R-:W-:Y:S02]  /*2d20*/  IMAD.MOV R9, RZ, RZ, -R9 ;  /* 0x000000ffff097224 */ /* 0x000fe400078e0a09 */
[----:B--2---:R-:W-:Y:S02]  /*2d30*/  IMAD.MOV.U32 R0, RZ, RZ, R4 ;  /* 0x000000ffff007224 */ /* 0x004fe400078e0004 */
[C---:B------:R-:W-:Y:S01]  /*2d40*/  IMAD R61, R11.reuse, R7, R16 ;  /* 0x000000070b3d7224 */ /* 0x040fe200078e0210 */
[C---:B------:R-:W-:Y:S01]  /*2d50*/  LOP3.LUT R7, R14.reuse, 0x60, RZ, 0xfc, !PT ;  /* 0x000000600e077812 */ /* 0x040fe200078efcff */
[C---:B------:R-:W-:Y:S01]  /*2d60*/  IMAD R16, R11.reuse, R9, R20 ;  /* 0x000000090b107224 */ /* 0x040fe200078e0214 */
[----:B------:R-:W-:Y:S01]  /*2d70*/  LOP3.LUT R9, R14, 0x62, RZ, 0xfc, !PT ;  /* 0x000000620e097812 */ /* 0x000fe200078efcff */
[----:B------:R-:W-:Y:S01]  /*2d80*/  @!P1 IMAD.MOV R0, RZ, RZ, -R0 ;  /* 0x000000ffff009224 */ /* 0x000fe200078e0a00 */
[C---:B------:R-:W-:Y:S01]  /*2d90*/  ISETP.GT.U32.AND P1, PT, R11.reuse, R6, PT ;  /* 0x000000060b00720c */ /* 0x040fe20003f24070 */
[----:B------:R-:W-:Y:S01]  /*2da0*/  @!P6 IMAD.IADD R62, R62, 0x1, -R11 ;  /* 0x000000013e3ee824 */ /* 0x000fe200078e0a0b */
[----:B------:R-:W-:Y:S01]  /*2db0*/  ISETP.GT.U32.AND P6, PT, R11, R18, PT ;  /* 0x000000120b00720c */ /* 0x000fe20003fc4070 */
[----:B------:R-:W-:Y:S01]  /*2dc0*/  IMAD.HI.U32 R3, R13, R22, RZ ;  /* 0x000000160d037227 */ /* 0x000fe200078e00ff */
[----:B------:R1:W-:Y:S01]  /*2dd0*/  STL [R1+0x2cc], R0 ;  /* 0x0002cc0001007387 */ /* 0x0003e20000100800 */
[----:B------:R-:W-:-:S02]  /*2de0*/  IABS R60, R7 ;  /* 0x00000007003c7213 */ /* 0x000fc40000000000 */
[----:B------:R-:W-:Y:S01]  /*2df0*/  @!P3 IMAD.IADD R63, R63, 0x1, -R11 ;  /* 0x000000013f3fb824 */ /* 0x000fe200078e0a0b */
[C---:B------:R-:W-:Y:S01]  /*2e00*/  ISETP.GT.U32.AND P3, PT, R11.reuse, R16, PT ;  /* 0x000000100b00720c */ /* 0x040fe20003f64070 */
[----:B------:R-:W-:Y:S02]  /*2e10*/  IMAD.MOV R3, RZ, RZ, -R3 ;  /* 0x000000ffff037224 */ /* 0x000fe400078e0a03 */
[----:B------:R-:W-:Y:S01]  /*2e20*/  @!P0 IMAD.MOV R64, RZ, RZ, -R64 ;  /* 0x000000ffff408224 */ /* 0x000fe200078e0a40 */
[C---:B------:R-:W-:Y:S01]  /*2e30*/  ISETP.GT.U32.AND P0, PT, R11.reuse, R61, PT ;  /* 0x0000003d0b00720c */ /* 0x040fe20003f04070 */
[----:B------:R-:W-:Y:S02]  /*2e40*/  IMAD R10, R11, R3, R22 ;  /* 0x000000030b0a7224 */ /* 0x000fe400078e0216 */
[----:B-1----:R-:W-:Y:S01]  /*2e50*/  IMAD.MOV.U32 R0, RZ, RZ, R8 ;  /* 0x000000ffff007224 */ /* 0x002fe200078e0008 */
[----:B------:R-:W-:Y:S01]  /*2e60*/  IABS R8, R9 ;  /* 0x0000000900087213 */ /* 0x000fe20000000000 */
[--C-:B------:R-:W-:Y:S01]  /*2e70*/  @!P1 IMAD.IADD R6, R6, 0x1, -R11.reuse ;  /* 0x0000000106069824 */ /* 0x100fe200078e0a0b */
[----:B------:R-:W-:Y:S01]  /*2e80*/  ISETP.GE.AND P1, PT, R23, RZ, PT ;  /* 0x000000ff1700720c */ /* 0x000fe20003f26270 */
[----:B------:R-:W-:Y:S01]  /*2e90*/  @!P4 IMAD.MOV R0, RZ, RZ, -R0 ;  /* 0x000000ffff00c224 */ /* 0x000fe200078e0a00 */
[C---:B------:R-:W-:Y:S01]  /*2ea0*/  ISETP.GT.U32.AND P4, PT, R11.reuse, R62, PT ;  /* 0x0000003e0b00720c */ /* 0x040fe20003f84070 */
[--C-:B------:R-:W-:Y:S01]  /*2eb0*/  @!P6 IMAD.IADD R18, R18, 0x1, -R11.reuse ;  /* 0x000000011212e824 */ /* 0x100fe200078e0a0b */
[----:B------:R-:W-:Y:S01]  /*2ec0*/  ISETP.GT.U32.AND P6, PT, R11, R10, PT ;  /* 0x0000000a0b00720c */ /* 0x000fe20003fc4070 */
[----:B------:R-:W-:Y:S01]  /*2ed0*/  @!P3 IMAD.IADD R16, R16, 0x1, -R11 ;  /* 0x000000011010b824 */ /* 0x000fe200078e0a0b */
[----:B------:R1:W-:Y:S01]  /*2ee0*/  STL [R1+0x2d0], R0 ;  /* 0x0002d00001007387 */ /* 0x0003e20000100800 */
[----:B------:R-:W-:Y:S01]  /*2ef0*/  @!P5 IMAD.MOV R63, RZ, RZ, -R63 ;  /* 0x000000ffff3fd224 */ /* 0x000fe200078e0a3f */
[----:B------:R-:W-:Y:S01]  /*2f00*/  ISETP.GE.AND P3, PT, R19, RZ, PT ;  /* 0x000000ff1300720c */ /* 0x000fe20003f66270 */
[----:B------:R-:W-:Y:S01]  /*2f10*/  IMAD.HI.U32 R4, R13, R8, RZ ;  /* 0x000000080d047227 */ /* 0x000fe200078e00ff */
[----:B------:R-:W-:Y:S03]  /*2f20*/  STL [R1+0xd48], R64 ;  /* 0x000d484001007387 */ /* 0x000fe60000100800 */
[----:B------:R-:W-:Y:S01]  /*2f30*/  IMAD.MOV R4, RZ, RZ, -R4 ;  /* 0x000000ffff047224 */ /* 0x000fe200078e0a04 */
[----:B------:R-:W-:Y:S01]  /*2f40*/  STL [R1+0xd4c], R63 ;  /* 0x000d4c3f01007387 */ /* 0x000fe20000100800 */
[----:B------:R-:W-:Y:S01]  /*2f50*/  @!P4 IMAD.IADD R62, R62, 0x1, -R11 ;  /* 0x000000013e3ec824 */ /* 0x000fe200078e0a0b */
[----:B------:R-:W-:Y:S01]  /*2f60*/  ISETP.GE.AND P4, PT, R21, RZ, PT ;  /* 0x000000ff1500720c */ /* 0x000fe20003f86270 */
[----:B-1----:R-:W-:-:S02]  /*2f70*/  IMAD.MOV.U32 R0, RZ, RZ, R6 ;  /* 0x000000ffff007224 */ /* 0x002fc400078e0006 */
[--C-:B------:R-:W-:Y:S02]  /*2f80*/  @!P6 IMAD.IADD R10, R10, 0x1, -R11.reuse ;  /* 0x000000010a0ae824 */ /* 0x100fe400078e0a0b */
[----:B------:R-:W-:Y:S01]  /*2f90*/  @!P2 IMAD.MOV R0, RZ, RZ, -R0 ;  /* 0x000000ffff00a224 */ /* 0x000fe200078e0a00 */
[----:B------:R-:W-:Y:S01]  /*2fa0*/  ISETP.GT.U32.AND P2, PT, R11, R16, PT ;  /* 0x000000100b00720c */ /* 0x000fe20003f44070 */
[----:B------:R-:W-:Y:S01]  /*2fb0*/  IMAD.HI.U32 R3, R13, R60, RZ ;  /* 0x0000003c0d037227 */ /* 0x000fe200078e00ff */
[----:B------:R-:W-:Y:S02]  /*2fc0*/  ISETP.GT.U32.AND P6, PT, R11, R10, PT ;  /* 0x0000000a0b00720c */ /* 0x000fe40003fc4070 */
[----:B------:R1:W-:Y:S01]  /*2fd0*/  STL [R1+0x2e4], R0 ;  /* 0x0002e40001007387 */ /* 0x0003e20000100800 */
[----:B------:R-:W-:Y:S01]  /*2fe0*/  @!P0 IMAD.IADD R61, R61, 0x1, -R11 ;  /* 0x000000013d3d8824 */ /* 0x000fe200078e0a0b */
[----:B------:R-:W-:Y:S01]  /*2ff0*/  ISETP.GE.AND P0, PT, R17, RZ, PT ;  /* 0x000000ff1100720c */ /* 0x000fe20003f06270 */
[C---:B------:R-:W-:Y:S01]  /*3000*/  IMAD R59, R11.reuse, R4, R8 ;  /* 0x000000040b3b7224 */ /* 0x040fe200078e0208 */
[----:B------:R-:W-:Y:S01]  /*3010*/  LOP3.LUT R4, R14, 0x64, RZ, 0xfc, !PT ;  /* 0x000000640e047812 */ /* 0x000fe200078efcff */
[----:B------:R-:W-:Y:S01]  /*3020*/  IMAD.MOV R3, RZ, RZ, -R3 ;  /* 0x000000ffff037224 */ /* 0x000fe200078e0a03 */
[----:B------:R-:W-:Y:S01]  /*3030*/  ISETP.GT.U32.AND P5, PT, R11, R61, PT ;  /* 0x0000003d0b00720c */ /* 0x000fe20003fa4070 */
[----:B------:R-:W-:Y:S01]  /*3040*/  @!P4 IMAD.MOV R62, RZ, RZ, -R62 ;  /* 0x000000ffff3ec224 */ /* 0x000fe200078e0a3e */
[----:B------:R-:W-:Y:S01]  /*3050*/  IABS R8, R4 ;  /* 0x0000000400087213 */ /* 0x000fe20000000000 */
[----:B------:R-:W-:Y:S01]  /*3060*/  @!P2 IMAD.IADD R16, R16, 0x1, -R11 ;  /* 0x000000011010a824 */ /* 0x000fe200078e0a0b */
[----:B------:R-:W-:Y:S01]  /*3070*/  ISETP.GE.AND P4, PT, R15, RZ, PT ;  /* 0x000000ff0f00720c */ /* 0x000fe20003f86270 */
[----:B-1----:R-:W-:Y:S01]  /*3080*/  IMAD.MOV.U32 R0, RZ, RZ, R18 ;  /* 0x000000ffff007224 */ /* 0x002fe200078e0012 */
[----:B------:R-:W-:Y:S01]  /*3090*/  LOP3.LUT R17, R14, 0x66, RZ, 0xfc, !PT ;  /* 0x000000660e117812 */ /* 0x000fe200078efcff */
[----:B------:R-:W-:Y:S01]  /*30a0*/  IMAD R60, R11, R3, R60 ;  /* 0x000000030b3c7224 */ /* 0x000fe200078e023c */
[----:B------:R-:W-:Y:S01]  /*30b0*/  ISETP.GE.AND P2, PT, R7, RZ, PT ;  /* 0x000000ff0700720c */ /* 0x000fe20003f46270 */
[----:B------:R-:W-:Y:S01]  /*30c0*/  @!P1 IMAD.MOV R0, RZ, RZ, -R0 ;  /* 0x000000ffff009224 */ /* 0x000fe200078e0a00 */
[----:B------:R-:W-:Y:S01]  /*30d0*/  IABS R6, R17 ;  /* 0x0000001100067213 */ /* 0x000fe20000000000 */
[----:B------:R-:W-:Y:S01]  /*30e0*/  IMAD.HI.U32 R3, R13, R8, RZ ;  /* 0x000000080d037227 */ /* 0x000fe200078e00ff */
[----:B------:R-:W-:-:S02]  /*30f0*/  ISETP.GT.U32.AND P1, PT, R11, R60, PT ;  /* 0x0000003c0b00720c */ /* 0x000fc40003f24070 */
[----:B------:R1:W-:Y:S01]  /*3100*/  STL [R1+0x2ec], R0 ;  /* 0x0002ec0001007387 */ /* 0x0003e20000100800 */
[----:B------:R-:W-:Y:S01]  /*3110*/  @!P6 IMAD.IADD R10, R10, 0x1, -R11 ;  /* 0x000000010a0ae824 */ /* 0x000fe200078e0a0b */
[----:B------:R-:W-:Y:S01]  /*3120*/  ISETP.GE.AND P6, PT, R9, RZ, PT ;  /* 0x000000ff0900720c */ /* 0x000fe20003fc6270 */
[----:B------:R-:W-:Y:S01]  /*3130*/  IMAD.MOV R3, RZ, RZ, -R3 ;  /* 0x000000ffff037224 */ /* 0x000fe200078e0a03 */
[C---:B------:R-:W-:Y:S01]  /*3140*/  LOP3.LUT R9, R14.reuse, 0x6c, RZ, 0xfc, !PT ;  /* 0x0000006c0e097812 */ /* 0x040fe200078efcff */
[----:B------:R-:W-:Y:S01]  /*3150*/  @!P5 IMAD.IADD R61, R61, 0x1, -R11 ;  /* 0x000000013d3dd824 */ /* 0x000fe200078e0a0b */
[C---:B------:R-:W-:Y:S01]  /*3160*/  ISETP.GT.U32.AND P5, PT, R11.reuse, R59, PT ;  /* 0x0000003b0b00720c */ /* 0x040fe20003fa4070 */
[----:B------:R-:W-:Y:S01]  /*3170*/  IMAD R8, R11, R3, R8 ;  /* 0x000000030b087224 */ /* 0x000fe200078e0208 */
[C---:B------:R-:W-:Y:S01]  /*3180*/  LOP3.LUT R3, R14.reuse, 0x68, RZ, 0xfc, !PT ;  /* 0x000000680e037812 */ /* 0x040fe200078efcff */
[----:B------:R-:W-:Y:S01]  /*3190*/  @!P0 IMAD.MOV R61, RZ, RZ, -R61 ;  /* 0x000000ffff3d8224 */ /* 0x000fe200078e0a3d */
[----:B------:R-:W-:Y:S01]  /*31a0*/  LOP3.LUT R15, R14, 0x72, RZ, 0xfc, !PT ;  /* 0x000000720e0f7812 */ /* 0x000fe200078efcff */
[----:B-1----:R-:W-:Y:S01]  /*31b0*/  IMAD.MOV.U32 R0, RZ, RZ, R16 ;  /* 0x000000ffff007224 */ /* 0x002fe200078e0010 */
[----:B------:R-:W-:Y:S01]  /*31c0*/  IABS R58, R3 ;  /* 0x00000003003a7213 */ /* 0x000fe20000000000 */
[----:B------:R-:W-:Y:S01]  /*31d0*/  @!P1 IMAD.IADD R60, R60, 0x1, -R11 ;  /* 0x000000013c3c9824 */ /* 0x000fe200078e0a0b */
[----:B------:R-:W-:Y:S01]  /*31e0*/  ISETP.GE.AND P1, PT, R4, RZ, PT ;  /* 0x000000ff0400720c */ /* 0x000fe20003f26270 */
[----:B------:R-:W-:Y:S01]  /*31f0*/  @!P3 IMAD.MOV R0, RZ, RZ, -R0 ;  /* 0x000000ffff00b224 */ /* 0x000fe200078e0a00 */
[----:B------:R-:W-:Y:S01]  /*3200*/  IABS R16, R9 ;  /* 0x0000000900107213 */ /* 0x000fe20000000000 */
[----:B------:R-:W-:Y:S01]  /*3210*/  IMAD.HI.U32 R4, R13, R6, RZ ;  /* 0x000000060d047227 */ /* 0x000fe200078e00ff */
[----:B------:R-:W-:-:S02]  /*3220*/  ISETP.GT.U32.AND P0, PT, R11, R60, PT ;  /* 0x0000003c0b00720c */ /* 0x000fc40003f04070 */
[----:B------:R1:W-:Y:S01]  /*3230*/  STL [R1+0x304], R0 ;  /* 0x0003040001007387 */ /* 0x0003e20000100800 */
[--C-:B------:R-:W-:Y:S01]  /*3240*/  @!P5 IMAD.IADD R59, R59, 0x1, -R11.reuse ;  /* 0x000000013b3bd824 */ /* 0x100fe200078e0a0b */
[----:B------:R-:W-:Y:S01]  /*3250*/  ISETP.GE.AND P3, PT, R17, RZ, PT ;  /* 0x000000ff1100720c */ /* 0x000fe20003f66270 */
[----:B------:R-:W-:Y:S01]  /*3260*/  IMAD.MOV R4, RZ, RZ, -R4 ;  /* 0x000000ffff047224 */ /* 0x000fe200078e0a04 */
[C---:B------:R-:W-:Y:S01]  /*3270*/  LOP3.LUT R18, R14.reuse, 0x70, RZ, 0xfc, !PT ;  /* 0x000000700e127812 */ /* 0x040fe200078efcff */
[----:B------:R-:W-:Y:S01]  /*3280*/  IMAD.HI.U32 R7, R13, R16, RZ ;  /* 0x000000100d077227 */ /* 0x000fe200078e00ff */
[C---:B------:R-:W-:Y:S02]  /*3290*/  ISETP.GT.U32.AND P5, PT, R11.reuse, R59, PT ;  /* 0x0000003b0b00720c */ /* 0x040fe40003fa4070 */
[----:B------:R-:W-:Y:S01]  /*32a0*/  IABS R56, R18 ;  /* 0x0000001200387213 */ /* 0x000fe20000000000 */
[C---:B------:R-:W-:Y:S01]  /*32b0*/  IMAD R4, R11.reuse, R4, R6 ;  /* 0x000000040b047224 */ /* 0x040fe200078e0206 */
[C---:B------:R-:W-:Y:S01]  /*32c0*/  LOP3.LUT R6, R14.reuse, 0x6a, RZ, 0xfc, !PT ;  /* 0x0000006a0e067812 */ /* 0x040fe200078efcff */
[----:B-1----:R-:W-:Y:S01]  /*32d0*/  IMAD.MOV.U32 R0, RZ, RZ, R10 ;  /* 0x000000ffff007224 */ /* 0x002fe200078e000a */
[----:B------:R-:W-:Y:S01]  /*32e0*/  LOP3.LUT R63, R14, 0x1fa, RZ, 0xfc, !PT ;  /* 0x000001fa0e3f7812 */ /* 0x000fe200078efcff */
[--C-:B------:R-:W-:Y:S01]  /*32f0*/  @!P0 IMAD.IADD R60, R60, 0x1, -R11.reuse ;  /* 0x000000013c3c8824 */ /* 0x100fe200078e0a0b */
[----:B------:R-:W-:Y:S01]  /*3300*/  IABS R10, R6 ;  /* 0x00000006000a7213 */ /* 0x000fe20000000000 */
[----:B------:R-:W-:Y:S01]  /*3310*/  @!P4 IMAD.MOV R0, RZ, RZ, -R0 ;  /* 0x000000ffff00c224 */ /* 0x000fe200078e0a00 */
[----:B------:R-:W-:Y:S01]  /*3320*/  ISETP.GT.U32.AND P4, PT, R11, R8, PT ;  /* 0x000000080b00720c */ /* 0x000fe20003f84070 */
[----:B------:R-:W-:Y:S01]  /*3330*/  @!P2 IMAD.MOV R60, RZ, RZ, -R60 ;  /* 0x000000ffff3ca224 */ /* 0x000fe200078e0a3c */
[----:B------:R-:W-:Y:S01]  /*3340*/  ISETP.GE.AND P0, PT, R3, RZ, PT ;  /* 0x000000ff0300720c */ /* 0x000fe20003f06270 */
[----:B------:R-:W-:Y:S01]  /*3350*/  IMAD.HI.U32 R3, R13, R58, RZ ;  /* 0x0000003a0d037227 */ /* 0x000fe200078e00ff */
[----:B------:R-:W-:Y:S01]  /*3360*/  ISETP.GE.AND P2, PT, R6, RZ, PT ;  /* 0x000000ff0600720c */ /* 0x000fe20003f46270 */
[----:B------:R1:W-:Y:S02]  /*3370*/  STL [R1+0x30c], R0 ;  /* 0x00030c0001007387 */ /* 0x0003e40000100800 */
[----:B------:R-:W-:Y:S01]  /*3380*/  @!P5 IMAD.IADD R59, R59, 0x1, -R11 ;  /* 0x000000013b3bd824 */ /* 0x000fe200078e0a0b */
[----:B------:R-:W-:Y:S01]  /*3390*/  ISETP.GT.U32.AND P5, PT, R11, R4, PT ;  /* 0x000000040b00720c */ /* 0x000fe20003fa4070 */
[----:B------:R-:W-:-:S04]  /*33a0*/  IMAD.HI.U32 R6, R13, R10, RZ ;  /* 0x0000000a0d067227 */ /* 0x000fc800078e00ff */
[----:B------:R-:W-:Y:S02]  /*33b0*/  @!P4 IMAD.IADD R8, R8, 0x1, -R11 ;  /* 0x000000010808c824 */ /* 0x000fe400078e0a0b */
[----:B------:R-:W-:Y:S02]  /*33c0*/  IMAD.MOV R3, RZ, RZ, -R3 ;  /* 0x000000ffff037224 */ /* 0x000fe400078e0a03 */
[----:B------:R-:W-:Y:S01]  /*33d0*/  IMAD.MOV R6, RZ, RZ, -R6 ;  /* 0x000000ffff067224 */ /* 0x000fe200078e0a06 */
[C---:B------:R-:W-:Y:S01]  /*33e0*/  ISETP.GT.U32.AND P4, PT, R11.reuse, R8, PT ;  /* 0x000000080b00720c */ /* 0x040fe20003f84070 */
[C---:B------:R-:W-:Y:S02]  /*33f0*/  IMAD R58, R11.reuse, R3, R58 ;  /* 0x000000030b3a7224 */ /* 0x040fe400078e023a */
[----:B------:R-:W-:Y:S02]  /*3400*/  IMAD.MOV R7, RZ, RZ, -R7 ;  /* 0x000000ffff077224 */ /* 0x000fe400078e0a07 */
[----:B------:R-:W-:-:S02]  /*3410*/  IMAD R57, R11, R6, R10 ;  /* 0x000000060b397224 */ /* 0x000fc400078e020a */
[C---:B------:R-:W-:Y:S01]  /*3420*/  IMAD R6, R11.reuse, R7, R16 ;  /* 0x000000070b067224 */ /* 0x040fe200078e0210 */
[----:B------:R-:W-:Y:S01]  /*3430*/  IABS R16, R15 ;  /* 0x0000000f00107213 */ /* 0x000fe20000000000 */
[--C-:B------:R-:W-:Y:S02]  /*3440*/  @!P5 IMAD.IADD R4, R4, 0x1, -R11.reuse ;  /* 0x000000010404d824 */ /* 0x100fe400078e0a0b */
[----:B------:R-:W-:Y:S02]  /*3450*/  VIADD R17, R12, 0x6e ;  /* 0x0000006e0c117836 */ /* 0x000fe40000000000 */
[----:B------:R-:W-:Y:S01]  /*3460*/  @!P4 IMAD.IADD R8, R8, 0x1, -R11 ;  /* 0x000000010808c824 */ /* 0x000fe200078e0a0b */
[C---:B------:R-:W-:Y:S01]  /*3470*/  ISETP.GT.U32.AND P4, PT, R11.reuse, R58, PT ;  /* 0x0000003a0b00720c */ /* 0x040fe20003f84070 */
[----:B------:R-:W-:Y:S01]  /*3480*/  @!P6 IMAD.MOV R59, RZ, RZ, -R59 ;  /* 0x000000ffff3be224 */ /* 0x000fe200078e0a3b */
[----:B------:R-:W-:Y:S01]  /*3490*/  ISETP.GT.U32.AND P5, PT, R11, R4, PT ;  /* 0x000000040b00720c */ /* 0x000fe20003fa4070 */
[----:B-1----:R-:W-:Y:S01]  /*34a0*/  IMAD.MOV.U32 R0, RZ, RZ, R8 ;  /* 0x000000ffff007224 */ /* 0x002fe200078e0008 */
[----:B------:R-:W-:-:S02]  /*34b0*/  IABS R10, R17 ;  /* 0x00000011000a7213 */ /* 0x000fc40000000000 */
[----:B------:R-:W-:Y:S01]  /*34c0*/  ISETP.GE.AND P6, PT, R9, RZ, PT ;  /* 0x000000ff0900720c */ /* 0x000fe20003fc6270 */
[----:B------:R-:W-:Y:S01]  /*34d0*/  @!P1 IMAD.MOV R0, RZ, RZ, -R0 ;  /* 0x000000ffff009224 */ /* 0x000fe200078e0a00 */
[----:B------:R-:W-:Y:S01]  /*34e0*/  ISETP.GT.U32.AND P1, PT, R11, R6, PT ;  /* 0x000000060b00720c */ /* 0x000fe20003f24070 */
[----:B------:R-:W-:Y:S01]  /*34f0*/  IMAD.HI.U32 R3, R13, R10, RZ ;  /* 0x0000000a0d037227 */ /* 0x000fe200078e00ff */
[----:B------:R-:W-:Y:S02]  /*3500*/  LOP3.LUT R9, R14, 0x74, RZ, 0xfc, !PT ;  /* 0x000000740e097812 */ /* 0x000fe400078efcff */
[----:B------:R1:W-:Y:S01]  /*3510*/  STL [R1+0x324], R0 ;  /* 0x0003240001007387 */ /* 0x0003e20000100800 */
[--C-:B------:R-:W-:Y:S01]  /*3520*/  @!P4 IMAD.IADD R58, R58, 0x1, -R11.reuse ;  /* 0x000000013a3ac824 */ /* 0x100fe200078e0a0b */
[----:B------:R-:W-:Y:S01]  /*3530*/  IABS R7, R9 ;  /* 0x0000000900077213 */ /* 0x000fe20000000000 */
[----:B------:R-:W-:Y:S01]  /*3540*/  @!P5 IMAD.IADD R4, R4, 0x1, -R11 ;  /* 0x000000010404d824 */ /* 0x000fe200078e0a0b */
[C---:B------:R-:W-:Y:S01]  /*3550*/  ISETP.GT.U32.AND P5, PT, R11.reuse, R57, PT ;  /* 0x000000390b00720c */ /* 0x040fe20003fa4070 */
[----:B------:R-:W-:Y:S01]  /*3560*/  IMAD.MOV R3, RZ, RZ, -R3 ;  /* 0x000000ffff037224 */ /* 0x000fe200078e0a03 */
[----:B------:R-:W-:-:S03]  /*3570*/  ISETP.GT.U32.AND P4, PT, R11, R58, PT ;  /* 0x0000003a0b00720c */ /* 0x000fc60003f84070 */
[----:B------:R-:W-:Y:S02]  /*3580*/  @!P1 IMAD.IADD R6, R6, 0x1, -R11 ;  /* 0x0000000106069824 */ /* 0x000fe400078e0a0b */
[----:B-1----:R-:W-:Y:S02]  /*3590*/  IMAD.MOV.U32 R0, RZ, RZ, R4 ;  /* 0x000000ffff007224 */ /* 0x002fe400078e0004 */
[C---:B------:R-:W-:Y:S01]  /*35a0*/  IMAD R8, R11.reuse, R3, R10 ;  /* 0x000000030b087224 */ /* 0x040fe200078e020a */
[----:B------:R-:W-:Y:S01]  /*35b0*/  ISETP.GT.U32.AND P1, PT, R11, R6, PT ;  /* 0x000000060b00720c */ /* 0x000fe20003f24070 */
[----:B------:R-:W-:Y:S02]  /*35c0*/  IMAD.MOV.U32 R10, RZ, RZ, R7 ;  /* 0x000000ffff0a7224 */ /* 0x000fe400078e0007 */
[----:B------:R-:W-:-:S04]  /*35d0*/  IMAD.HI.U32 R4, R13, R16, RZ ;  /* 0x000000100d047227 */ /* 0x000fc800078e00ff */
[----:B------:R-:W-:-:S04]  /*35e0*/  IMAD.HI.U32 R3, R13, R56, RZ ;  /* 0x000000380d037227 */ /* 0x000fc800078e00ff */
[----:B------:R-:W-:Y:S01]  /*35f0*/  @!P4 IMAD.IADD R58, R58, 0x1, -R11 ;  /* 0x000000013a3ac824 */ /* 0x000fe200078e0a0b */
[----:B------:R-:W-:Y:S01]  /*3600*/  ISETP.GT.U32.AND P4, PT, R11, R8, PT ;  /* 0x000000080b00720c */ /* 0x000fe20003f84070 */
[----:B------:R-:W-:-:S04]  /*3610*/  IMAD.HI.U32 R7, R13, R10, RZ ;  /* 0x0000000a0d077227 */ /* 0x000fc800078e00ff */
[----:B------:R-:W-:Y:S02]  /*3620*/  IMAD.MOV R4, RZ, RZ, -R4 ;  /* 0x000000ffff047224 */ /* 0x000fe400078e0a04 */
[----:B------:R-:W-:Y:S01]  /*3630*/  @!P3 IMAD.MOV R0, RZ, RZ, -R0 ;  /* 0x000000ffff00b224 */ /* 0x000fe200078e0a00 */
[----:B------:R-:W-:Y:S01]  /*3640*/  ISETP.GE.AND P3, PT, R17, RZ, PT ;  /* 0x000000ff1100720c */ /* 0x000fe20003f66270 */
[----:B------:R-:W-:Y:S01]  /*3650*/  IMAD.MOV R3, RZ, RZ, -R3 ;  /* 0x000000ffff037224 */ /* 0x000fe200078e0a03 */
[C---:B------:R-:W-:Y:S01]  /*3660*/  LOP3.LUT R17, R14.reuse, 0x82, RZ, 0xfc, !PT ;  /* 0x000000820e117812 */ /* 0x040fe200078efcff */
[----:B------:R-:W-:Y:S01]  /*3670*/  IMAD.MOV R7, RZ, RZ, -R7 ;  /* 0x000000ffff077224 */ /* 0x000fe200078e0a07 */
[----:B------:R1:W-:Y:S01]  /*3680*/  STL [R1+0x32c], R0 ;  /* 0x00032c0001007387 */ /* 0x0003e20000100800 */
[----:B------:R-:W-:Y:S01]  /*3690*/  IMAD R55, R11, R4, R16 ;  /* 0x000000040b377224 */ /* 0x000fe200078e0210 */
[----:B------:R-:W-:Y:S01]  /*36a0*/  LOP3.LUT R16, R14, 0x76, RZ, 0xfc, !PT ;  /* 0x000000760e107812 */ /* 0x000fe200078efcff */
[----:B------:R-:W-:-:S02]  /*36b0*/  @!P1 IMAD.IADD R6, R6, 0x1, -R11 ;  /* 0x0000000106069824 */ /* 0x000fc400078e0a0b */
[C---:B------:R-:W-:Y:S01]  /*36c0*/  IMAD R56, R11.reuse, R3, R56 ;  /* 0x000000030b387224 */ /* 0x040fe200078e0238 */
[C---:B------:R-:W-:Y:S01]  /*36d0*/  ISETP.GT.U32.AND P1, PT, R11.reuse, R55, PT ;  /* 0x000000370b00720c */ /* 0x040fe20003f24070 */
[C---:B------:R-:W-:Y:S01]  /*36e0*/  IMAD R4, R11.reuse, R7, R10 ;  /* 0x000000070b047224 */ /* 0x040fe200078e020a */
[----:B------:R-:W-:Y:S01]  /*36f0*/  IABS R10, R16 ;  /* 0x00000010000a7213 */ /* 0x000fe20000000000 */
[----:B------:R-:W-:Y:S01]  /*3700*/  @!P0 IMAD.MOV R58, RZ, RZ, -R58 ;  /* 0x000000ffff3a8224 */ /* 0x000fe200078e0a3a */
[C---:B------:R-:W-:Y:S01]  /*3710*/  ISETP.GT.U32.AND P0, PT, R11.reuse, R56, PT ;  /* 0x000000380b00720c */ /* 0x040fe20003f04070 */
[----:B-1----:R-:W-:Y:S01]  /*3720*/  IMAD.MOV.U32 R0, RZ, RZ, R6 ;  /* 0x000000ffff007224 */ /* 0x002fe200078e0006 */
[----:B------:R-:W-:Y:S01]  /*3730*/  LOP3.LUT R6, R14, 0x78, RZ, 0xfc, !PT ;  /* 0x000000780e067812 */ /* 0x000fe200078efcff */
[----:B------:R-:W-:Y:S01]  /*3740*/  @!P4 IMAD.IADD R8, R8, 0x1, -R11 ;  /* 0x000000010808c824 */ /* 0x000fe200078e0a0b */
[----:B------:R-:W-:Y:S01]  /*3750*/  LOP3.LUT R7, R14, 0x7a, RZ, 0xfc, !PT ;  /* 0x0000007a0e077812 */ /* 0x000fe200078efcff */
[----:B------:R-:W-:Y:S01]  /*3760*/  @!P6 IMAD.MOV R0, RZ, RZ, -R0 ;  /* 0x000000ffff00e224 */ /* 0x000fe200078e0a00 */
[----:B------:R-:W-:Y:S01]  /*3770*/  ISETP.GT.U32.AND P6, PT, R11, R4, PT ;  /* 0x000000040b00720c */ /* 0x000fe20003fc4070 */
[----:B------:R-:W-:Y:S01]  /*3780*/  IMAD.HI.U32 R3, R13, R10, RZ ;  /* 0x0000000a0d037227 */ /* 0x000fe200078e00ff */
[----:B------:R-:W-:-:S02]  /*3790*/  ISETP.GT.U32.AND P4, PT, R11, R8, PT ;  /* 0x000000080b00720c */ /* 0x000fc40003f84070 */
[----:B------:R-:W-:Y:S01]  /*37a0*/  IABS R54, R6 ;  /* 0x0000000600367213 */ /* 0x000fe20000000000 */
[--C-:B------:R-:W-:Y:S01]  /*37b0*/  @!P1 IMAD.IADD R55, R55, 0x1, -R11.reuse ;  /* 0x0000000137379824 */ /* 0x100fe200078e0a0b */
[----:B------:R1:W-:Y:S01]  /*37c0*/  STL [R1+0x344], R0 ;  /* 0x0003440001007387 */ /* 0x0003e20000100800 */
[----:B------:R-:W-:Y:S02]  /*37d0*/  @!P5 IMAD.IADD R57, R57, 0x1, -R11 ;  /* 0x000000013939d824 */ /* 0x000fe400078e0a0b */
[----:B------:R-:W-:Y:S02]  /*37e0*/  IMAD.MOV R3, RZ, RZ, -R3 ;  /* 0x000000ffff037224 */ /* 0x000fe400078e0a03 */
[--C-:B------:R-:W-:Y:S01]  /*37f0*/  @!P0 IMAD.IADD R56, R56, 0x1, -R11.reuse ;  /* 0x0000000138388824 */ /* 0x100fe200078e0a0b */
[C---:B------:R-:W-:Y:S01]  /*3800*/  ISETP.GT.U32.AND P5, PT, R11.reuse, R57, PT ;  /* 0x000000390b00720c */ /* 0x040fe20003fa4070 */
[----:B------:R-:W-:Y:S01]  /*3810*/  @!P6 IMAD.IADD R4, R4, 0x1, -R11 ;  /* 0x000000010404e824 */ /* 0x000fe200078e0a0b */
[C---:B------:R-:W-:Y:S01]  /*3820*/  ISETP.GT.U32.AND P6, PT, R11.reuse, R55, PT ;  /* 0x000000370b00720c */ /* 0x040fe20003fc4070 */
[C---:B------:R-:W-:Y:S01]  /*3830*/  IMAD R10, R11.reuse, R3, R10 ;  /* 0x000000030b0a7224 */ /* 0x040fe200078e020a */
[----:B------:R-:W-:Y:S01]  /*3840*/  ISETP.GT.U32.AND P1, PT, R11, R56, PT ;  /* 0x000000380b00720c */ /* 0x000fe20003f24070 */
[----:B------:R-:W-:Y:S01]  /*3850*/  IMAD.HI.U32 R3, R13, R54, RZ ;  /* 0x000000360d037227 */ /* 0x000fe200078e00ff */
[----:B------:R-:W-:-:S03]  /*3860*/  ISETP.GE.AND P0, PT, R16, RZ, PT ;  /* 0x000000ff1000720c */ /* 0x000fc60003f06270 */
[----:B------:R-:W-:Y:S01]  /*3870*/  @!P4 IMAD.IADD R8, R8, 0x1, -R11 ;  /* 0x000000010808c824 */ /* 0x000fe200078e0a0b */
[----:B------:R-:W-:Y:S01]  /*3880*/  ISETP.GE.AND P4, PT, R9, RZ, PT ;  /* 0x000000ff0900720c */ /* 0x000fe20003f86270 */
[----:B------:R-:W-:Y:S02]  /*3890*/  IMAD.MOV R3, RZ, RZ, -R3 ;  /* 0x000000ffff037224 */ /* 0x000fe400078e0a03 */
[----:B-1----:R-:W-:Y:S01]  /*38a0*/  IMAD.MOV.U32 R0, RZ, RZ, R8 ;  /* 0x000000ffff007224 */ /* 0x002fe200078e0008 */
[----:B------:R-:W-:Y:S01]  /*38b0*/  IABS R8, R7 ;  /* 0x0000000700087213 */ /* 0x000fe20000000000 */
[C---:B------:R-:W-:Y:S02]  /*38c0*/  IMAD R54, R11.reuse, R3, R54 ;  /* 0x000000030b367224 */ /* 0x040fe400078e0236 */
[----:B------:R-:W-:Y:S01]  /*38d0*/  @!P3 IMAD.MOV R0, RZ, RZ, -R0 ;  /* 0x000000ffff00b224 */ /* 0x000fe200078e0a00 */
[----:B------:R-:W-:Y:S01]  /*38e0*/  ISETP.GT.U32.AND P3, PT, R11, R4, PT ;  /* 0x000000040b00720c */ /* 0x000fe20003f64070 */
[--C-:B------:R-:W-:Y:S01]  /*38f0*/  @!P6 IMAD.IADD R55, R55, 0x1, -R11.reuse ;  /* 0x000000013737e824 */ /* 0x100fe200078e0a0b */
[----:B------:R-:W-:Y:S01]  /*3900*/  ISETP.GT.U32.AND P6, PT, R11, R54, PT ;  /* 0x000000360b00720c */ /* 0x000fe20003fc4070 */
[--C-:B------:R-:W-:Y:S01]  /*3910*/  @!P5 IMAD.IADD R57, R57, 0x1, -R11.reuse ;  /* 0x000000013939d824 */ /* 0x100fe200078e0a0b */
[----:B------:R-:W-:Y:S01]  /*3920*/  ISETP.GE.AND P5, PT, R18, RZ, PT ;  /* 0x000000ff1200720c */ /* 0x000fe20003fa6270 */
[----:B------:R-:W-:Y:S01]  /*3930*/  @!P1 IMAD.IADD R56, R56, 0x1, -R11 ;  /* 0x0000000138389824 */ /* 0x000fe200078e0a0b */
[----:B------:R-:W-:Y:S01]  /*3940*/  ISETP.GT.U32.AND P1, PT, R11, R10, PT ;  /* 0x0000000a0b00720c */ /* 0x000fe20003f24070 */
[----:B------:R-:W-:Y:S01]  /*3950*/  @!P2 IMAD.MOV R57, RZ, RZ, -R57 ;  /* 0x000000ffff39a224 */ /* 0x000fe200078e0a39 */
[----:B------:R-:W-:Y:S01]  /*3960*/  ISETP.GE.AND P2, PT, R15, RZ, PT ;  /* 0x000000ff0f00720c */ /* 0x000fe20003f46270 */
[----:B------:R-:W-:Y:S01]  /*3970*/  VIADD R9, R12, 0x7e ;  /* 0x0000007e0c097836 */ /* 0x000fe20000000000 */
[----:B------:R-:W-:Y:S01]  /*3980*/  LOP3.LUT R15, R14, 0x7c, RZ, 0xfc, !PT ;  /* 0x0000007c0e0f7812 */ /* 0x000fe200078efcff */
[C---:B------:R-:W-:Y:S01]  /*3990*/  IMAD.HI.U32 R3, R13.reuse, R8, RZ ;  /* 0x000000080d037227 */ /* 0x040fe200078e00ff */
[----:B------:R1:W-:Y:S02]  /*39a0*/  STL [R1+0x34c], R0 ;  /* 0x00034c0001007387 */ /* 0x0003e40000100800 */
[----:B------:R-:W-:Y:S01]  /*39b0*/  IABS R16, R15 ;  /* 0x0000000f00107213 */ /* 0x000fe20000000000 */
[--C-:B------:R-:W-:Y:S01]  /*39c0*/  @!P3 IMAD.IADD R4, R4, 0x1, -R11.reuse ;  /* 0x000000010404b824 */ /* 0x100fe200078e0a0b */
[----:B------:R-:W-:Y:S01]  /*39d0*/  IABS R18, R9 ;  /* 0x0000000900127213 */ /* 0x000fe20000000000 */
[----:B------:R-:W-:Y:S01]  /*39e0*/  @!P6 IMAD.IADD R54, R54, 0x1, -R11 ;  /* 0x000000013636e824 */ /* 0x000fe200078e0a0b */
[----:B------:R-:W-:Y:S01]  /*39f0*/  ISETP.GE.AND P3, PT, R6, RZ, PT ;  /* 0x000000ff0600720c */ /* 0x000fe20003f66270 */
[----:B------:R-:W-:-:S03]  /*3a00*/  IMAD.HI.U32 R6, R13, R16, RZ ;  /* 0x000000100d067227 */ /* 0x000fc600078e00ff */
[----:B------:R-:W-:Y:S01]  /*3a10*/  ISETP.GT.U32.AND P6, PT, R11, R54, PT ;  /* 0x000000360b00720c */ /* 0x000fe20003fc4070 */
[----:B------:R-:W-:Y:S02]  /*3a20*/  IMAD.MOV R3, RZ, RZ, -R3 ;  /* 0x000000ffff037224 */ /* 0x000fe400078e0a03 */
[----:B------:R-:W-:Y:S01]  /*3a30*/  @!P1 IMAD.IADD R10, R10, 0x1, -R11 ;  /* 0x000000010a0a9824 */ /* 0x000fe200078e0a0b */
[----:B------:R-:W-:Y:S01]  /*3a40*/  ISETP.GE.AND P1, PT, R7, RZ, PT ;  /* 0x000000ff0700720c */ /* 0x000fe20003f26270 */
[----:B------:R-:W-:-:S04]  /*3a50*/  IMAD.HI.U32 R7, R13, R18, RZ ;  /* 0x000000120d077227 */ /* 0x000fc800078e00ff */
[----:B------:R-:W-:Y:S02]  /*3a60*/  IMAD.MOV R6, RZ, RZ, -R6 ;  /* 0x000000ffff067224 */ /* 0x000fe400078e0a06 */
[C---:B------:R-:W-:Y:S02]  /*3a70*/  IMAD R53, R11.reuse, R3, R8 ;  /* 0x000000030b357224 */ /* 0x040fe400078e0208 */
[----:B------:R-:W-:Y:S02]  /*3a80*/  IMAD.MOV R7, RZ, RZ, -R7 ;  /* 0x000000ffff077224 */ /* 0x000fe400078e0a07 */
[C---:B------:R-:W-:Y:S01]  /*3a90*/  IMAD R6, R11.reuse, R6, R16 ;  /* 0x000000060b067224 */ /* 0x040fe200078e0210 */
[----:B------:R-:W-:Y:S01]  /*3aa0*/  IABS R16, R17 ;  /* 0x0000001100107213 */ /* 0x000fe20000000000 */
[----:B-1----:R-:W-:Y:S02]  /*3ab0*/  IMAD.MOV.U32 R0, RZ, RZ, R4 ;  /* 0x000000ffff007224 */ /* 0x002fe400078e0004 */
[----:B------:R-:W-:Y:S01]  /*3ac0*/  @!P2 IMAD.MOV R55, RZ, RZ, -R55 ;  /* 0x000000ffff37a224 */ /* 0x000fe200078e0a37 */
[C---:B------:R-:W-:Y:S01]  /*3ad0*/  ISETP.GT.U32.AND P2, PT, R11.reuse, R53, PT ;  /* 0x000000350b00720c */ /* 0x040fe20003f44070 */
[C---:B------:R-:W-:Y:S01]  /*3ae0*/  IMAD R8, R11.reuse, R7, R18 ;  /* 0x000000070b087224 */ /* 0x040fe200078e0212 */
[----:B------:R-:W-:Y:S01]  /*3af0*/  LOP3.LUT R18, R14, 0x80, RZ, 0xfc, !PT ;  /* 0x000000800e127812 */ /* 0x000fe200078efcff */
[----:B------:R-:W-:Y:S01]  /*3b00*/  @!P4 IMAD.MOV R0, RZ, RZ, -R0 ;  /* 0x000000ffff00c224 */ /* 0x000fe200078e0a00 */
[C---:B------:R-:W-:Y:S01]  /*3b10*/  ISETP.GT.U32.AND P4, PT, R11.reuse, R6, PT ;  /* 0x000000060b00720c */ /* 0x040fe20003f84070 */
[--C-:B------:R-:W-:Y:S01]  /*3b20*/  @!P6 IMAD.IADD R54, R54, 0x1, -R11.reuse ;  /* 0x000000013636e824 */ /* 0x100fe200078e0a0b */
[C---:B------:R-:W-:Y:S01]  /*3b30*/  ISETP.GT.U32.AND P6, PT, R11.reuse, R8, PT ;  /* 0x000000080b00720c */ /* 0x040fe20003fc4070 */
[----:B------:R-:W-:Y:S01]  /*3b40*/  @!P5 IMAD.MOV R56, RZ, RZ, -R56 ;  /* 0x000000ffff38d224 */ /* 0x000fe200078e0a38 */
[----:B------:R-:W-:Y:S01]  /*3b50*/  IABS R52, R18 ;  /* 0x0000001200347213 */ /* 0x000fe20000000000 */
[----:B------:R1:W-:Y:S01]  /*3b60*/  STL [R1+0x364], R0 ;  /* 0x0003640001007387 */ /* 0x0003e20000100800 */
[----:B------:R-:W-:Y:S01]  /*3b70*/  ISETP.GT.U32.AND P5, PT, R11, R10, PT ;  /* 0x0000000a0b00720c */ /* 0x000fe20003fa4070 */
[----:B------:R-:W-:Y:S01]  /*3b80*/  @!P3 IMAD.MOV R54, RZ, RZ, -R54 ;  /* 0x000000ffff36b224 */ /* 0x000fe200078e0a36 */
[----:B------:R-:W-:Y:S01]  /*3b90*/  LOP3.LUT R7, R14, 0x84, RZ, 0xfc, !PT ;  /* 0x000000840e077812 */ /* 0x000fe200078efcff */
[----:B------:R-:W-:Y:S01]  /*3ba0*/  @!P2 IMAD.IADD R53, R53, 0x1, -R11 ;  /* 0x000000013535a824 */ /* 0x000fe200078e0a0b */
[----:B------:R-:W-:Y:S01]  /*3bb0*/  ISETP.GE.AND P2, PT, R9, RZ, PT ;  /* 0x000000ff0900720c */ /* 0x000fe20003f46270 */
[----:B------:R-:W-:-:S04]  /*3bc0*/  IMAD.HI.U32 R3, R13, R52, RZ ;  /* 0x000000340d037227 */ /* 0x000fc800078e00ff */
[--C-:B------:R-:W-:Y:S01]  /*3bd0*/  @!P4 IMAD.IADD R6, R6, 0x1, -R11.reuse ;  /* 0x000000010606c824 */ /* 0x100fe200078e0a0b */
[C---:B------:R-:W-:Y:S01]  /*3be0*/  ISETP.GT.U32.AND P4, PT, R11.reuse, R53, PT ;  /* 0x000000350b00720c */ /* 0x040fe20003f84070 */
[----:B------:R-:W-:Y:S02]  /*3bf0*/  @!P6 IMAD.IADD R8, R8, 0x1, -R11 ;  /* 0x000000010808e824 */ /* 0x000fe400078e0a0b */
[----:B------:R-:W-:Y:S01]  /*3c00*/  IMAD.MOV R4, RZ, RZ, -R3 ;  /* 0x000000ffff047224 */ /* 0x000fe200078e0a03 */
[----:B------:R-:W-:Y:S01]  /*3c10*/  ISETP.GT.U32.AND P6, PT, R11, R6, PT ;  /* 0x000000060b00720c */ /* 0x000fe20003fc4070 */
[----:B------:R-:W-:-:S04]  /*3c20*/  IMAD.HI.U32 R3, R13, R16, RZ ;  /* 0x000000100d037227 */ /* 0x000fc800078e00ff */
[----:B------:R-:W-:Y:S01]  /*3c30*/  IMAD R52, R11, R4, R52 ;  /* 0x000000040b347224 */ /* 0x000fe200078e0234 */
[----:B------:R-:W-:Y:S01]  /*3c40*/  IABS R4, R7 ;  /* 0x0000000700047213 */ /* 0x000fe20000000000 */
[----:B------:R-:W-:Y:S02]  /*3c50*/  IMAD.MOV R3, RZ, RZ, -R3 ;  /* 0x000000ffff037224 */ /* 0x000fe400078e0a03 */
[--C-:B------:R-:W-:Y:S01]  /*3c60*/  @!P4 IMAD.IADD R53, R53, 0x1, -R11.reuse ;  /* 0x000000013535c824 */ /* 0x100fe200078e0a0b */
[C---:B------:R-:W-:Y:S01]  /*3c70*/  ISETP.GT.U32.AND P4, PT, R11.reuse, R52, PT ;  /* 0x000000340b00720c */ /* 0x040fe20003f84070 */
[C---:B------:R-:W-:Y:S01]  /*3c80*/  IMAD R51, R11.reuse, R3, R16 ;  /* 0x000000030b337224 */ /* 0x040fe200078e0210 */
[----:B------:R-:W-:Y:S01]  /*3c90*/  LOP3.LUT R16, R14, 0x88, RZ, 0xfc, !PT ;  /* 0x000000880e107812 */ /* 0x000fe200078efcff */
[--C-:B------:R-:W-:Y:S02]  /*3ca0*/  @!P6 IMAD.IADD R6, R6, 0x1, -R11.reuse ;  /* 0x000000010606e824 */ /* 0x100fe400078e0a0b */
[----:B------:R-:W-:Y:S01]  /*3cb0*/  @!P5 IMAD.IADD R10, R10, 0x1, -R11 ;  /* 0x000000010a0ad824 */ /* 0x000fe200078e0a0b */
[----:B------:R-:W-:Y:S01]  /*3cc0*/  ISETP.GT.U32.AND P6, PT, R11, R51, PT ;  /* 0x000000330b00720c */ /* 0x000fe20003fc4070 */
[----:B------:R-:W-:Y:S01]  /*3cd0*/  IMAD.HI.U32 R3, R13, R4, RZ ;  /* 0x000000040d037227 */ /* 0x000fe200078e00ff */
[----:B------:R-:W-:-:S02]  /*3ce0*/  ISETP.GE.AND P5, PT, R15, RZ, PT ;  /* 0x000000ff0f00720c */ /* 0x000fc40003fa6270 */
[----:B------:R-:W-:Y:S01]  /*3cf0*/  LOP3.LUT R15, R14, 0x86, RZ, 0xfc, !PT ;  /* 0x000000860e0f7812 */ /* 0x000fe200078efcff */
[----:B-1----:R-:W-:Y:S01]  /*3d00*/  IMAD.MOV.U32 R0, RZ, RZ, R10 ;  /* 0x000000ffff007224 */ /* 0x002fe200078e000a */
[----:B------:R-:W-:Y:S01]  /*3d10*/  IABS R50, R16 ;  /* 0x0000001000327213 */ /* 0x000fe20000000000 */
[----:B------:R-:W-:Y:S01]  /*3d20*/  @!P4 IMAD.IADD R52, R52, 0x1, -R11 ;  /* 0x000000013434c824 */ /* 0x000fe200078e0a0b */
[----:B------:R-:W-:Y:S01]  /*3d30*/  IABS R10, R15 ;  /* 0x0000000f000a7213 */ /* 0x000fe20000000000 */
[----:B------:R-:W-:Y:S01]  /*3d40*/  IMAD.MOV R9, RZ, RZ, -R3 ;  /* 0x000000ffff097224 */ /* 0x000fe200078e0a03 */
[----:B------:R-:W-:Y:S01]  /*3d50*/  ISETP.GE.AND P4, PT, R17, RZ, PT ;  /* 0x000000ff1100720c */ /* 0x000fe20003f86270 */
[----:B------:R-:W-:Y:S01]  /*3d60*/  @!P0 IMAD.MOV R0, RZ, RZ, -R0 ;  /* 0x000000ffff008224 */ /* 0x000fe200078e0a00 */
[----:B------:R-:W-:Y:S01]  /*3d70*/  ISETP.GT.U32.AND P0, PT, R11, R8, PT ;  /* 0x000000080b00720c */ /* 0x000fe20003f04070 */
[----:B------:R-:W-:Y:S01]  /*3d80*/  @!P6 IMAD.IADD R51, R51, 0x1, -R11 ;  /* 0x000000013333e824 */ /* 0x000fe200078e0a0b */
[----:B------:R-:W-:Y:S01]  /*3d90*/  ISETP.GT.U32.AND P6, PT, R11, R52, PT ;  /* 0x000000340b00720c */ /* 0x000fe20003fc4070 */
[----:B------:R-:W-:Y:S01]  /*3da0*/  IMAD.HI.U32 R3, R13, R10, RZ ;  /* 0x0000000a0d037227 */ /* 0x000fe200078e00ff */
[----:B------:R1:W-:Y:S03]  /*3db0*/  STL [R1+0x36c], R0 ;  /* 0x00036c0001007387 */ /* 0x0003e60000100800 */
[----:B------:R-:W-:-:S02]  /*3dc0*/  IMAD R4, R11, R9, R4 ;  /* 0x000000090b047224 */ /* 0x000fc400078e0204 */
[----:B------:R-:W-:Y:S02]  /*3dd0*/  IMAD.MOV R9, RZ, RZ, -R3 ;  /* 0x000000ffff097224 */ /* 0x000fe400078e0a03 */
[----:B------:R-:W-:Y:S01]  /*3de0*/  IMAD.MOV.U32 R19, RZ, RZ, R6 ;  /* 0x000000ffff137224 */ /* 0x000fe200078e0006 */
[C---:B------:R-:W-:Y:S01]  /*3df0*/  ISETP.GT.U32.AND P3, PT, R11.reuse, R4, PT ;  /* 0x000000040b00720c */ /* 0x040fe20003f64070 */
[C---:B------:R-:W-:Y:S02]  /*3e00*/  IMAD R6, R11.reuse, R9, R10 ;  /* 0x000000090b067224 */ /* 0x040fe400078e020a */
[----:B------:R-:W-:Y:S01]  /*3e10*/  @!P1 IMAD.MOV R53, RZ, RZ, -R53 ;  /* 0x000000ffff359224 */ /* 0x000fe200078e0a35 */
[C---:B------:R-:W-:Y:S01]  /*3e20*/  ISETP.GT.U32.AND P1, PT, R11.reuse, R51, PT ;  /* 0x000000330b00720c */ /* 0x040fe20003f24070 */
[----:B------:R-:W-:Y:S01]  /*3e30*/  @!P6 IMAD.IADD R52, R52, 0x1, -R11 ;  /* 0x000000013434e824 */ /* 0x000fe200078e0a0b */
[----:B------:R-:W-:Y:S01]  /*3e40*/  ISETP.GT.U32.AND P6, PT, R11, R6, PT ;  /* 0x000000060b00720c */ /* 0x000fe20003fc4070 */
[----:B------:R-:W-:Y:S01]  /*3e50*/  @!P5 IMAD.MOV R19, RZ, RZ, -R19 ;  /* 0x000000ffff13d224 */ /* 0x000fe200078e0a13 */
[----:B------:R-:W-:Y:S01]  /*3e60*/  ISETP.GE.AND P5, PT, R7, RZ, PT ;  /* 0x000000ff0700720c */ /* 0x000fe20003fa6270 */
[----:B------:R-:W-:Y:S01]  /*3e70*/  @!P0 IMAD.IADD R8, R8, 0x1, -R11 ;  /* 0x0000000108088824 */ /* 0x000fe200078e0a0b */
[----:B------:R-:W-:Y:S01]  /*3e80*/  LOP3.LUT R7, R14, 0x8a, RZ, 0xfc, !PT ;  /* 0x0000008a0e077812 */ /* 0x000fe200078efcff */
[----:B------:R-:W-:Y:S01]  /*3e90*/  IMAD.HI.U32 R3, R13, R50, RZ ;  /* 0x000000320d037227 */ /* 0x000fe200078e00ff */
[----:B------:R-:W-:Y:S01]  /*3ea0*/  ISETP.GE.AND P0, PT, R18, RZ, PT ;  /* 0x000000ff1200720c */ /* 0x000fe20003f06270 */
[----:B------:R-:W-:Y:S02]  /*3eb0*/  STL [R1+0x384], R19 ;  /* 0x0003841301007387 */ /* 0x000fe40000100800 */
[----:B-1----:R-:W-:Y:S01]  /*3ec0*/  IMAD.MOV.U32 R0, RZ, RZ, R8 ;  /* 0x000000ffff007224 */ /* 0x002fe200078e0008 */
[----:B------:R-:W-:Y:S01]  /*3ed0*/  IABS R8, R7 ;  /* 0x0000000700087213 */ /* 0x000fe20000000000 */
[----:B------:R-:W-:-:S02]  /*3ee0*/  IMAD.MOV R3, RZ, RZ, -R3 ;  /* 0x000000ffff037224 */ /* 0x000fc400078e0a03 */
[--C-:B------:R-:W-:Y:S01]  /*3ef0*/  @!P3 IMAD.IADD R4, R4, 0x1, -R11.reuse ;  /* 0x000000010404b824 */ /* 0x100fe200078e0a0b */
[----:B------:R-:W-:Y:S01]  /*3f00*/  ISETP.GE.AND P3, PT, R7, RZ, PT ;  /* 0x000000ff0700720c */ /* 0x000fe20003f66270 */
[--C-:B------:R-:W-:Y:S01]  /*3f10*/  @!P1 IMAD.IADD R51, R51, 0x1, -R11.reuse ;  /* 0x0000000133339824 */ /* 0x100fe200078e0a0b */
[----:B------:R-:W-:Y:S01]  /*3f20*/  ISETP.GE.AND P1, PT, R16, RZ, PT ;  /* 0x000000ff1000720c */ /* 0x000fe20003f26270 */
[C---:B------:R-:W-:Y:S01]  /*3f30*/  IMAD R50, R11.reuse, R3, R50 ;  /* 0x000000030b327224 */ /* 0x040fe200078e0232 */
[----:B------:R-:W-:Y:S01]  /*3f40*/  LOP3.LUT R3, R14, 0x90, RZ, 0xfc, !PT ;  /* 0x000000900e037812 */ /* 0x000fe200078efcff */
[----:B------:R-:W-:Y:S01]  /*3f50*/  @!P6 IMAD.IADD R6, R6, 0x1, -R11 ;  /* 0x000000010606e824 */ /* 0x000fe200078e0a0b */
[----:B------:R-:W-:Y:S01]  /*3f60*/  ISETP.GT.U32.AND P6, PT, R11, R4, PT ;  /* 0x000000040b00720c */ /* 0x000fe20003fc4070 */
[----:B------:R-:W-:Y:S01]  /*3f70*/  IMAD.HI.U32 R7, R13, R8, RZ ;  /* 0x000000080d077227 */ /* 0x000fe200078e00ff */
[----:B------:R-:W-:-:S03]  /*3f80*/  IABS R48, R3 ;  /* 0x0000000300307213 */ /* 0x000fc60000000000 */
[----:B------:R-:W-:Y:S01]  /*3f90*/  @!P4 IMAD.MOV R51, RZ, RZ, -R51 ;  /* 0x000000ffff33c224 */ /* 0x000fe200078e0a33 */
[C---:B------:R-:W-:Y:S01]  /*3fa0*/  ISETP.GT.U32.AND P4, PT, R11.reuse, R50, PT ;  /* 0x000000320b00720c */ /* 0x040fe20003f84070 */
[----:B------:R-:W-:Y:S02]  /*3fb0*/  IMAD.MOV R7, RZ, RZ, -R7 ;  /* 0x000000ffff077224 */ /* 0x000fe400078e0a07 */
[----:B------:R-:W-:Y:S01]  /*3fc0*/  @!P0 IMAD.MOV R52, RZ, RZ, -R52 ;  /* 0x000000ffff348224 */ /* 0x000fe200078e0a34 */
[----:B------:R-:W-:Y:S01]  /*3fd0*/  ISETP.GT.U32.AND P0, PT, R11, R6, PT ;  /* 0x000000060b00720c */ /* 0x000fe20003f04070 */
[----:B------:R-:W-:Y:S01]  /*3fe0*/  @!P2 IMAD.MOV R0, RZ, RZ, -R0 ;  /* 0x000000ffff00a224 */ /* 0x000fe200078e0a00 */
[----:B------:R-:W-:Y:S01]  /*3ff0*/  ISETP.GE.AND P2, PT, R15, RZ, PT ;  /* 0x000000ff0f00720c */ /* 0x000fe20003f46270 */
[C---:B------:R-:W-:Y:S01]  /*4000*/  IMAD R49, R11.reuse, R7, R8 ;  /* 0x000000070b317224 */ /* 0x040fe200078e0208 */
[----:B------:R-:W-:Y:S01]  /*4010*/  LOP3.LUT R15, R14, 0x8c, RZ, 0xfc, !PT ;  /* 0x0000008c0e0f7812 */ /* 0x000fe200078efcff */
[----:B------:R-:W-:Y:S01]  /*4020*/  VIADD R9, R12, 0x8e ;  /* 0x0000008e0c097836 */ /* 0x000fe20000000000 */
[----:B------:R1:W-:Y:S01]  /*4030*/  STL [R1+0x38c], R0 ;  /* 0x00038c0001007387 */ /* 0x0003e20000100800 */
[--C-:B------:R-:W-:Y:S01]  /*4040*/  @!P6 IMAD.IADD R4, R4, 0x1, -R11.reuse ;  /* 0x000000010404e824 */ /* 0x100fe200078e0a0b */
[----:B------:R-:W-:Y:S01]  /*4050*/  IABS R10, R15 ;  /* 0x0000000f000a7213 */ /* 0x000fe20000000000 */
[----:B------:R-:W-:Y:S01]  /*4060*/  @!P4 IMAD.IADD R50, R50, 0x1, -R11 ;  /* 0x000000013232c824 */ /* 0x000fe200078e0a0b */
[----:B------:R-:W-:Y:S01]  /*4070*/  ISETP.GT.U32.AND P6, PT, R11, R49, PT ;  /* 0x000000310b00720c */ /* 0x000fe20003fc4070 */
[----:B------:R-:W-:Y:S01]  /*4080*/  VIADD R17, R12, 0x9e ;  /* 0x0000009e0c117836 */ /* 0x000fe20000000000 */
[----:B------:R-:W-:Y:S01]  /*4090*/  IABS R16, R9 ;  /* 0x0000000900107213 */ /* 0x000fe20000000000 */
[----:B------:R-:W-:Y:S01]  /*40a0*/  IMAD.HI.U32 R7, R13, R10, RZ ;  /* 0x0000000a0d077227 */ /* 0x000fe200078e00ff */
[----:B------:R-:W-:-:S02]  /*40b0*/  ISETP.GE.AND P4, PT, R9, RZ, PT ;  /* 0x000000ff0900720c */ /* 0x000fc40003f86270 */
[----:B------:R-:W-:Y:S01]  /*40c0*/  LOP3.LUT R9, R14, 0x98, RZ, 0xfc, !PT ;  /* 0x000000980e097812 */ /* 0x000fe200078efcff */
[----:B-1----:R-:W-:Y:S02]  /*40d0*/  IMAD.MOV.U32 R0, RZ, RZ, R4 ;  /* 0x000000ffff007224 */ /* 0x002fe400078e0004 */
[----:B------:R-:W-:Y:S01]  /*40e0*/  @!P0 IMAD.IADD R6, R6, 0x1, -R11 ;  /* 0x0000000106068824 */ /* 0x000fe200078e0a0b */
[----:B------:R-:W-:Y:S01]  /*40f0*/  ISETP.GE.AND P0, PT, R15, RZ, PT ;  /* 0x000000ff0f00720c */ /* 0x000fe20003f06270 */
[----:B------:R-:W-:Y:S01]  /*4100*/  @!P5 IMAD.MOV R0, RZ, RZ, -R0 ;  /* 0x000000ffff00d224 */ /* 0x000fe200078e0a00 */
[----:B------:R-:W-:Y:S01]  /*4110*/  ISETP.GT.U32.AND P5, PT, R11, R50, PT ;  /* 0x000000320b00720c */ /* 0x000fe20003fa4070 */
[----:B------:R-:W-:Y:S01]  /*4120*/  IMAD.HI.U32 R8, R13, R16, RZ ;  /* 0x000000100d087227 */ /* 0x000fe200078e00ff */
[----:B------:R-:W-:Y:S02]  /*4130*/  IABS R46, R9 ;  /* 0x00000009002e7213 */ /* 0x000fe40000000000 */
[----:B------:R1:W-:Y:S01]  /*4140*/  STL [R1+0x3a4], R0 ;  /* 0x0003a40001007387 */ /* 0x0003e20000100800 */
[----:B------:R-:W-:-:S02]  /*4150*/  IMAD.MOV R15, RZ, RZ, -R7 ;  /* 0x000000ffff0f7224 */ /* 0x000fc400078e0a07 */
[----:B------:R-:W-:Y:S02]  /*4160*/  IMAD.MOV R8, RZ, RZ, -R8 ;  /* 0x000000ffff087224 */ /* 0x000fe400078e0a08 */
[----:B------:R-:W-:Y:S01]  /*4170*/  IMAD R10, R11, R15, R10 ;  /* 0x0000000f0b0a7224 */ /* 0x000fe200078e020a */
[C---:B------:R-:W-:Y:S01]  /*4180*/  LOP3.LUT R15, R14.reuse, 0x94, RZ, 0xfc, !PT ;  /* 0x000000940e0f7812 */ /* 0x040fe200078efcff */
[----:B------:R-:W-:Y:S02]  /*4190*/  @!P6 IMAD.IADD R49, R49, 0x1, -R11 ;  /* 0x000000013131e824 */ /* 0x000fe400078e0a0b */
[C---:B------:R-:W-:Y:S01]  /*41a0*/  IMAD R16, R11.reuse, R8, R16 ;  /* 0x000000080b107224 */ /* 0x040fe200078e0210 */
[----:B------:R-:W-:Y:S01]  /*41b0*/  LOP3.LUT R8, R14, 0x96, RZ, 0xfc, !PT ;  /* 0x000000960e087812 */ /* 0x000fe200078efcff */
[----:B-1----:R-:W-:Y:S01]  /*41c0*/  IMAD.MOV.U32 R0, RZ, RZ, R6 ;  /* 0x000000ffff007224 */ /* 0x002fe200078e0006 */
[----:B------:R-:W-:Y:S01]  /*41d0*/  ISETP.GT.U32.AND P6, PT, R11, R49, PT ;  /* 0x000000310b00720c */ /* 0x000fe20003fc4070 */
[----:B------:R-:W-:Y:S01]  /*41e0*/  IMAD.HI.U32 R7, R13, R48, RZ ;  /* 0x000000300d077227 */ /* 0x000fe200078e00ff */
[----:B------:R-:W-:-:S02]  /*41f0*/  IABS R6, R15 ;  /* 0x0000000f00067213 */ /* 0x000fc40000000000 */
[----:B------:R-:W-:Y:S01]  /*4200*/  IABS R18, R8 ;  /* 0x0000000800127213 */ /* 0x000fe20000000000 */
[----:B------:R-:W-:Y:S01]  /*4210*/  @!P2 IMAD.MOV R0, RZ, RZ, -R0 ;  /* 0x000000ffff00a224 */ /* 0x000fe200078e0a00 */
[C---:B------:R-:W-:Y:S01]  /*4220*/  ISETP.GT.U32.AND P2, PT, R11.reuse, R10, PT ;  /* 0x0000000a0b00720c */ /* 0x040fe20003f44070 */
[----:B------:R-:W-:Y:S01]  /*4230*/  @!P5 IMAD.IADD R50, R50, 0x1, -R11 ;  /* 0x000000013232d824 */ /* 0x000fe200078e0a0b */
[C---:B------:R-:W-:Y:S01]  /*4240*/  ISETP.GT.U32.AND P5, PT, R11.reuse, R16, PT ;  /* 0x000000100b00720c */ /* 0x040fe20003fa4070 */
[----:B------:R-:W-:Y:S01]  /*4250*/  IMAD.MOV R7, RZ, RZ, -R7 ;  /* 0x000000ffff077224 */ /* 0x000fe200078e0a07 */
[----:B------:R1:W-:Y:S01]  /*4260*/  STL [R1+0x3ac], R0 ;  /* 0x0003ac0001007387 */ /* 0x0003e20000100800 */
[----:B------:R-:W-:Y:S02]  /*4270*/  @!P1 IMAD.MOV R50, RZ, RZ, -R50 ;  /* 0x000000ffff329224 */ /* 0x000fe400078e0a32 */
[----:B------:R-:W-:Y:S01]  /*4280*/  IMAD R48, R11, R7, R48 ;  /* 0x000000070b307224 */ /* 0x000fe200078e0230 */
[----:B------:R-:W-:Y:S01]  /*4290*/  LOP3.LUT R7, R14, 0x92, RZ, 0xfc, !PT ;  /* 0x000000920e077812 */ /* 0x000fe200078efcff */
[----:B------:R-:W-:-:S03]  /*42a0*/  @!P6 IMAD.IADD R49, R49, 0x1, -R11 ;  /* 0x000000013131e824 */ /* 0x000fc600078e0a0b */
[----:B------:R-:W-:Y:S01]  /*42b0*/  IABS R4, R7 ;  /* 0x0000000700047213 */ /* 0x000fe20000000000 */
[--C-:B------:R-:W-:Y:S01]  /*42c0*/  @!P2 IMAD.IADD R10, R10, 0x1, -R11.reuse ;  /* 0x000000010a0aa824 */ /* 0x100fe200078e0a0b */
[----:B------:R-:W-:Y:S01]  /*42d0*/  ISETP.GT.U32.AND P6, PT, R11, R48, PT ;  /* 0x000000300b00720c */ /* 0x000fe20003fc4070 */
[----:B------:R-:W-:Y:S01]  /*42e0*/  @!P5 IMAD.IADD R16, R16, 0x1, -R11 ;  /* 0x000000011010d824 */ /* 0x000fe200078e0a0b */
[----:B------:R-:W-:Y:S01]  /*42f0*/  ISETP.GE.AND P2, PT, R3, RZ, PT ;  /* 0x000000ff0300720c */ /* 0x000fe20003f46270 */
[----:B------:R-:W-:Y:S01]  /*4300*/  IMAD.HI.U32 R47, R13, R4, RZ ;  /* 0x000000040d2f7227 */ /* 0x000fe200078e00ff */
[----:B------:R-:W-:-:S03]  /*4310*/  ISETP.GT.U32.AND P5, PT, R11, R10, PT ;  /* 0x0000000a0b00720c */ /* 0x000fc60003fa4070 */
[----:B------:R-:W-:Y:S02]  /*4320*/  IMAD.MOV R47, RZ, RZ, -R47 ;  /* 0x000000ffff2f7224 */ /* 0x000fe400078e0a2f */
[----:B------:R-:W-:-:S04]  /*4330*/  IMAD.HI.U32 R3, R13, R6, RZ ;  /* 0x000000060d037227 */ /* 0x000fc800078e00ff */
[--C-:B------:R-:W-:Y:S01]  /*4340*/  @!P6 IMAD.IADD R48, R48, 0x1, -R11.reuse ;  /* 0x000000013030e824 */ /* 0x100fe200078e0a0b */
[C---:B------:R-:W-:Y:S01]  /*4350*/  ISETP.GT.U32.AND P6, PT, R11.reuse, R16, PT ;  /* 0x000000100b00720c */ /* 0x040fe20003fc4070 */
[C---:B------:R-:W-:Y:S01]  /*4360*/  IMAD R47, R11.reuse, R47, R4 ;  /* 0x0000002f0b2f7224 */ /* 0x040fe200078e0204 */
[----:B------:R-:W-:Y:S01]  /*4370*/  LOP3.LUT R4, R14, 0x9a, RZ, 0xfc, !PT ;  /* 0x0000009a0e047812 */ /* 0x000fe200078efcff */
[----:B------:R-:W-:Y:S01]  /*4380*/  @!P5 IMAD.IADD R10, R10, 0x1, -R11 ;  /* 0x000000010a0ad824 */ /* 0x000fe200078e0a0b */
[C---:B------:R-:W-:Y:S01]  /*4390*/  ISETP.GT.U32.AND P1, PT, R11.reuse, R48, PT ;  /* 0x000000300b00720c */ /* 0x040fe20003f24070 */
[----:B------:R-:W-:Y:S01]  /*43a0*/  @!P3 IMAD.MOV R49, RZ, RZ, -R49 ;  /* 0x000000ffff31b224 */ /* 0x000fe200078e0a31 */
[----:B------:R-:W-:Y:S01]  /*43b0*/  ISETP.GT.U32.AND P5, PT, R11, R47, PT ;  /* 0x0000002f0b00720c */ /* 0x000fe20003fa4070 */
[----:B-1----:R-:W-:Y:S01]  /*43c0*/  IMAD.MOV.U32 R0, RZ, RZ, R10 ;  /* 0x000000ffff007224 */ /* 0x002fe200078e000a */
[----:B------:R-:W-:Y:S01]  /*43d0*/  ISETP.GE.AND P3, PT, R7, RZ, PT ;  /* 0x000000ff0700720c */ /* 0x000fe20003f66270 */
[----:B------:R-:W-:Y:S01]  /*43e0*/  IMAD.MOV R3, RZ, RZ, -R3 ;  /* 0x000000ffff037224 */ /* 0x000fe200078e0a03 */
[----:B------:R-:W-:Y:S01]  /*43f0*/  IABS R45, R4 ;  /* 0x00000004002d7213 */ /* 0x000fe20000000000 */
[----:B------:R-:W-:-:S04]  /*4400*/  IMAD.HI.U32 R7, R13, R46, RZ ;  /* 0x0000002e0d077227 */ /* 0x000fc800078e00ff */
[----:B------:R-:W-:Y:S02]  /*4410*/  @!P0 IMAD.MOV R0, RZ, RZ, -R0 ;  /* 0x000000ffff008224 */ /* 0x000fe400078e0a00 */
[C---:B------:R-:W-:Y:S02]  /*4420*/  IMAD R6, R11.reuse, R3, R6 ;  /* 0x000000030b067224 */ /* 0x040fe400078e0206 */
[----:B------:R-:W-:Y:S01]  /*4430*/  IMAD.MOV R7, RZ, RZ, -R7 ;  /* 0x000000ffff077224 */ /* 0x000fe200078e0a07 */
[----:B------:R1:W-:Y:S01]  /*4440*/  STL [R1+0x3c4], R0 ;  /* 0x0003c40001007387 */ /* 0x0003e20000100800 */
[--C-:B------:R-:W-:Y:S01]  /*4450*/  @!P6 IMAD.IADD R16, R16, 0x1, -R11.reuse ;  /* 0x000000011010e824 */ /* 0x100fe200078e0a0b */
[C---:B------:R-:W-:Y:S01]  /*4460*/  ISETP.GT.U32.AND P6, PT, R11.reuse, R6, PT ;  /* 0x000000060b00720c */ /* 0x040fe20003fc4070 */
[----:B------:R-:W-:Y:S01]  /*4470*/  IMAD R46, R11, R7, R46 ;  /* 0x000000070b2e7224 */ /* 0x000fe200078e022e */
[----:B------:R-:W-:Y:S01]  /*4480*/  LOP3.LUT R7, R14, 0x9c, RZ, 0xfc, !PT ;  /* 0x0000009c0e077812 */ /* 0x000fe200078efcff */
[----:B------:R-:W-:-:S02]  /*4490*/  @!P5 IMAD.IADD R47, R47, 0x1, -R11 ;  /* 0x000000012f2fd824 */ /* 0x000fc400078e0a0b */
[----:B------:R-:W-:-:S03]  /*44a0*/  IMAD.HI.U32 R3, R13, R18, RZ ;  /* 0x000000120d037227 */ /* 0x000fc600078e00ff */
[C---:B------:R-:W-:Y:S01]  /*44b0*/  ISETP.GT.U32.AND P0, PT, R11.reuse, R47, PT ;  /* 0x0000002f0b00720c */ /* 0x040fe20003f04070 */
[----:B-1----:R-:W-:Y:S02]  /*44c0*/  IMAD.MOV.U32 R0, RZ, RZ, R16 ;  /* 0x000000ffff007224 */ /* 0x002fe400078e0010 */
[----:B------:R-:W-:Y:S02]  /*44d0*/  IMAD.MOV R3, RZ, RZ, -R3 ;  /* 0x000000ffff037224 */ /* 0x000fe400078e0a03 */
[----:B------:R-:W-:Y:S01]  /*44e0*/  @!P4 IMAD.MOV R0, RZ, RZ, -R0 ;  /* 0x000000ffff00c224 */ /* 0x000fe200078e0a00 */
[----:B------:R-:W-:Y:S01]  /*44f0*/  ISETP.GT.U32.AND P4, PT, R11, R46, PT ;  /* 0x0000002e0b00720c */ /* 0x000fe20003f84070 */
[--C-:B------:R-:W-:Y:S01]  /*4500*/  @!P1 IMAD.IADD R48, R48, 0x1, -R11.reuse ;  /* 0x0000000130309824 */ /* 0x100fe200078e0a0b */
[----:B------:R-:W-:Y:S01]  /*4510*/  ISETP.GE.AND P1, PT, R15, RZ, PT ;  /* 0x000000ff0f00720c */ /* 0x000fe20003f26270 */
[C---:B------:R-:W-:Y:S01]  /*4520*/  IMAD R3, R11.reuse, R3, R18 ;  /* 0x000000030b037224 */ /* 0x040fe200078e0212 */
[----:B------:R-:W-:Y:S01]  /*4530*/  IABS R15, R7 ;  /* 0x00000007000f7213 */ /* 0x000fe20000000000 */
[--C-:B------:R-:W-:Y:S01]  /*4540*/  @!P6 IMAD.IADD R6, R6, 0x1, -R11.reuse ;  /* 0x000000010606e824 */ /* 0x100fe200078e0a0b */
[----:B------:R1:W-:Y:S01]  /*4550*/  STL [R1+0x3cc], R0 ;  /* 0x0003cc0001007387 */ /* 0x0003e20000100800 */
[----:B------:R-:W-:Y:S01]  /*4560*/  @!P2 IMAD.MOV R48, RZ, RZ, -R48 ;  /* 0x000000ffff30a224 */ /* 0x000fe200078e0a30 */
[----:B------:R-:W-:Y:S01]  /*4570*/  ISETP.GT.U32.AND P5, PT, R11, R3, PT ;  /* 0x000000030b00720c */ /* 0x000fe20003fa4070 */
[----:B------:R-:W-:Y:S01]  /*4580*/  @!P0 IMAD.IADD R47, R47, 0x1, -R11 ;  /* 0x000000012f2f8824 */ /* 0x000fe200078e0a0b */
[----:B------:R-:W-:Y:S01]  /*4590*/  ISETP.GT.U32.AND P6, PT, R11, R6, PT ;  /* 0x000000060b00720c */ /* 0x000fe20003fc4070 */
[----:B------:R-:W-:Y:S01]  /*45a0*/  IMAD.HI.U32 R10, R13, R45, RZ ;  /* 0x0000002d0d0a7227 */ /* 0x000fe200078e00ff */
[----:B------:R-:W-:-:S02]  /*45b0*/  ISETP.GE.AND P2, PT, R8, RZ, PT ;  /* 0x000000ff0800720c */ /* 0x000fc40003f46270 */
[----:B------:R-:W-:Y:S01]  /*45c0*/  ISETP.GE.AND P0, PT, R9, RZ, PT ;  /* 0x000000ff0900720c */ /* 0x000fe20003f06270 */
[----:B------:R-:W-:Y:S01]  /*45d0*/  @!P4 IMAD.IADD R46, R46, 0x1, -R11 ;  /* 0x000000012e2ec824 */ /* 0x000fe200078e0a0b */
[----:B------:R-:W-:Y:S01]  /*45e0*/  ISETP.GE.AND P4, PT, R4, RZ, PT ;  /* 0x000000ff0400720c */ /* 0x000fe20003f86270 */
[----:B------:R-:W-:Y:S01]  /*45f0*/  IMAD.MOV.U32 R8, RZ, RZ, R15 ;  /* 0x000000ffff087224 */ /* 0x000fe200078e000f */
[----:B------:R-:W-:Y:S01]  /*4600*/  LOP3.LUT R18, R14, 0xa6, RZ, 0xfc, !PT ;  /* 0x000000a60e127812 */ /* 0x000fe200078efcff */
[----:B------:R-:W-:Y:S01]  /*4610*/  @!P3 IMAD.MOV R47, RZ, RZ, -R47 ;  /* 0x000000ffff2fb224 */ /* 0x000fe200078e0a2f */
[----:B------:R-:W-:Y:S01]  /*4620*/  ISETP.GT.U32.AND P3, PT, R11, R46, PT ;  /* 0x0000002e0b00720c */ /* 0x000fe20003f64070 */
[----:B------:R-:W-:Y:S02]  /*4630*/  IMAD.MOV R10, RZ, RZ, -R10 ;  /* 0x000000ffff0a7224 */ /* 0x000fe400078e0a0a */
[----:B------:R-:W-:-:S04]  /*4640*/  IMAD.HI.U32 R9, R13, R8, RZ ;  /* 0x000000080d097227 */ /* 0x000fc800078e00ff */
[----:B------:R-:W-:Y:S01]  /*4650*/  IMAD R45, R11, R10, R45 ;  /* 0x0000000a0b2d7224 */ /* 0x000fe200078e022d */
[----:B------:R-:W-:Y:S01]  /*4660*/  LOP3.LUT R10, R14, 0xa8, RZ, 0xfc, !PT ;  /* 0x000000a80e0a7812 */ /* 0x000fe200078efcff */
[----:B------:R-:W-:Y:S02]  /*4670*/  IMAD.MOV R9, RZ, RZ, -R9 ;  /* 0x000000ffff097224 */ /* 0x000fe400078e0a09 */
[--C-:B------:R-:W-:Y:S01]  /*4680*/  @!P5 IMAD.IADD R3, R3, 0x1, -R11.reuse ;  /* 0x000000010303d824 */ /* 0x100fe200078e0a0b */
[----:B------:R-:W-:Y:S01]  /*4690*/  IABS R42, R10 ;  /* 0x0000000a002a7213 */ /* 0x000fe20000000000 */
[--C-:B------:R-:W-:Y:S01]  /*46a0*/  @!P6 IMAD.IADD R6, R6, 0x1, -R11.reuse ;  /* 0x000000010606e824 */ /* 0x100fe200078e0a0b */
[C---:B------:R-:W-:Y:S01]  /*46b0*/  ISETP.GT.U32.AND P6, PT, R11.reuse, R45, PT ;  /* 0x0000002d0b00720c */ /* 0x040fe20003fc4070 */
[C---:B------:R-:W-:Y:S01]  /*46c0*/  IMAD R4, R11.reuse, R9, R8 ;  /* 0x000000090b047224 */ /* 0x040fe200078e0208 */
[C---:B------:R-:W-:Y:S01]  /*46d0*/  ISETP.GT.U32.AND P5, PT, R11.reuse, R3, PT ;  /* 0x000000030b00720c */ /* 0x040fe20003fa4070 */
[----:B------:R-:W-:Y:S01]  /*46e0*/  @!P3 IMAD.IADD R46, R46, 0x1, -R11 ;  /* 0x000000012e2eb824 */ /* 0x000fe200078e0a0b */
[----:B------:R-:W-:Y:S01]  /*46f0*/  LOP3.LUT R9, R14, 0xaa, RZ, 0xfc, !PT ;  /* 0x000000aa0e097812 */ /* 0x000fe200078efcff */
[----:B-1----:R-:W-:Y:S01]  /*4700*/  IMAD.MOV.U32 R0, RZ, RZ, R6 ;  /* 0x000000ffff007224 */ /* 0x002fe200078e0006 */
[----:B------:R-:W-:Y:S01]  /*4710*/  ISETP.GT.U32.AND P3, PT, R11, R4, PT ;  /* 0x000000040b00720c */ /* 0x000fe20003f64070 */
[----:B------:R-:W-:Y:S01]  /*4720*/  @!P0 IMAD.MOV R46, RZ, RZ, -R46 ;  /* 0x000000ffff2e8224 */ /* 0x000fe200078e0a2e */
[----:B------:R-:W-:Y:S01]  /*4730*/  ISETP.GE.AND P0, PT, R43, RZ, PT ;  /* 0x000000ff2b00720c */ /* 0x000fe20003f06270 */
[----:B------:R-:W-:Y:S01]  /*4740*/  @!P1 IMAD.MOV R0, RZ, RZ, -R0 ;  /* 0x000000ffff009224 */ /* 0x000fe200078e0a00 */
[----:B------:R-:W-:-:S02]  /*4750*/  ISETP.GE.AND P1, PT, R17, RZ, PT ;  /* 0x000000ff1100720c */ /* 0x000fc40003f26270 */
[----:B------:R-:W-:Y:S01]  /*4760*/  IABS R17, R17 ;  /* 0x0000001100117213 */ /* 0x000fe20000000000 */
[--C-:B------:R-:W-:Y:S01]  /*4770*/  @!P6 IMAD.IADD R45, R45, 0x1, -R11.reuse ;  /* 0x000000012d2de824 */ /* 0x100fe200078e0a0b */
[----:B------:R1:W-:Y:S01]  /*4780*/  STL [R1+0x3e4], R0 ;  /* 0x0003e40001007387 */ /* 0x0003e20000100800 */
[--C-:B------:R-:W-:Y:S01]  /*4790*/  @!P5 IMAD.IADD R3, R3, 0x1, -R11.reuse ;  /* 0x000000010303d824 */ /* 0x100fe200078e0a0b */
[----:B------:R-:W-:Y:S02]  /*47a0*/  IABS R43, R43 ;  /* 0x0000002b002b7213 */ /* 0x000fe40000000000 */
[----:B------:R-:W-:Y:S01]  /*47b0*/  ISETP.GT.U32.AND P6, PT, R11, R45, PT ;  /* 0x0000002d0b00720c */ /* 0x000fe20003fc4070 */
[----:B------:R-:W-:Y:S01]  /*47c0*/  @!P3 IMAD.IADD R4, R4, 0x1, -R11 ;  /* 0x000000010404b824 */ /* 0x000fe200078e0a0b */
[----:B------:R-:W-:Y:S01]  /*47d0*/  ISETP.GE.AND P5, PT, R7, RZ, PT ;  /* 0x000000ff0700720c */ /* 0x000fe20003fa6270 */
[----:B------:R-:W-:Y:S01]  /*47e0*/  IMAD.HI.U32 R6, R13, R43, RZ ;  /* 0x0000002b0d067227 */ /* 0x000fe200078e00ff */
[----:B------:R-:W-:-:S02]  /*47f0*/  LOP3.LUT R7, R14, 0xa4, RZ, 0xfc, !PT ;  /* 0x000000a40e077812 */ /* 0x000fc400078efcff */
[----:B------:R-:W-:Y:S01]  /*4800*/  ISETP.GT.U32.AND P3, PT, R11, R4, PT ;  /* 0x000000040b00720c */ /* 0x000fe20003f64070 */
[----:B-1----:R-:W-:Y:S01]  /*4810*/  IMAD.MOV.U32 R0, RZ, RZ, R3 ;  /* 0x000000ffff007224 */ /* 0x002fe200078e0003 */
[----:B------:R-:W-:Y:S01]  /*4820*/  IABS R41, R9 ;  /* 0x0000000900297213 */ /* 0x000fe20000000000 */
[----:B------:R-:W-:-:S04]  /*4830*/  IMAD.HI.U32 R3, R13, R17, RZ ;  /* 0x000000110d037227 */ /* 0x000fc800078e00ff */
[----:B------:R-:W-:Y:S01]  /*4840*/  @!P2 IMAD.MOV R0, RZ, RZ, -R0 ;  /* 0x000000ffff00a224 */ /* 0x000fe200078e0a00 */
[----:B------:R-:W-:Y:S01]  /*4850*/  ISETP.GE.AND P2, PT, R44, RZ, PT ;  /* 0x000000ff2c00720c */ /* 0x000fe20003f46270 */
[----:B------:R-:W-:Y:S01]  /*4860*/  IMAD.MOV R3, RZ, RZ, -R3 ;  /* 0x000000ffff037224 */ /* 0x000fe200078e0a03 */
[----:B------:R-:W-:Y:S01]  /*4870*/  IABS R44, R44 ;  /* 0x0000002c002c7213 */ /* 0x000fe20000000000 */
[----:B------:R-:W-:Y:S01]  /*4880*/  @!P6 IMAD.IADD R45, R45, 0x1, -R11 ;  /* 0x000000012d2de824 */ /* 0x000fe200078e0a0b */
[----:B------:R1:W-:Y:S01]  /*4890*/  STL [R1+0x3f0], R0 ;  /* 0x0003f00001007387 */ /* 0x0003e20000100800 */
[----:B------:R-:W-:Y:S01]  /*48a0*/  IMAD R17, R11, R3, R17 ;  /* 0x000000030b117224 */ /* 0x000fe200078e0211 */
[----:B------:R-:W-:Y:S01]  /*48b0*/  ISETP.GE.AND P6, PT, R7, RZ, PT ;  /* 0x000000ff0700720c */ /* 0x000fe20003fc6270 */
[----:B------:R-:W-:Y:S01]  /*48c0*/  IMAD.HI.U32 R8, R13, R44, RZ ;  /* 0x0000002c0d087227 */ /* 0x000fe200078e00ff */
[----:B------:R-:W-:-:S03]  /*48d0*/  IABS R7, R7 ;  /* 0x0000000700077213 */ /* 0x000fc60000000000 */
[----:B------:R-:W-:Y:S01]  /*48e0*/  @!P4 IMAD.MOV R45, RZ, RZ, -R45 ;  /* 0x000000ffff2dc224 */ /* 0x000fe200078e0a2d */
[C---:B------:R-:W-:Y:S01]  /*48f0*/  ISETP.GT.U32.AND P4, PT, R11.reuse, R17, PT ;  /* 0x000000110b00720c */ /* 0x040fe20003f84070 */
[----:B------:R-:W-:Y:S02]  /*4900*/  IMAD.MOV R8, RZ, RZ, -R8 ;  /* 0x000000ffff087224 */ /* 0x000fe400078e0a08 */
[----:B------:R-:W-:Y:S02]  /*4910*/  IMAD.MOV R6, RZ, RZ, -R6 ;  /* 0x000000ffff067224 */ /* 0x000fe400078e0a06 */
[----:B------:R-:W-:Y:S02]  /*4920*/  @!P3 IMAD.IADD R4, R4, 0x1, -R11 ;  /* 0x000000010404b824 */ /* 0x000fe400078e0a0b */
[C---:B------:R-:W-:Y:S02]  /*4930*/  IMAD R44, R11.reuse, R8, R44 ;  /* 0x000000080b2c7224 */ /* 0x040fe400078e022c */
[----:B------:R-:W-:-:S02]  /*4940*/  IMAD R43, R11, R6, R43 ;  /* 0x000000060b2b7224 */ /* 0x000fc400078e022b */
[----:B-1----:R-:W-:Y:S01]  /*4950*/  IMAD.MOV.U32 R0, RZ, RZ, R4 ;  /* 0x000000ffff007224 */ /* 0x002fe200078e0004 */
[----:B------:R-:W-:Y:S01]  /*4960*/  ISETP.GT.U32.AND P3, PT, R11, R44, PT ;  /* 0x0000002c0b00720c */ /* 0x000fe20003f64070 */
[----:B------:R-:W-:Y:S01]  /*4970*/  @!P4 IMAD.IADD R17, R17, 0x1, -R11 ;  /* 0x000000011111c824 */ /* 0x000fe200078e0a0b */
[----:B------:R-:W-:Y:S01]  /*4980*/  LOP3.LUT R4, R14, 0xac, RZ, 0xfc, !PT ;  /* 0x000000ac0e047812 */ /* 0x000fe200078efcff */
[----:B------:R-:W-:Y:S01]  /*4990*/  @!P5 IMAD.MOV R0, RZ, RZ, -R0 ;  /* 0x000000ffff00d224 */ /* 0x000fe200078e0a00 */
[----:B------:R-:W-:Y:S01]  /*49a0*/  ISETP.GT.U32.AND P5, PT, R11, R43, PT ;  /* 0x0000002b0b00720c */ /* 0x000fe20003fa4070 */
[----:B------:R-:W-:Y:S01]  /*49b0*/  IMAD.HI.U32 R3, R13, R7, RZ ;  /* 0x000000070d037227 */ /* 0x000fe200078e00ff */
[----:B------:R-:W-:Y:S02]  /*49c0*/  ISETP.GT.U32.AND P4, PT, R11, R17, PT ;  /* 0x000000110b00720c */ /* 0x000fe40003f84070 */
[----:B------:R1:W-:Y:S01]  /*49d0*/  STL [R1+0x3ec], R0 ;  /* 0x0003ec0001007387 */ /* 0x0003e20000100800 */
[----:B------:R-:W-:Y:S01]  /*49e0*/  IMAD.MOV R3, RZ, RZ, -R3 ;  /* 0x000000ffff037224 */ /* 0x000fe200078e0a03 */
[----:B------:R-:W-:Y:S01]  /*49f0*/  IABS R6, R4 ;  /* 0x0000000400067213 */ /* 0x000fe20000000000 */
[----:B------:R-:W-:-:S04]  /*4a00*/  IMAD.HI.U32 R8, R13, R42, RZ ;  /* 0x0000002a0d087227 */ /* 0x000fc800078e00ff */
[----:B------:R-:W-:Y:S01]  /*4a10*/  IMAD R7, R11, R3, R7 ;  /* 0x000000030b077224 */ /* 0x000fe200078e0207 */
[----:B------:R-:W-:Y:S01]  /*4a20*/  IABS R3, R18 ;  /* 0x0000001200037213 */ /* 0x000fe20000000000 */
[--C-:B------:R-:W-:Y:S02]  /*4a30*/  @!P3 IMAD.IADD R44, R44, 0x1, -R11.reuse ;  /* 0x000000012c2cb824 */ /* 0x100fe400078e0a0b */
[--C-:B------:R-:W-:Y:S02]  /*4a40*/  @!P5 IMAD.IADD R43, R43, 0x1, -R11.reuse ;  /* 0x000000012b2bd824 */ /* 0x100fe400078e0a0b */
[----:B------:R-:W-:Y:S01]  /*4a50*/  IMAD.HI.U32 R15, R13, R3, RZ ;  /* 0x000000030d0f7227 */ /* 0x000fe200078e00ff */
[C---:B------:R-:W-:Y:S02]  /*4a60*/  ISETP.GT.U32.AND P3, PT, R11.reuse, R44, PT ;  /* 0x0000002c0b00720c */ /* 0x040fe40003f64070 */
[----:B------:R-:W-:Y:S01]  /*4a70*/  ISETP.GT.U32.AND P5, PT, R11, R43, PT ;  /* 0x0000002b0b00720c */ /* 0x000fe20003fa4070 */
[----:B------:R-:W-:Y:S01]  /*4a80*/  @!P4 IMAD.IADD R17, R17, 0x1, -R11 ;  /* 0x000000011111c824 */ /* 0x000fe200078e0a0b */
[----:B------:R-:W-:Y:S01]  /*4a90*/  ISETP.GT.U32.AND P4, PT, R11, R7, PT ;  /* 0x000000070b00720c */ /* 0x000fe20003f84070 */
[----:B------:R-:W-:-:S02]  /*4aa0*/  IMAD.MOV R15, RZ, RZ, -R15 ;  /* 0x000000ffff0f7224 */ /* 0x000fc400078e0a0f */
[----:B------:R-:W-:Y:S02]  /*4ab0*/  IMAD.MOV R8, RZ, RZ, -R8 ;  /* 0x000000ffff087224 */ /* 0x000fe400078e0a08 */
[C---:B------:R-:W-:Y:S02]  /*4ac0*/  IMAD R3, R11.reuse, R15, R3 ;  /* 0x0000000f0b037224 */ /* 0x040fe400078e0203 */
[C---:B------:R-:W-:Y:S02]  /*4ad0*/  IMAD R42, R11.reuse, R8, R42 ;  /* 0x000000080b2a7224 */ /* 0x040fe400078e022a */
[--C-:B------:R-:W-:Y:S01]  /*4ae0*/  @!P3 IMAD.IADD R44, R44, 0x1, -R11.reuse ;  /* 0x000000012c2cb824 */ /* 0x100fe200078e0a0b */
[----:B------:R-:W-:Y:S01]  /*4af0*/  ISETP.GT.U32.AND P3, PT, R11, R3, PT ;  /* 0x000000030b00720c */ /* 0x000fe20003f64070 */
[----:B------:R-:W-:Y:S01]  /*4b00*/  @!P5 IMAD.IADD R43, R43, 0x1, -R11 ;  /* 0x000000012b2bd824 */ /* 0x000fe200078e0a0b */
[----:B------:R-:W-:Y:S01]  /*4b10*/  ISETP.GT.U32.AND P5, PT, R11, R42, PT ;  /* 0x0000002a0b00720c */ /* 0x000fe20003fa4070 */
[----:B-1----:R-:W-:-:S02]  /*4b20*/  IMAD.MOV.U32 R0, RZ, RZ, R17 ;  /* 0x000000ffff007224 */ /* 0x002fc400078e0011 */
[--C-:B------:R-:W-:Y:S01]  /*4b30*/  @!P4 IMAD.IADD R7, R7, 0x1, -R11.reuse ;  /* 0x000000010707c824 */ /* 0x100fe200078e0a0b */
[----:B------:R-:W-:Y:S01]  /*4b40*/  ISETP.GE.AND P4, PT, R18, RZ, PT ;  /* 0x000000ff1200720c */ /* 0x000fe20003f86270 */
[----:B------:R-:W-:Y:S02]  /*4b50*/  VIADD R8, R12, 0xae ;  /* 0x000000ae0c087836 */ /* 0x000fe40000000000 */
[----:B------:R-:W-:Y:S01]  /*4b60*/  @!P1 IMAD.MOV R0, RZ, RZ, -R0 ;  /* 0x000000ffff009224 */ /* 0x000fe200078e0a00 */
[----:B------:R-:W-:Y:S01]  /*4b70*/  ISETP.GT.U32.AND P1, PT, R11, R7, PT ;  /* 0x000000070b00720c */ /* 0x000fe20003f24070 */
[----:B------:R-:W-:Y:S01]  /*4b80*/  IMAD.HI.U32 R15, R13, R6, RZ ;  /* 0x000000060d0f7227 */ /* 0x000fe200078e00ff */
[----:B------:R-:W-:Y:S02]  /*4b90*/  IABS R17, R8 ;  /* 0x0000000800117213 */ /* 0x000fe40000000000 */
[----:B------:R1:W-:Y:S01]  /*4ba0*/  STL [R1+0x404], R0 ;  /* 0x0004040001007387 */ /* 0x0003e20000100800 */
[--C-:B------:R-:W-:Y:S01]  /*4bb0*/  @!P3 IMAD.IADD R3, R3, 0x1, -R11.reuse ;  /* 0x000000010303b824 */ /* 0x100fe200078e0a0b */
[----:B------:R-:W-:Y:S01]  /*4bc0*/  ISETP.GE.AND P3, PT, R10, RZ, PT ;  /* 0x000000ff0a00720c */ /* 0x000fe20003f66270 */
[----:B------:R-:W-:-:S02]  /*4bd0*/  @!P5 IMAD.IADD R42, R42, 0x1, -R11 ;  /* 0x000000012a2ad824 */ /* 0x000fc400078e0a0b */
[----:B------:R-:W-:Y:S02]  /*4be0*/  IMAD.MOV R15, RZ, RZ, -R15 ;  /* 0x000000ffff0f7224 */ /* 0x000fe400078e0a0f */
[----:B------:R-:W-:Y:S01]  /*4bf0*/  IMAD.HI.U32 R16, R13, R41, RZ ;  /* 0x000000290d107227 */ /* 0x000fe200078e00ff */
[----:B------:R-:W-:-:S03]  /*4c00*/  ISETP.GT.U32.AND P5, PT, R11, R42, PT ;  /* 0x0000002a0b00720c */ /* 0x000fc60003fa4070 */
[----:B------:R-:W-:Y:S02]  /*4c10*/  IMAD.MOV.U32 R10, RZ, RZ, R17 ;  /* 0x000000ffff0a7224 */ /* 0x000fe400078e0011 */
[----:B------:R-:W-:Y:S02]  /*4c20*/  IMAD R6, R11, R15, R6 ;  /* 0x0000000f0b067224 */ /* 0x000fe400078e0206 */
[----:B------:R-:W-:Y:S02]  /*4c30*/  IMAD.MOV R16, RZ, RZ, -R16 ;  /* 0x000000ffff107224 */ /* 0x000fe400078e0a10 */
[----:B------:R-:W-:-:S04]  /*4c40*/  IMAD.HI.U32 R15, R13, R10, RZ ;  /* 0x0000000a0d0f7227 */ /* 0x000fc800078e00ff */
[----:B------:R-:W-:Y:S02]  /*4c50*/  @!P1 IMAD.IADD R7, R7, 0x1, -R11 ;  /* 0x0000000107079824 */ /* 0x000fe400078e0a0b */
[C---:B------:R-:W-:Y:S02]  /*4c60*/  IMAD R41, R11.reuse, R16, R41 ;  /* 0x000000100b297224 */ /* 0x040fe400078e0229 */
[----:B------:R-:W-:Y:S02]  /*4c70*/  IMAD.MOV R15, RZ, RZ, -R15 ;  /* 0x000000ffff0f7224 */ /* 0x000fe400078e0a0f */
[----:B------:R-:W-:Y:S01]  /*4c80*/  @!P2 IMAD.MOV R44, RZ, RZ, -R44 ;  /* 0x000000ffff2ca224 */ /* 0x000fe200078e0a2c */
[C---:B------:R-:W-:Y:S01]  /*4c90*/  ISETP.GT.U32.AND P2, PT, R11.reuse, R3, PT ;  /* 0x000000030b00720c */ /* 0x040fe20003f44070 */
[----:B-1----:R-:W-:Y:S01]  /*4ca0*/  IMAD.MOV.U32 R0, RZ, RZ, R7 ;  /* 0x000000ffff007224 */ /* 0x002fe200078e0007 */
[C---:B------:R-:W-:Y:S01]  /*4cb0*/  ISETP.GT.U32.AND P1, PT, R11.reuse, R41, PT ;  /* 0x000000290b00720c */ /* 0x040fe20003f24070 */
[C---:B------:R-:W-:Y:S01]  /*4cc0*/  IMAD R7, R11.reuse, R15, R10 ;  /* 0x0000000f0b077224 */ /* 0x040fe200078e020a */
[----:B------:R-:W-:Y:S01]  /*4cd0*/  LOP3.LUT R10, R14, 0xb0, RZ, 0xfc, !PT ;  /* 0x000000b00e0a7812 */ /* 0x000fe200078efcff */
[----:B------:R-:W-:Y:S01]  /*4ce0*/  @!P6 IMAD.MOV R0, RZ, RZ, -R0 ;  /* 0x000000ffff00e224 */ /* 0x000fe200078e0a00 */
[C---:B------:R-:W-:Y:S01]  /*4cf0*/  ISETP.GT.U32.AND P6, PT, R11.reuse, R6, PT ;  /* 0x000000060b00720c */ /* 0x040fe20003fc4070 */
[----:B------:R-:W-:Y:S01]  /*4d00*/  @!P5 IMAD.IADD R42, R42, 0x1, -R11 ;  /* 0x000000012a2ad824 */ /* 0x000fe200078e0a0b */
[----:B------:R-:W-:Y:S01]  /*4d10*/  ISETP.GT.U32.AND P5, PT, R11, R7, PT ;  /* 0x000000070b00720c */ /* 0x000fe20003fa4070 */
[----:B------:R-:W-:Y:S01]  /*4d20*/  @!P0 IMAD.MOV R43, RZ, RZ, -R43 ;  /* 0x000000ffff2b8224 */ /* 0x000fe200078e0a2b */
[----:B------:R-:W-:Y:S01]  /*4d30*/  IABS R40, R10 ;  /* 0x0000000a00287213 */ /* 0x000fe20000000000 */
[----:B------:R1:W-:Y:S01]  /*4d40*/  STL [R1+0x40c], R0 ;  /* 0x00040c0001007387 */ /* 0x0003e20000100800 */
[----:B------:R-:W-:Y:S01]  /*4d50*/  ISETP.GE.AND P0, PT, R9, RZ, PT ;  /* 0x000000ff0900720c */ /* 0x000fe20003f06270 */
[--C-:B------:R-:W-:Y:S01]  /*4d60*/  @!P2 IMAD.IADD R3, R3, 0x1, -R11.reuse ;  /* 0x000000010303a824 */ /* 0x100fe200078e0a0b */
[----:B------:R-:W-:Y:S01]  /*4d70*/  ISETP.GE.AND P2, PT, R4, RZ, PT ;  /* 0x000000ff0400720c */ /* 0x000fe20003f46270 */
[----:B------:R-:W-:Y:S01]  /*4d80*/  @!P1 IMAD.IADD R41, R41, 0x1, -R11 ;  /* 0x0000000129299824 */ /* 0x000fe200078e0a0b */
[----:B------:R-:W-:Y:S01]  /*4d90*/  LOP3.LUT R4, R14, 0xb2, RZ, 0xfc, !PT ;  /* 0x000000b20e047812 */ /* 0x000fe200078efcff */
[----:B------:R-:W-:Y:S01]  /*4da0*/  IMAD.HI.U32 R9, R13, R40, RZ ;  /* 0x000000280d097227 */ /* 0x000fe200078e00ff */
[----:B------:R-:W-:-:S02]  /*4db0*/  ISETP.GE.AND P1, PT, R8, RZ, PT ;  /* 0x000000ff0800720c */ /* 0x000fc40003f26270 */
[----:B------:R-:W-:Y:S01]  /*4dc0*/  IABS R39, R4 ;  /* 0x0000000400277213 */ /* 0x000fe20000000000 */
[----:B------:R-:W-:Y:S01]  /*4dd0*/  @!P6 IMAD.IADD R6, R6, 0x1, -R11 ;  /* 0x000000010606e824 */ /* 0x000fe200078e0a0b */
[----:B------:R-:W-:Y:S01]  /*4de0*/  ISETP.GT.U32.AND P6, PT, R11, R41, PT ;  /* 0x000000290b00720c */ /* 0x000fe20003fc4070 */
[----:B-1----:R-:W-:Y:S01]  /*4df0*/  IMAD.MOV.U32 R0, RZ, RZ, R3 ;  /* 0x000000ffff007224 */ /* 0x002fe200078e0003 */
[C---:B------:R-:W-:Y:S01]  /*4e00*/  LOP3.LUT R8, R14.reuse, 0xb4, RZ, 0xfc, !PT ;  /* 0x000000b40e087812 */ /* 0x040fe200078efcff */
[----:B------:R-:W-:Y:S01]  /*4e10*/  @!P5 IMAD.IADD R7, R7, 0x1, -R11 ;  /* 0x000000010707d824 */ /* 0x000fe200078e0a0b */
[C---:B------:R-:W-:Y:S01]  /*4e20*/  ISETP.GT.U32.AND P5, PT, R11.reuse, R6, PT ;  /* 0x000000060b00720c */ /* 0x040fe20003fa4070 */
[----:B------:R-:W-:Y:S02]  /*4e30*/  @!P4 IMAD.MOV R0, RZ, RZ, -R0 ;  /* 0x000000ffff00c224 */ /* 0x000fe400078e0a00 */
[----:B------:R-:W-:Y:S01]  /*4e40*/  IMAD.MOV R3, RZ, RZ, -R9 ;  /* 0x000000ffff037224 */ /* 0x000fe200078e0a09 */
[----:B------:R-:W-:Y:S01]  /*4e50*/  ISETP.GT.U32.AND P4, PT, R11, R7, PT ;  /* 0x000000070b00720c */ /* 0x000fe20003f84070 */
[----:B------:R-:W-:Y:S01]  /*4e60*/  IMAD.HI.U32 R15, R13, R39, RZ ;  /* 0x000000270d0f7227 */ /* 0x000fe200078e00ff */
[----:B------:R-:W-:Y:S01]  /*4e70*/  LOP3.LUT R9, R14, 0xb6, RZ, 0xfc, !PT ;  /* 0x000000b60e097812 */ /* 0x000fe200078efcff */
[----:B------:R1:W-:Y:S02]  /*4e80*/  STL [R1+0x424], R0 ;  /* 0x0004240001007387 */ /* 0x0003e40000100800 */
[----:B------:R-:W-:Y:S01]  /*4e90*/  IMAD R40, R11, R3, R40 ;  /* 0x000000030b287224 */ /* 0x000fe200078e0228 */
[----:B------:R-:W-:Y:S01]  /*4ea0*/  IABS R3, R8 ;  /* 0x0000000800037213 */ /* 0x000fe20000000000 */
[----:B------:R-:W-:Y:S01]  /*4eb0*/  IMAD.MOV R15, RZ, RZ, -R15 ;  /* 0x000000ffff0f7224 */ /* 0x000fe200078e0a0f */
[----:B------:R-:W-:Y:S01]  /*4ec0*/  IABS R18, R9 ;  /* 0x0000000900127213 */ /* 0x000fe20000000000 */
[----:B------:R-:W-:Y:S01]  /*4ed0*/  @!P6 IMAD.IADD R41, R41, 0x1, -R11 ;  /* 0x000000012929e824 */ /* 0x000fe200078e0a0b */
[C---:B------:R-:W-:Y:S01]  /*4ee0*/  ISETP.GT.U32.AND P6, PT, R11.reuse, R40, PT ;  /* 0x000000280b00720c */ /* 0x040fe20003fc4070 */
[----:B------:R-:W-:-:S02]  /*4ef0*/  IMAD R39, R11, R15, R39 ;  /* 0x0000000f0b277224 */ /* 0x000fc400078e0227 */
[----:B------:R-:W-:Y:S02]  /*4f00*/  @!P4 IMAD.IADD R7, R7, 0x1, -R11 ;  /* 0x000000010707c824 */ /* 0x000fe400078e0a0b */
[----:B------:R-:W-:Y:S01]  /*4f10*/  IMAD.HI.U32 R16, R13, R3, RZ ;  /* 0x000000030d107227 */ /* 0x000fe200078e00ff */
[----:B------:R-:W-:-:S03]  /*4f20*/  ISETP.GT.U32.AND P4, PT, R11, R39, PT ;  /* 0x000000270b00720c */ /* 0x000fc60003f84070 */
[----:B------:R-:W-:Y:S01]  /*4f30*/  @!P5 IMAD.IADD R6, R6, 0x1, -R11 ;  /* 0x000000010606d824 */ /* 0x000fe200078e0a0b */
[----:B------:R-:W-:Y:S01]  /*4f40*/  ISETP.GE.AND P5, PT, R10, RZ, PT ;  /* 0x000000ff0a00720c */ /* 0x000fe20003fa6270 */
[----:B------:R-:W-:Y:S01]  /*4f50*/  IMAD.MOV R16, RZ, RZ, -R16 ;  /* 0x000000ffff107224 */ /* 0x000fe200078e0a10 */
[----:B------:R-:W-:Y:S01]  /*4f60*/  LOP3.LUT R10, R14, 0xb8, RZ, 0xfc, !PT ;  /* 0x000000b80e0a7812 */ /* 0x000fe200078efcff */
[----:B------:R-:W-:-:S03]  /*4f70*/  IMAD.HI.U32 R15, R13, R18, RZ ;  /* 0x000000120d0f7227 */ /* 0x000fc600078e00ff */
[----:B------:R-:W-:Y:S01]  /*4f80*/  IABS R38, R10 ;  /* 0x0000000a00267213 */ /* 0x000fe20000000000 */
[----:B------:R-:W-:Y:S01]  /*4f90*/  @!P6 IMAD.IADD R40, R40, 0x1, -R11 ;  /* 0x000000012828e824 */ /* 0x000fe200078e0a0b */
[----:B------:R-:W-:Y:S01]  /*4fa0*/  ISETP.GE.AND P6, PT, R4, RZ, PT ;  /* 0x000000ff0400720c */ /* 0x000fe20003fc6270 */
[----:B------:R-:W-:Y:S01]  /*4fb0*/  IMAD R3, R11, R16, R3 ;  /* 0x000000100b037224 */ /* 0x000fe200078e0203 */
[C---:B------:R-:W-:Y:S01]  /*4fc0*/  LOP3.LUT R4, R14.reuse, 0xba, RZ, 0xfc, !PT ;  /* 0x000000ba0e047812 */ /* 0x040fe200078efcff */
[----:B------:R-:W-:Y:S01]  /*4fd0*/  IMAD.MOV R15, RZ, RZ, -R15 ;  /* 0x000000ffff0f7224 */ /* 0x000fe200078e0a0f */
[----:B------:R-:W-:Y:S01]  /*4fe0*/  LOP3.LUT R16, R14, 0xc0, RZ, 0xfc, !PT ;  /* 0x000000c00e107812 */ /* 0x000fe200078efcff */
[----:B------:R-:W-:Y:S01]  /*4ff0*/  @!P4 IMAD.IADD R39, R39, 0x1, -R11 ;  /* 0x000000012727c824 */ /* 0x000fe200078e0a0b */
[----:B------:R-:W-:Y:S01]  /*5000*/  IABS R37, R4 ;  /* 0x0000000400257213 */ /* 0x000fe20000000000 */
[----:B------:R-:W-:Y:S01]  /*5010*/  @!P3 IMAD.MOV R42, RZ, RZ, -R42 ;  /* 0x000000ffff2ab224 */ /* 0x000fe200078e0a2a */
[C---:B------:R-:W-:Y:S01]  /*5020*/  ISETP.GT.U32.AND P3, PT, R11.reuse, R40, PT ;  /* 0x000000280b00720c */ /* 0x040fe20003f64070 */
[----:B------:R-:W-:Y:S01]  /*5030*/  @!P0 IMAD.MOV R41, RZ, RZ, -R41 ;  /* 0x000000ffff298224 */ /* 0x000fe200078e0a29 */
[C---:B------:R-:W-:Y:S01]  /*5040*/  ISETP.GT.U32.AND P0, PT, R11.reuse, R3, PT ;  /* 0x000000030b00720c */ /* 0x040fe20003f04070 */
[C---:B------:R-:W-:Y:S01]  /*5050*/  IMAD R18, R11.reuse, R15, R18 ;  /* 0x0000000f0b127224 */ /* 0x040fe200078e0212 */
[----:B------:R-:W-:Y:S01]  /*5060*/  ISETP.GT.U32.AND P4, PT, R11, R39, PT ;  /* 0x000000270b00720c */ /* 0x000fe20003f84070 */
[----:B------:R-:W-:Y:S01]  /*5070*/  IMAD.MOV.U32 R17, RZ, RZ, R6 ;  /* 0x000000ffff117224 */ /* 0x000fe200078e0006 */
[----:B------:R-:W-:Y:S01]  /*5080*/  IABS R36, R16 ;  /* 0x0000001000247213 */ /* 0x000fe20000000000 */
[----:B------:R-:W-:-:S04]  /*5090*/  IMAD.HI.U32 R15, R13, R38, RZ ;  /* 0x000000260d0f7227 */ /* 0x000fc800078e00ff */
[----:B------:R-:W-:Y:S01]  /*50a0*/  @!P2 IMAD.MOV R17, RZ, RZ, -R17 ;  /* 0x000000ffff11a224 */ /* 0x000fe200078e0a11 */
[----:B------:R-:W-:Y:S01]  /*50b0*/  ISETP.GT.U32.AND P2, PT, R11, R18, PT ;  /* 0x000000120b00720c */ /* 0x000fe20003f44070 */
[----:B------:R-:W-:-:S03]  /*50c0*/  IMAD.HI.U32 R6, R13, R37, RZ ;  /* 0x000000250d067227 */ /* 0x000fc600078e00ff */
[----:B------:R-:W-:Y:S01]  /*50d0*/  STL [R1+0x42c], R17 ;  /* 0x00042c1101007387 */ /* 0x000fe20000100800 */
[----:B------:R-:W-:Y:S02]  /*50e0*/  IMAD.MOV R15, RZ, RZ, -R15 ;  /* 0x000000ffff0f7224 */ /* 0x000fe400078e0a0f */
[--C-:B------:R-:W-:Y:S01]  /*50f0*/  @!P3 IMAD.IADD R40, R40, 0x1, -R11.reuse ;  /* 0x000000012828b824 */ /* 0x100fe200078e0a0b */
[----:B------:R-:W-:Y:S01]  /*5100*/  ISETP.GE.AND P3, PT, R9, RZ, PT ;  /* 0x000000ff0900720c */ /* 0x000fe20003f66270 */
[----:B------:R-:W-:Y:S02]  /*5110*/  IMAD.MOV R6, RZ, RZ, -R6 ;  /* 0x000000ffff067224 */ /* 0x000fe400078e0a06 */
[----:B------:R-:W-:Y:S02]  /*5120*/  IMAD R38, R11, R15, R38 ;  /* 0x0000000f0b267224 */ /* 0x000fe400078e0226 */
[--C-:B------:R-:W-:Y:S02]  /*5130*/  @!P0 IMAD.IADD R3, R3, 0x1, -R11.reuse ;  /* 0x0000000103038824 */ /* 0x100fe400078e0a0b */
[----:B------:R-:W-:Y:S01]  /*5140*/  @!P4 IMAD.IADD R39, R39, 0x1, -R11 ;  /* 0x000000012727c824 */ /* 0x000fe200078e0a0b */
[----:B------:R-:W-:Y:S01]  /*5150*/  ISETP.GE.AND P4, PT, R10, RZ, PT ;  /* 0x000000ff0a00720c */ /* 0x000fe20003f86270 */
[C---:B------:R-:W-:Y:S01]  /*5160*/  IMAD R37, R11.reuse, R6, R37 ;  /* 0x000000060b257224 */ /* 0x040fe200078e0225 */
[C---:B------:R-:W-:Y:S01]  /*5170*/  ISETP.GT.U32.AND P0, PT, R11.reuse, R3, PT ;  /* 0x000000030b00720c */ /* 0x040fe20003f04070 */
[----:B------:R-:W-:Y:S01]  /*5180*/  @!P5 IMAD.MOV R40, RZ, RZ, -R40 ;  /* 0x000000ffff28d224 */ /* 0x000fe200078e0a28 */
[----:B------:R-:W-:Y:S01]  /*5190*/  ISETP.GT.U32.AND P5, PT, R11, R38, PT ;  /* 0x000000260b00720c */ /* 0x000fe20003fa4070 */
[----:B------:R-:W-:-:S02]  /*51a0*/  @!P2 IMAD.IADD R18, R18, 0x1, -R11 ;  /* 0x000000011212a824 */ /* 0x000fc400078e0a0b */
[----:B------:R-:W-:Y:S01]  /*51b0*/  @!P6 IMAD.MOV R39, RZ, RZ, -R39 ;  /* 0x000000ffff27e224 */ /* 0x000fe200078e0a27 */
[C---:B------:R-:W-:Y:S01]  /*51c0*/  ISETP.GT.U32.AND P6, PT, R11.reuse, R37, PT ;  /* 0x000000250b00720c */ /* 0x040fe20003fc4070 */
[----:B-1----:R-:W-:Y:S01]  /*51d0*/  IMAD.MOV.U32 R0, RZ, RZ, R7 ;  /* 0x000000ffff007224 */ /* 0x002fe200078e0007 */
[----:B------:R-:W-:Y:S01]  /*51e0*/  ISETP.GT.U32.AND P2, PT, R11, R18, PT ;  /* 0x000000120b00720c */ /* 0x000fe20003f44070 */
[----:B------:R-:W-:Y:S02]  /*51f0*/  VIADD R6, R12, 0xbe ;  /* 0x000000be0c067836 */ /* 0x000fe40000000000 */
[----:B------:R-:W-:Y:S01]  /*5200*/  @!P1 IMAD.MOV R0, RZ, RZ, -R0 ;  /* 0x000000ffff009224 */ /* 0x000fe200078e0a00 */
[----:B------:R-:W-:Y:S01]  /*5210*/  ISETP.GE.AND P1, PT, R8, RZ, PT ;  /* 0x000000ff0800720c */ /* 0x000fe20003f26270 */
[--C-:B------:R-:W-:Y:S01]  /*5220*/  @!P0 IMAD.IADD R3, R3, 0x1, -R11.reuse ;  /* 0x0000000103038824 */ /* 0x100fe200078e0a0b */
[----:B------:R-:W-:Y:S01]  /*5230*/  LOP3.LUT R8, R14, 0xbc, RZ, 0xfc, !PT ;  /* 0x000000bc0e087812 */ /* 0x000fe200078efcff */
[--C-:B------:R-:W-:Y:S01]  /*5240*/  @!P5 IMAD.IADD R38, R38, 0x1, -R11.reuse ;  /* 0x000000012626d824 */ /* 0x100fe200078e0a0b */
[----:B------:R-:W-:Y:S01]  /*5250*/  IABS R7, R6 ;  /* 0x0000000600077213 */ /* 0x000fe20000000000 */
[----:B------:R1:W-:Y:S01]  /*5260*/  STL [R1+0x444], R0 ;  /* 0x0004440001007387 */ /* 0x0003e20000100800 */
[----:B------:R-:W-:Y:S01]  /*5270*/  IABS R9, R8 ;  /* 0x0000000800097213 */ /* 0x000fe20000000000 */
[----:B------:R-:W-:Y:S01]  /*5280*/  @!P6 IMAD.IADD R37, R37, 0x1, -R11 ;  /* 0x000000012525e824 */ /* 0x000fe200078e0a0b */
[----:B------:R-:W-:Y:S01]  /*5290*/  ISETP.GE.AND P0, PT, R4, RZ, PT ;  /* 0x000000ff0400720c */ /* 0x000fe20003f06270 */
[----:B------:R-:W-:Y:S01]  /*52a0*/  IMAD.MOV.U32 R4, RZ, RZ, R7 ;  /* 0x000000ffff047224 */ /* 0x000fe200078e0007 */
[----:B------:R-:W-:Y:S01]  /*52b0*/  ISETP.GT.U32.AND P5, PT, R11, R38, PT ;  /* 0x000000260b00720c */ /* 0x000fe20003fa4070 */
[----:B------:R-:W-:Y:S01]  /*52c0*/  IMAD.HI.U32 R7, R13, R9, RZ ;  /* 0x000000090d077227 */ /* 0x000fe200078e00ff */
[----:B------:R-:W-:-:S03]  /*52d0*/  ISETP.GT.U32.AND P6, PT, R11, R37, PT ;  /* 0x000000250b00720c */ /* 0x000fc60003fc4070 */
[----:B------:R-:W-:Y:S01]  /*52e0*/  @!P2 IMAD.IADD R18, R18, 0x1, -R11 ;  /* 0x000000011212a824 */ /* 0x000fe200078e0a0b */
[----:B------:R-:W-:Y:S01]  /*52f0*/  ISETP.GE.AND P2, PT, R8, RZ, PT ;  /* 0x000000ff0800720c */ /* 0x000fe20003f46270 */
[----:B------:R-:W-:-:S04]  /*5300*/  IMAD.HI.U32 R8, R13, R4, RZ ;  /* 0x000000040d087227 */ /* 0x000fc800078e00ff */
[----:B------:R-:W-:Y:S02]  /*5310*/  IMAD.MOV R7, RZ, RZ, -R7 ;  /* 0x000000ffff077224 */ /* 0x000fe400078e0a07 */
[----:B-1----:R-:W-:Y:S02]  /*5320*/  IMAD.MOV.U32 R0, RZ, RZ, R3 ;  /* 0x000000ffff007224 */ /* 0x002fe400078e0003 */
[----:B------:R-:W-:Y:S01]  /*5330*/  IMAD.MOV R3, RZ, RZ, -R8 ;  /* 0x000000ffff037224 */ /* 0x000fe200078e0a08 */
[C---:B------:R-:W-:Y:S01]  /*5340*/  LOP3.LUT R8, R14.reuse, 0xc4, RZ, 0xfc, !PT ;  /* 0x000000c40e087812 */ /* 0x040fe200078efcff */
[C---:B------:R-:W-:Y:S01]  /*5350*/  IMAD R9, R11.reuse, R7, R9 ;  /* 0x000000070b097224 */ /* 0x040fe200078e0209 */
[----:B------:R-:W-:Y:S01]  /*5360*/  LOP3.LUT R7, R14, 0xc6, RZ, 0xfc, !PT ;  /* 0x000000c60e077812 */ /* 0x000fe200078efcff */
[C---:B------:R-:W-:Y:S01]  /*5370*/  IMAD R4, R11.reuse, R3, R4 ;  /* 0x000000030b047224 */ /* 0x040fe200078e0204 */
[----:B------:R-:W-:Y:S01]  /*5380*/  IABS R15, R8 ;  /* 0x00000008000f7213 */ /* 0x000fe20000000000 */
[--C-:B------:R-:W-:Y:S01]  /*5390*/  @!P5 IMAD.IADD R38, R38, 0x1, -R11.reuse ;  /* 0x000000012626d824 */ /* 0x100fe200078e0a0b */
[----:B------:R-:W-:Y:S01]  /*53a0*/  ISETP.GT.U32.AND P5, PT, R11, R9, PT ;  /* 0x000000090b00720c */ /* 0x000fe20003fa4070 */
[----:B------:R-:W-:Y:S01]  /*53b0*/  @!P6 IMAD.IADD R37, R37, 0x1, -R11 ;  /* 0x000000012525e824 */ /* 0x000fe200078e0a0b */
[----:B------:R-:W-:Y:S01]  /*53c0*/  ISETP.GT.U32.AND P6, PT, R11, R4, PT ;  /* 0x000000040b00720c */ /* 0x000fe20003fc4070 */
[----:B------:R-:W-:Y:S01]  /*53d0*/  @!P1 IMAD.MOV R0, RZ, RZ, -R0 ;  /* 0x000000ffff009224 */ /* 0x000fe200078e0a00 */
[----:B------:R-:W-:Y:S01]  /*53e0*/  ISETP.GE.AND P1, PT, R6, RZ, PT ;  /* 0x000000ff0600720c */ /* 0x000fe20003f26270 */
[----:B------:R-:W-:Y:S01]  /*53f0*/  IMAD.HI.U32 R3, R13, R36, RZ ;  /* 0x000000240d037227 */ /* 0x000fe200078e00ff */
[----:B------:R-:W-:-:S02]  /*5400*/  LOP3.LUT R6, R14, 0xc2, RZ, 0xfc, !PT ;  /* 0x000000c20e067812 */ /* 0x000fc400078efcff */
[----:B------:R-:W-:Y:S01]  /*5410*/  IABS R10, R7 ;  /* 0x00000007000a7213 */ /* 0x000fe20000000000 */
[----:B------:R-:W-:Y:S01]  /*5420*/  IMAD.MOV R3, RZ, RZ, -R3 ;  /* 0x000000ffff037224 */ /* 0x000fe200078e0a03 */
[----:B------:R-:W-:Y:S01]  /*5430*/  IABS R35, R6 ;  /* 0x0000000600237213 */ /* 0x000fe20000000000 */
[----:B------:R-:W-:Y:S01]  /*5440*/  IMAD.HI.U32 R17, R13, R15, RZ ;  /* 0x0000000f0d117227 */ /* 0x000fe200078e00ff */
[----:B------:R1:W-:Y:S03]  /*5450*/  STL [R1+0x44c], R0 ;  /* 0x00044c0001007387 */ /* 0x0003e60000100800 */
[--C-:B------:R-:W-:Y:S02]  /*5460*/  @!P5 IMAD.IADD R9, R9, 0x1, -R11.reuse ;  /* 0x000000010909d824 */ /* 0x100fe400078e0a0b */
[----:B------:R-:W-:Y:S02]  /*5470*/  @!P6 IMAD.IADD R4, R4, 0x1, -R11 ;  /* 0x000000010404e824 */ /* 0x000fe400078e0a0b */
[----:B------:R-:W-:Y:S01]  /*5480*/  IMAD.HI.U32 R19, R13, R35, RZ ;  /* 0x000000230d137227 */ /* 0x000fe200078e00ff */
[----:B------:R-:W-:-:S03]  /*5490*/  ISETP.GT.U32.AND P6, PT, R11, R9, PT ;  /* 0x000000090b00720c */ /* 0x000fc60003fc4070 */
[----:B------:R-:W-:Y:S02]  /*54a0*/  IMAD.MOV R19, RZ, RZ, -R19 ;  /* 0x000000ffff137224 */ /* 0x000fe400078e0a13 */
[C---:B------:R-:W-:Y:S01]  /*54b0*/  IMAD R36, R11.reuse, R3, R36 ;  /* 0x000000030b247224 */ /* 0x040fe200078e0224 */
[----:B------:R-:W-:Y:S01]  /*54c0*/  LOP3.LUT R3, R14, 0xc8, RZ, 0xfc, !PT ;  /* 0x000000c80e037812 */ /* 0x000fe200078efcff */
[C---:B------:R-:W-:Y:S02]  /*54d0*/  IMAD R35, R11.reuse, R19, R35 ;  /* 0x000000130b237224 */ /* 0x040fe400078e0223 */
[----:B------:R-:W-:Y:S01]  /*54e0*/  IMAD.MOV R17, RZ, RZ, -R17 ;  /* 0x000000ffff117224 */ /* 0x000fe200078e0a11 */
[----:B------:R-:W-:Y:S01]  /*54f0*/  ISETP.GT.U32.AND P5, PT, R11, R36, PT ;  /* 0x000000240b00720c */ /* 0x000fe20003fa4070 */
[----:B-1----:R-:W-:Y:S02]  /*5500*/  IMAD.MOV.U32 R0, RZ, RZ, R18 ;  /* 0x000000ffff007224 */ /* 0x002fe400078e0012 */
[----:B------:R-:W-:Y:S01]  /*5510*/  @!P6 IMAD.IADD R9, R9, 0x1, -R11 ;  /* 0x000000010909e824 */ /* 0x000fe200078e0a0b */
[C---:B------:R-:W-:Y:S01]  /*5520*/  ISETP.GT.U32.AND P6, PT, R11.reuse, R35, PT ;  /* 0x000000230b00720c */ /* 0x040fe20003fc4070 */
[----:B------:R-:W-:-:S02]  /*5530*/  IMAD R15, R11, R17, R15 ;  /* 0x000000110b0f7224 */ /* 0x000fc400078e020f */
[----:B------:R-:W-:-:S04]  /*5540*/  IMAD.HI.U32 R17, R13, R10, RZ ;  /* 0x0000000a0d117227 */ /* 0x000fc800078e00ff */
[----:B------:R-:W-:Y:S01]  /*5550*/  @!P4 IMAD.MOV R38, RZ, RZ, -R38 ;  /* 0x000000ffff26c224 */ /* 0x000fe200078e0a26 */
[C---:B------:R-:W-:Y:S01]  /*5560*/  ISETP.GT.U32.AND P4, PT, R11.reuse, R4, PT ;  /* 0x000000040b00720c */ /* 0x040fe20003f84070 */
[----:B------:R-:W-:Y:S02]  /*5570*/  IMAD.MOV R17, RZ, RZ, -R17 ;  /* 0x000000ffff117224 */ /* 0x000fe400078e0a11 */
[----:B------:R-:W-:Y:S01]  /*5580*/  @!P3 IMAD.MOV R0, RZ, RZ, -R0 ;  /* 0x000000ffff00b224 */ /* 0x000fe200078e0a00 */
[----:B------:R-:W-:Y:S01]  /*5590*/  ISETP.GE.AND P3, PT, R16, RZ, PT ;  /* 0x000000ff1000720c */ /* 0x000fe20003f66270 */
[----:B------:R-:W-:Y:S01]  /*55a0*/  @!P0 IMAD.MOV R37, RZ, RZ, -R37 ;  /* 0x000000ffff258224 */ /* 0x000fe200078e0a25 */
[----:B------:R-:W-:Y:S01]  /*55b0*/  ISETP.GE.AND P0, PT, R6, RZ, PT ;  /* 0x000000ff0600720c */ /* 0x000fe20003f06270 */
[----:B------:R-:W-:Y:S01]  /*55c0*/  IMAD R6, R11, R17, R10 ;  /* 0x000000110b067224 */ /* 0x000fe200078e020a */
[----:B------:R1:W-:Y:S01]  /*55d0*/  STL [R1+0x464], R0 ;  /* 0x0004640001007387 */ /* 0x0003e20000100800 */
[--C-:B------:R-:W-:Y:S01]  /*55e0*/  @!P5 IMAD.IADD R36, R36, 0x1, -R11.reuse ;  /* 0x000000012424d824 */ /* 0x100fe200078e0a0b */
[----:B------:R-:W-:Y:S01]  /*55f0*/  IABS R16, R3 ;  /* 0x0000000300107213 */ /* 0x000fe20000000000 */
[--C-:B------:R-:W-:Y:S01]  /*5600*/  @!P6 IMAD.IADD R35, R35, 0x1, -R11.reuse ;  /* 0x000000012323e824 */ /* 0x100fe200078e0a0b */
[C---:B------:R-:W-:Y:S01]  /*5610*/  ISETP.GT.U32.AND P6, PT, R11.reuse, R6, PT ;  /* 0x000000060b00720c */ /* 0x040fe20003fc4070 */
[----:B------:R-:W-:Y:S01]  /*5620*/  @!P4 IMAD.IADD R4, R4, 0x1, -R11 ;  /* 0x000000010404c824 */ /* 0x000fe200078e0a0b */
[----:B------:R-:W-:Y:S01]  /*5630*/  ISETP.GT.U32.AND P5, PT, R11, R36, PT ;  /* 0x000000240b00720c */ /* 0x000fe20003fa4070 */
[----:B------:R-:W-:Y:S01]  /*5640*/  IMAD.HI.U32 R18, R13, R16, RZ ;  /* 0x000000100d127227 */ /* 0x000fe200078e00ff */
[----:B------:R-:W-:-:S02]  /*5650*/  LOP3.LUT R10, R14, 0xca, RZ, 0xfc, !PT ;  /* 0x000000ca0e0a7812 */ /* 0x000fc400078efcff */
[----:B------:R-:W-:Y:S01]  /*5660*/  ISETP.GE.AND P4, PT, R8, RZ, PT ;  /* 0x000000ff0800720c */ /* 0x000fe20003f86270 */
[----:B-1----:R-:W-:Y:S01]  /*5670*/  IMAD.MOV.U32 R0, RZ, RZ, R9 ;  /* 0x000000ffff007224 */ /* 0x002fe200078e0009 */
[----:B------:R-:W-:Y:S01]  /*5680*/  IABS R33, R10 ;  /* 0x0000000a00217213 */ /* 0x000fe20000000000 */
[----:B------:R-:W-:Y:S01]  /*5690*/  IMAD.MOV R18, RZ, RZ, -R18 ;  /* 0x000000ffff127224 */ /* 0x000fe200078e0a12 */
[----:B------:R-:W-:Y:S01]  /*56a0*/  LOP3.LUT R9, R14, 0xd0, RZ, 0xfc, !PT ;  /* 0x000000d00e097812 */ /* 0x000fe200078efcff */
[----:B------:R-:W-:Y:S01]  /*56b0*/  @!P2 IMAD.MOV R0, RZ, RZ, -R0 ;  /* 0x000000ffff00a224 */ /* 0x000fe200078e0a00 */
[----:B------:R-:W-:Y:S01]  /*56c0*/  ISETP.GT.U32.AND P2, PT, R11, R15, PT ;  /* 0x0000000f0b00720c */ /* 0x000fe20003f44070 */
[--C-:B------:R-:W-:Y:S01]  /*56d0*/  @!P6 IMAD.IADD R6, R6, 0x1, -R11.reuse ;  /* 0x000000010606e824 */ /* 0x100fe200078e0a0b */
[----:B------:R-:W-:Y:S01]  /*56e0*/  IABS R32, R9 ;  /* 0x0000000900207213 */ /* 0x000fe20000000000 */
[----:B------:R-:W-:Y:S01]  /*56f0*/  @!P5 IMAD.IADD R36, R36, 0x1, -R11 ;  /* 0x000000012424d824 */ /* 0x000fe200078e0a0b */
[----:B------:R1:W-:Y:S01]  /*5700*/  STL [R1+0x46c], R0 ;  /* 0x00046c0001007387 */ /* 0x0003e20000100800 */
[----:B------:R-:W-:Y:S01]  /*5710*/  ISETP.GE.AND P5, PT, R7, RZ, PT ;  /* 0x000000ff0700720c */ /* 0x000fe20003fa6270 */
[----:B------:R-:W-:Y:S01]  /*5720*/  IMAD.HI.U32 R7, R13, R33, RZ ;  /* 0x000000210d077227 */ /* 0x000fe200078e00ff */
[----:B------:R-:W-:-:S03]  /*5730*/  ISETP.GT.U32.AND P6, PT, R11, R6, PT ;  /* 0x000000060b00720c */ /* 0x000fc60003fc4070 */
[C---:B------:R-:W-:Y:S01]  /*5740*/  IMAD R34, R11.reuse, R18, R16 ;  /* 0x000000120b227224 */ /* 0x040fe200078e0210 */
[----:B------:R-:W-:Y:S01]  /*5750*/  LOP3.LUT R16, R14, 0xcc, RZ, 0xfc, !PT ;  /* 0x000000cc0e107812 */ /* 0x000fe200078efcff */
[----:B------:R-:W-:Y:S02]  /*5760*/  IMAD.MOV R7, RZ, RZ, -R7 ;  /* 0x000000ffff077224 */ /* 0x000fe400078e0a07 */
[----:B-1----:R-:W-:Y:S01]  /*5770*/  IMAD.MOV.U32 R0, RZ, RZ, R4 ;  /* 0x000000ffff007224 */ /* 0x002fe200078e0004 */
[----:B------:R-:W-:Y:S01]  /*5780*/  IABS R17, R16 ;  /* 0x0000001000117213 */ /* 0x000fe20000000000 */
[C---:B------:R-:W-:Y:S02]  /*5790*/  IMAD R33, R11.reuse, R7, R33 ;  /* 0x000000070b217224 */ /* 0x040fe400078e0221 */
[----:B------:R-:W-:Y:S01]  /*57a0*/  @!P1 IMAD.MOV R0, RZ, RZ, -R0 ;  /* 0x000000ffff009224 */ /* 0x000fe200078e0a00 */
[----:B------:R-:W-:Y:S01]  /*57b0*/  ISETP.GT.U32.AND P1, PT, R11, R35, PT ;  /* 0x000000230b00720c */ /* 0x000fe20003f24070 */
[----:B------:R-:W-:-:S02]  /*57c0*/  @!P2 IMAD.IADD R15, R15, 0x1, -R11 ;  /* 0x000000010f0fa824 */ /* 0x000fc400078e0a0b */
[----:B------:R-:W-:Y:S01]  /*57d0*/  @!P6 IMAD.IADD R6, R6, 0x1, -R11 ;  /* 0x000000010606e824 */ /* 0x000fe200078e0a0b */
[C---:B------:R-:W-:Y:S01]  /*57e0*/  ISETP.GT.U32.AND P6, PT, R11.reuse, R33, PT ;  /* 0x000000210b00720c */ /* 0x040fe20003fc4070 */
[----:B------:R-:W-:Y:S01]  /*57f0*/  VIADD R4, R12, 0xce ;  /* 0x000000ce0c047836 */ /* 0x000fe20000000000 */
[----:B------:R-:W-:Y:S01]  /*5800*/  ISETP.GT.U32.AND P2, PT, R11, R15, PT ;  /* 0x0000000f0b00720c */ /* 0x000fe20003f44070 */
[C---:B------:R-:W-:Y:S01]  /*5810*/  IMAD.HI.U32 R18, R13.reuse, R17, RZ ;  /* 0x000000110d127227 */ /* 0x040fe200078e00ff */
[----:B------:R1:W-:Y:S02]  /*5820*/  STL [R1+0x484], R0 ;  /* 0x0004840001007387 */ /* 0x0003e40000100800 */
[----:B------:R-:W-:Y:S01]  /*5830*/  IABS R8, R4 ;  /* 0x0000000400087213 */ /* 0x000fe20000000000 */
[----:B------:R-:W-:-:S04]  /*5840*/  IMAD.HI.U32 R7, R13, R32, RZ ;  /* 0x000000200d077227 */ /* 0x000fc800078e00ff */
[--C-:B------:R-:W-:Y:S01]  /*5850*/  @!P1 IMAD.IADD R35, R35, 0x1, -R11.reuse ;  /* 0x0000000123239824 */ /* 0x100fe200078e0a0b */
[----:B------:R-:W-:Y:S01]  /*5860*/  ISETP.GT.U32.AND P1, PT, R11, R34, PT ;  /* 0x000000220b00720c */ /* 0x000fe20003f24070 */
[--C-:B------:R-:W-:Y:S02]  /*5870*/  @!P6 IMAD.IADD R33, R33, 0x1, -R11.reuse ;  /* 0x000000012121e824 */ /* 0x100fe400078e0a0b */
[----:B------:R-:W-:Y:S01]  /*5880*/  @!P2 IMAD.IADD R15, R15, 0x1, -R11 ;  /* 0x000000010f0fa824 */ /* 0x000fe200078e0a0b */
[----:B------:R-:W-:Y:S01]  /*5890*/  ISETP.GE.AND P2, PT, R3, RZ, PT ;  /* 0x000000ff0300720c */ /* 0x000fe20003f46270 */
[----:B------:R-:W-:-:S04]  /*58a0*/  IMAD.HI.U32 R3, R13, R8, RZ ;  /* 0x000000080d037227 */ /* 0x000fc800078e00ff */
[----:B------:R-:W-:Y:S02]  /*58b0*/  IMAD.MOV R18, RZ, RZ, -R18 ;  /* 0x000000ffff127224 */ /* 0x000fe400078e0a12 */
[----:B------:R-:W-:Y:S02]  /*58c0*/  IMAD.MOV R7, RZ, RZ, -R7 ;  /* 0x000000ffff077224 */ /* 0x000fe400078e0a07 */
[----:B------:R-:W-:Y:S01]  /*58d0*/  @!P1 IMAD.IADD R34, R34, 0x1, -R11 ;  /* 0x0000000122229824 */ /* 0x000fe200078e0a0b */
[----:B------:R-:W-:Y:S01]  /*58e0*/  ISETP.GE.AND P1, PT, R10, RZ, PT ;  /* 0x000000ff0a00720c */ /* 0x000fe20003f26270 */
[----:B------:R-:W-:Y:S02]  /*58f0*/  IMAD.MOV R3, RZ, RZ, -R3 ;  /* 0x000000ffff037224 */ /* 0x000fe400078e0a03 */
[C---:B------:R-:W-:Y:S01]  /*5900*/  IMAD R10, R11.reuse, R18, R17 ;  /* 0x000000120b0a7224 */ /* 0x040fe200078e0211 */
[C---:B------:R-:W-:Y:S01]  /*5910*/  ISETP.GT.U32.AND P6, PT, R11.reuse, R34, PT ;  /* 0x000000220b00720c */ /* 0x040fe20003fc4070 */
[C---:B------:R-:W-:Y:S01]  /*5920*/  IMAD R32, R11.reuse, R7, R32 ;  /* 0x000000070b207224 */ /* 0x040fe200078e0220 */
[C---:B------:R-:W-:Y:S01]  /*5930*/  LOP3.LUT R7, R14.reuse, 0xd4, RZ, 0xfc, !PT ;  /* 0x000000d40e077812 */ /* 0x040fe200078efcff */
[C---:B------:R-:W-:Y:S01]  /*5940*/  IMAD R8, R11.reuse, R3, R8 ;  /* 0x000000030b087224 */ /* 0x040fe200078e0208 */
[----:B------:R-:W-:Y:S01]  /*5950*/  LOP3.LUT R3, R14, 0xd2, RZ, 0xfc, !PT ;  /* 0x000000d20e037812 */ /* 0x000fe200078efcff */
[----:B------:R-:W-:Y:S01]  /*5960*/  @!P3 IMAD.MOV R36, RZ, RZ, -R36 ;  /* 0x000000ffff24b224 */ /* 0x000fe200078e0a24 */
[C---:B------:R-:W-:Y:S01]  /*5970*/  ISETP.GT.U32.AND P3, PT, R11.reuse, R10, PT ;  /* 0x0000000a0b00720c */ /* 0x040fe20003f64070 */
[----:B------:R-:W-:Y:S01]  /*5980*/  IMAD.MOV.U32 R19, RZ, RZ, R15 ;  /* 0x000000ffff137224 */ /* 0x000fe200078e000f */
[----:B------:R-:W-:Y:S01]  /*5990*/  IABS R31, R3 ;  /* 0x00000003001f7213 */ /* 0x000fe20000000000 */
[----:B------:R-:W-:Y:S01]  /*59a0*/  @!P0 IMAD.MOV R35, RZ, RZ, -R35 ;  /* 0x000000ffff238224 */ /* 0x000fe200078e0a23 */
[C---:B------:R-:W-:Y:S01]  /*59b0*/  ISETP.GT.U32.AND P0, PT, R11.reuse, R33, PT ;  /* 0x000000210b00720c */ /* 0x040fe20003f04070 */
[----:B------:R-:W-:Y:S01]  /*59c0*/  @!P4 IMAD.MOV R19, RZ, RZ, -R19 ;  /* 0x000000ffff13c224 */ /* 0x000fe200078e0a13 */
[C---:B------:R-:W-:Y:S01]  /*59d0*/  ISETP.GT.U32.AND P4, PT, R11.reuse, R8, PT ;  /* 0x000000080b00720c */ /* 0x040fe20003f84070 */
[----:B------:R-:W-:Y:S01]  /*59e0*/  @!P6 IMAD.IADD R34, R34, 0x1, -R11 ;  /* 0x000000012222e824 */ /* 0x000fe200078e0a0b */
[----:B------:R-:W-:Y:S01]  /*59f0*/  ISETP.GT.U32.AND P6, PT, R11, R32, PT ;  /* 0x000000200b00720c */ /* 0x000fe20003fc4070 */
[----:B------:R-:W-:Y:S01]  /*5a00*/  IMAD.HI.U32 R15, R13, R31, RZ ;  /* 0x0000001f0d0f7227 */ /* 0x000fe200078e00ff */
[----:B------:R-:W-:Y:S01]  /*5a10*/  IABS R17, R7 ;  /* 0x0000000700117213 */ /* 0x000fe20000000000 */
[----:B------:R-:W-:Y:S01]  /*5a20*/  STL [R1+0x48c], R19 ;  /* 0x00048c1301007387 */ /* 0x000fe20000100800 */
[----:B------:R-:W-:Y:S01]  /*5a30*/  LOP3.LUT R18, R14, 0xe6, RZ, 0xfc, !PT ;  /* 0x000000e60e127812 */ /* 0x000fe200078efcff */
[----:B-1----:R-:W-:-:S02]  /*5a40*/  IMAD.MOV.U32 R0, RZ, RZ, R6 ;  /* 0x000000ffff007224 */ /* 0x002fc400078e0006 */
[----:B------:R-:W-:Y:S02]  /*5a50*/  IMAD.MOV R15, RZ, RZ, -R15 ;  /* 0x000000ffff0f7224 */ /* 0x000fe400078e0a0f */
[----:B------:R-:W-:Y:S01]  /*5a60*/  @!P3 IMAD.IADD R10, R10, 0x1, -R11 ;  /* 0x000000010a0ab824 */ /* 0x000fe200078e0a0b */
[----:B------:R-:W-:Y:S01]  /*5a70*/  ISETP.GE.AND P3, PT, R9, RZ, PT ;  /* 0x000000ff0900720c */ /* 0x000fe20003f66270 */
[----:B------:R-:W-:Y:S01]  /*5a80*/  IMAD.MOV.U32 R6, RZ, RZ, R17 ;  /* 0x000000ffff067224 */ /* 0x000fe200078e0011 */
[----:B------:R-:W-:Y:S01]  /*5a90*/  LOP3.LUT R17, R14, 0xe8, RZ, 0xfc, !PT ;  /* 0x000000e80e117812 */ /* 0x000fe200078efcff */
[--C-:B------:R-:W-:Y:S01]  /*5aa0*/  @!P0 IMAD.IADD R33, R33, 0x1, -R11.reuse ;  /* 0x0000000121218824 */ /* 0x100fe200078e0a0b */
[----:B------:R-:W-:Y:S01]  /*5ab0*/  ISETP.GE.AND P0, PT, R4, RZ, PT ;  /* 0x000000ff0400720c */ /* 0x000fe20003f06270 */
[----:B------:R-:W-:Y:S01]  /*5ac0*/  @!P6 IMAD.IADD R32, R32, 0x1, -R11 ;  /* 0x000000012020e824 */ /* 0x000fe200078e0a0b */
[----:B------:R-:W-:Y:S01]  /*5ad0*/  IABS R26, R17 ;  /* 0x00000011001a7213 */ /* 0x000fe20000000000 */
[----:B------:R-:W-:-:S02]  /*5ae0*/  IMAD R31, R11, R15, R31 ;  /* 0x0000000f0b1f7224 */ /* 0x000fc400078e021f */
[----:B------:R-:W-:Y:S01]  /*5af0*/  @!P4 IMAD.IADD R8, R8, 0x1, -R11 ;  /* 0x000000010808c824 */ /* 0x000fe200078e0a0b */
[----:B------:R-:W-:Y:S01]  /*5b00*/  ISETP.GT.U32.AND P4, PT, R11, R10, PT ;  /* 0x0000000a0b00720c */ /* 0x000fe20003f84070 */
[----:B------:R-:W-:-:S03]  /*5b10*/  IMAD.HI.U32 R4, R13, R6, RZ ;  /* 0x000000060d047227 */ /* 0x000fc600078e00ff */
[C---:B------:R-:W-:Y:S01]  /*5b20*/  ISETP.GT.U32.AND P6, PT, R11.reuse, R8, PT ;  /* 0x000000080b00720c */ /* 0x040fe20003fc4070 */
[----:B------:R-:W-:Y:S01]  /*5b30*/  @!P2 IMAD.MOV R34, RZ, RZ, -R34 ;  /* 0x000000ffff22a224 */ /* 0x000fe200078e0a22 */
[C---:B------:R-:W-:Y:S01]  /*5b40*/  ISETP.GT.U32.AND P2, PT, R11.reuse, R32, PT ;  /* 0x000000200b00720c */ /* 0x040fe20003f44070 */
[----:B------:R-:W-:Y:S01]  /*5b50*/  @!P1 IMAD.MOV R33, RZ, RZ, -R33 ;  /* 0x000000ffff219224 */ /* 0x000fe200078e0a21 */
[C---:B------:R-:W-:Y:S01]  /*5b60*/  ISETP.GT.U32.AND P1, PT, R11.reuse, R31, PT ;  /* 0x0000001f0b00720c */ /* 0x040fe20003f24070 */
[----:B------:R-:W-:Y:S02]  /*5b70*/  IMAD.MOV R4, RZ, RZ, -R4 ;  /* 0x000000ffff047224 */ /* 0x000fe400078e0a04 */
[----:B------:R-:W-:Y:S01]  /*5b80*/  @!P5 IMAD.MOV R0, RZ, RZ, -R0 ;  /* 0x000000ffff00d224 */ /* 0x000fe200078e0a00 */
[----:B------:R-:W-:Y:S01]  /*5b90*/  ISETP.GE.AND P5, PT, R16, RZ, PT ;  /* 0x000000ff1000720c */ /* 0x000fe20003fa6270 */
[----:B------:R-:W-:Y:S01]  /*5ba0*/  IMAD R6, R11, R4, R6 ;  /* 0x000000040b067224 */ /* 0x000fe200078e0206 */
[----:B------:R-:W-:Y:S01]  /*5bb0*/  LOP3.LUT R16, R14, 0xd6, RZ, 0xfc, !PT ;  /* 0x000000d60e107812 */ /* 0x000fe200078efcff */
[--C-:B------:R-:W-:Y:S01]  /*5bc0*/  @!P4 IMAD.IADD R10, R10, 0x1, -R11.reuse ;  /* 0x000000010a0ac824 */ /* 0x100fe200078e0a0b */
[----:B------:R-:W-:Y:S01]  /*5bd0*/  LOP3.LUT R4, R14, 0xd8, RZ, 0xfc, !PT ;  /* 0x000000d80e047812 */ /* 0x000fe200078efcff */
[----:B------:R1:W-:Y:S01]  /*5be0*/  STL [R1+0x4a4], R0 ;  /* 0x0004a40001007387 */ /* 0x0003e20000100800 */
[----:B------:R-:W-:Y:S01]  /*5bf0*/  IABS R9, R16 ;  /* 0x0000001000097213 */ /* 0x000fe20000000000 */
[--C-:B------:R-:W-:Y:S01]  /*5c00*/  @!P2 IMAD.IADD R32, R32, 0x1, -R11.reuse ;  /* 0x000000012020a824 */ /* 0x100fe200078e0a0b */
[----:B------:R-:W-:Y:S01]  /*5c10*/  IABS R30, R4 ;  /* 0x00000004001e7213 */ /* 0x000fe20000000000 */
[----:B------:R-:W-:Y:S01]  /*5c20*/  @!P1 IMAD.IADD R31, R31, 0x1, -R11 ;  /* 0x000000011f1f9824 */ /* 0x000fe200078e0a0b */
[----:B------:R-:W-:Y:S01]  /*5c30*/  ISETP.GE.AND P4, PT, R3, RZ, PT ;  /* 0x000000ff0300720c */ /* 0x000fe20003f86270 */
[----:B------:R-:W-:Y:S01]  /*5c40*/  IMAD.MOV.U32 R3, RZ, RZ, R9 ;  /* 0x000000ffff037224 */ /* 0x000fe200078e0009 */
[----:B------:R-:W-:Y:S01]  /*5c50*/  ISETP.GE.AND P2, PT, R7, RZ, PT ;  /* 0x000000ff0700720c */ /* 0x000fe20003f46270 */
[----:B------:R-:W-:Y:S01]  /*5c60*/  IMAD.HI.U32 R9, R13, R30, RZ ;  /* 0x0000001e0d097227 */ /* 0x000fe200078e00ff */
[----:B------:R-:W-:-:S02]  /*5c70*/  LOP3.LUT R7, R14, 0xda, RZ, 0xfc, !PT ;  /* 0x000000da0e077812 */ /* 0x000fc400078efcff */
[----:B------:R-:W-:Y:S01]  /*5c80*/  ISETP.GE.AND P1, PT, R16, RZ, PT ;  /* 0x000000ff1000720c */ /* 0x000fe20003f26270 */
[----:B-1----:R-:W-:Y:S01]  /*5c90*/  IMAD.MOV.U32 R0, RZ, RZ, R10 ;  /* 0x000000ffff007224 */ /* 0x002fe200078e000a */
[----:B------:R-:W-:Y:S01]  /*5ca0*/  IABS R29, R7 ;  /* 0x00000007001d7213 */ /* 0x000fe20000000000 */
[----:B------:R-:W-:Y:S01]  /*5cb0*/  @!P6 IMAD.IADD R8, R8, 0x1, -R11 ;  /* 0x000000010808e824 */ /* 0x000fe200078e0a0b */
[C---:B------:R-:W-:Y:S01]  /*5cc0*/  ISETP.GT.U32.AND P6, PT, R11.reuse, R6, PT ;  /* 0x000000060b00720c */ /* 0x040fe20003fc4070 */
[----:B------:R-:W-:Y:S01]  /*5cd0*/  @!P5 IMAD.MOV R0, RZ, RZ, -R0 ;  /* 0x000000ffff00d224 */ /* 0x000fe200078e0a00 */
[----:B------:R-:W-:Y:S01]  /*5ce0*/  ISETP.GT.U32.AND P5, PT, R11, R31, PT ;  /* 0x0000001f0b00720c */ /* 0x000fe20003fa4070 */
[----:B------:R-:W-:Y:S02]  /*5cf0*/  IMAD.MOV R9, RZ, RZ, -R9 ;  /* 0x000000ffff097224 */ /* 0x000fe400078e0a09 */
[----:B------:R-:W-:Y:S01]  /*5d00*/  IMAD.HI.U32 R15, R13, R3, RZ ;  /* 0x000000030d0f7227 */ /* 0x000fe200078e00ff */
[----:B------:R1:W-:Y:S03]  /*5d10*/  STL [R1+0x4ac], R0 ;  /* 0x0004ac0001007387 */ /* 0x0003e60000100800 */
[----:B------:R-:W-:-:S02]  /*5d20*/  IMAD R30, R11, R9, R30 ;  /* 0x000000090b1e7224 */ /* 0x000fc400078e021e */
[----:B------:R-:W-:-:S04]  /*5d30*/  IMAD.HI.U32 R9, R13, R29, RZ ;  /* 0x0000001d0d097227 */ /* 0x000fc800078e00ff */
[----:B------:R-:W-:Y:S01]  /*5d40*/  IMAD.MOV R10, RZ, RZ, -R15 ;  /* 0x000000ffff0a7224 */ /* 0x000fe200078e0a0f */
[----:B------:R-:W-:Y:S01]  /*5d50*/  IABS R15, R18 ;  /* 0x00000012000f7213 */ /* 0x000fe20000000000 */
[----:B------:R-:W-:Y:S02]  /*5d60*/  IMAD.MOV R9, RZ, RZ, -R9 ;  /* 0x000000ffff097224 */ /* 0x000fe400078e0a09 */
[----:B------:R-:W-:Y:S01]  /*5d70*/  IMAD R3, R11, R10, R3 ;  /* 0x0000000a0b037224 */ /* 0x000fe200078e0203 */
[----:B------:R-:W-:Y:S01]  /*5d80*/  LOP3.LUT R10, R14, 0xec, RZ, 0xfc, !PT ;  /* 0x000000ec0e0a7812 */ /* 0x000fe200078efcff */
[----:B-1----:R-:W-:Y:S02]  /*5d90*/  IMAD.MOV.U32 R0, RZ, RZ, R8 ;  /* 0x000000ffff007224 */ /* 0x002fe400078e0008 */
[----:B------:R-:W-:Y:S01]  /*5da0*/  @!P5 IMAD.IADD R31, R31, 0x1, -R11 ;  /* 0x000000011f1fd824 */ /* 0x000fe200078e0a0b */
[C---:B------:R-:W-:Y:S01]  /*5db0*/  ISETP.GT.U32.AND P5, PT, R11.reuse, R30, PT ;  /* 0x0000001e0b00720c */ /* 0x040fe20003fa4070 */
[----:B------:R-:W-:-:S02]  /*5dc0*/  IMAD R29, R11, R9, R29 ;  /* 0x000000090b1d7224 */ /* 0x000fc400078e021d */
[----:B------:R-:W-:Y:S02]  /*5dd0*/  @!P6 IMAD.IADD R6, R6, 0x1, -R11 ;  /* 0x000000010606e824 */ /* 0x000fe400078e0a0b */
[----:B------:R-:W-:Y:S01]  /*5de0*/  @!P0 IMAD.MOV R0, RZ, RZ, -R0 ;  /* 0x000000ffff008224 */ /* 0x000fe200078e0a00 */
[C---:B------:R-:W-:Y:S01]  /*5df0*/  ISETP.GT.U32.AND P0, PT, R11.reuse, R3, PT ;  /* 0x000000030b00720c */ /* 0x040fe20003f04070 */
[----:B------:R-:W-:Y:S01]  /*5e00*/  @!P4 IMAD.MOV R31, RZ, RZ, -R31 ;  /* 0x000000ffff1fc224 */ /* 0x000fe200078e0a1f */
[C---:B------:R-:W-:Y:S01]  /*5e10*/  ISETP.GT.U32.AND P4, PT, R11.reuse, R29, PT ;  /* 0x0000001d0b00720c */ /* 0x040fe20003f84070 */
[----:B------:R-:W-:Y:S01]  /*5e20*/  VIADD R8, R12, 0xde ;  /* 0x000000de0c087836 */ /* 0x000fe20000000000 */
[----:B------:R-:W-:Y:S01]  /*5e30*/  ISETP.GT.U32.AND P6, PT, R11, R6, PT ;  /* 0x000000060b00720c */ /* 0x000fe20003fc4070 */
[----:B------:R1:W-:Y:S01]  /*5e40*/  STL [R1+0x4c4], R0 ;  /* 0x0004c40001007387 */ /* 0x0003e20000100800 */
[----:B------:R-:W-:Y:S01]  /*5e50*/  @!P3 IMAD.MOV R32, RZ, RZ, -R32 ;  /* 0x000000ffff20b224 */ /* 0x000fe200078e0a20 */
[----:B------:R-:W-:Y:S01]  /*5e60*/  ISETP.GE.AND P3, PT, R4, RZ, PT ;  /* 0x000000ff0400720c */ /* 0x000fe20003f66270 */
[----:B------:R-:W-:Y:S01]  /*5e70*/  @!P5 IMAD.IADD R30, R30, 0x1, -R11 ;  /* 0x000000011e1ed824 */ /* 0x000fe200078e0a0b */
[----:B------:R-:W-:-:S02]  /*5e80*/  IABS R20, R8 ;  /* 0x0000000800147213 */ /* 0x000fc40000000000 */
[----:B------:R-:W-:Y:S02]  /*5e90*/  LOP3.LUT R4, R14, 0xdc, RZ, 0xfc, !PT ;  /* 0x000000dc0e047812 */ /* 0x000fe400078efcff */
[--C-:B------:R-:W-:Y:S01]  /*5ea0*/  @!P0 IMAD.IADD R3, R3, 0x1, -R11.reuse ;  /* 0x0000000103038824 */ /* 0x100fe200078e0a0b */
[----:B------:R-:W-:Y:S01]  /*5eb0*/  ISETP.GT.U32.AND P5, PT, R11, R30, PT ;  /* 0x0000001e0b00720c */ /* 0x000fe20003fa4070 */
[--C-:B------:R-:W-:Y:S01]  /*5ec0*/  @!P4 IMAD.IADD R29, R29, 0x1, -R11.reuse ;  /* 0x000000011d1dc824 */ /* 0x100fe200078e0a0b */
[----:B------:R-:W-:Y:S01]  /*5ed0*/  IABS R21, R4 ;  /* 0x0000000400157213 */ /* 0x000fe20000000000 */
[----:B------:R-:W-:Y:S01]  /*5ee0*/  @!P6 IMAD.IADD R6, R6, 0x1, -R11 ;  /* 0x000000010606e824 */ /* 0x000fe200078e0a0b */
[C---:B------:R-:W-:Y:S02]  /*5ef0*/  ISETP.GT.U32.AND P0, PT, R11.reuse, R3, PT ;  /* 0x000000030b00720c */ /* 0x040fe40003f04070 */
[----:B------:R-:W-:Y:S01]  /*5f00*/  ISETP.GT.U32.AND P4, PT, R11, R29, PT ;  /* 0x0000001d0b00720c */ /* 0x000fe20003f84070 */
[----:B-1----:R-:W-:Y:S01]  /*5f10*/  IMAD.MOV.U32 R0, RZ, RZ, R6 ;  /* 0x000000ffff007224 */ /* 0x002fe200078e0006 */
[----:B------:R-:W-:Y:S01]  /*5f20*/  ISETP.GE.AND P6, PT, R7, RZ, PT ;  /* 0x000000ff0700720c */ /* 0x000fe20003fc6270 */
[----:B------:R-:W-:Y:S01]  /*5f30*/  IMAD.HI.U32 R6, R13, R20, RZ ;  /* 0x000000140d067227 */ /* 0x000fe200078e00ff */
[----:B------:R-:W-:-:S03]  /*5f40*/  LOP3.LUT R7, R14, 0xe0, RZ, 0xfc, !PT ;  /* 0x000000e00e077812 */ /* 0x000fc600078efcff */
[----:B------:R-:W-:Y:S01]  /*5f50*/  IMAD.MOV R6, RZ, RZ, -R6 ;  /* 0x000000ffff067224 */ /* 0x000fe200078e0a06 */
[----:B------:R-:W-:Y:S01]  /*5f60*/  IABS R28, R7 ;  /* 0x00000007001c7213 */ /* 0x000fe20000000000 */
[----:B------:R-:W-:-:S04]  /*5f70*/  IMAD.HI.U32 R9, R13, R21, RZ ;  /* 0x000000150d097227 */ /* 0x000fc800078e00ff */
[----:B------:R-:W-:Y:S02]  /*5f80*/  IMAD R20, R11, R6, R20 ;  /* 0x000000060b147224 */ /* 0x000fe400078e0214 */
[----:B------:R-:W-:Y:S01]  /*5f90*/  @!P2 IMAD.MOV R0, RZ, RZ, -R0 ;  /* 0x000000ffff00a224 */ /* 0x000fe200078e0a00 */
[----:B------:R-:W-:Y:S01]  /*5fa0*/  ISETP.GE.AND P2, PT, R4, RZ, PT ;  /* 0x000000ff0400720c */ /* 0x000fe20003f46270 */
[--C-:B------:R-:W-:Y:S01]  /*5fb0*/  @!P0 IMAD.IADD R3, R3, 0x1, -R11.reuse ;  /* 0x0000000103038824 */ /* 0x100fe200078e0a0b */
[----:B------:R-:W-:Y:S01]  /*5fc0*/  ISETP.GE.AND P0, PT, R8, RZ, PT ;  /* 0x000000ff0800720c */ /* 0x000fe20003f06270 */
[----:B------:R-:W-:Y:S01]  /*5fd0*/  @!P4 IMAD.IADD R29, R29, 0x1, -R11 ;  /* 0x000000011d1dc824 */ /* 0x000fe200078e0a0b */
[----:B------:R-:W-:Y:S01]  /*5fe0*/  ISETP.GT.U32.AND P4, PT, R11, R20, PT ;  /* 0x000000140b00720c */ /* 0x000fe20003f84070 */
[----:B------:R-:W-:Y:S01]  /*5ff0*/  IMAD.MOV R8, RZ, RZ, -R9 ;  /* 0x000000ffff087224 */ /* 0x000fe200078e0a09 */
[----:B------:R1:W-:Y:S01]  /*6000*/  STL [R1+0x4cc], R0 ;  /* 0x0004cc0001007387 */ /* 0x0003e20000100800 */
[----:B------:R-:W-:-:S04]  /*6010*/  IMAD.HI.U32 R4, R13, R28, RZ ;  /* 0x0000001c0d047227 */ /* 0x000fc800078e00ff */
[----:B------:R-:W-:Y:S01]  /*6020*/  IMAD R21, R11, R8, R21 ;  /* 0x000000080b157224 */ /* 0x000fe200078e0215 */
[----:B------:R-:W-:Y:S01]  /*6030*/  LOP3.LUT R8, R14, 0xe4, RZ, 0xfc, !PT ;  /* 0x000000e40e087812 */ /* 0x000fe200078efcff */
[----:B------:R-:W-:Y:S01]  /*6040*/  @!P5 IMAD.IADD R30, R30, 0x1, -R11 ;  /* 0x000000011e1ed824 */ /* 0x000fe200078e0a0b */
[----:B------:R-:W-:Y:S01]  /*6050*/  ISETP.GE.AND P5, PT, R7, RZ, PT ;  /* 0x000000ff0700720c */ /* 0x000fe20003fa6270 */
[----:B------:R-:W-:Y:S01]  /*6060*/  IMAD.MOV R4, RZ, RZ, -R4 ;  /* 0x000000ffff047224 */ /* 0x000fe200078e0a04 */
[----:B------:R-:W-:Y:S01]  /*6070*/  IABS R6, R8 ;  /* 0x0000000800067213 */ /* 0x000fe20000000000 */
[----:B-1----:R-:W-:Y:S02]  /*6080*/  IMAD.MOV.U32 R0, RZ, RZ, R3 ;  /* 0x000000ffff007224 */ /* 0x002fe400078e0003 */
[----:B------:R-:W-:Y:S01]  /*6090*/  @!P3 IMAD.MOV R30, RZ, RZ, -R30 ;  /* 0x000000ffff1eb224 */ /* 0x000fe200078e0a1e */
[----:B------:R-:W-:Y:S01]  /*60a0*/  ISETP.GE.AND P3, PT, R27, RZ, PT ;  /* 0x000000ff1b00720c */ /* 0x000fe20003f66270 */
[----:B------:R-:W-:Y:S01]  /*60b0*/  @!P1 IMAD.MOV R0, RZ, RZ, -R0 ;  /* 0x000000ffff009224 */ /* 0x000fe200078e0a00 */
[C---:B------:R-:W-:Y:S01]  /*60c0*/  ISETP.GT.U32.AND P1, PT, R11.reuse, R21, PT ;  /* 0x000000150b00720c */ /* 0x040fe20003f24070 */
[C---:B------:R-:W-:Y:S01]  /*60d0*/  IMAD R28, R11.reuse, R4, R28 ;  /* 0x000000040b1c7224 */ /* 0x040fe200078e021c */
[----:B------:R-:W-:Y:S01]  /*60e0*/  IABS R27, R27 ;  /* 0x0000001b001b7213 */ /* 0x000fe20000000000 */
[----:B------:R-:W-:Y:S01]  /*60f0*/  @!P4 IMAD.IADD R20, R20, 0x1, -R11 ;  /* 0x000000011414c824 */ /* 0x000fe200078e0a0b */
[----:B------:R1:W-:Y:S01]  /*6100*/  STL [R1+0x4e4], R0 ;  /* 0x0004e40001007387 */ /* 0x0003e20000100800 */
[----:B------:R-:W-:Y:S01]  /*6110*/  @!P6 IMAD.MOV R29, RZ, RZ, -R29 ;  /* 0x000000ffff1de224 */ /* 0x000fe200078e0a1d */
[----:B------:R-:W-:Y:S01]  /*6120*/  ISETP.GT.U32.AND P6, PT, R11, R28, PT ;  /* 0x0000001c0b00720c */ /* 0x000fe20003fc4070 */
[----:B------:R-:W-:Y:S01]  /*6130*/  IMAD.HI.U32 R9, R13, R27, RZ ;  /* 0x0000001b0d097227 */ /* 0x000fe200078e00ff */
[----:B------:R-:W-:-:S03]  /*6140*/  ISETP.GT.U32.AND P4, PT, R11, R20, PT ;  /* 0x000000140b00720c */ /* 0x000fc60003f84070 */
[----:B------:R-:W-:-:S04]  /*6150*/  IMAD.HI.U32 R7, R13, R6, RZ ;  /* 0x000000060d077227 */ /* 0x000fc800078e00ff */
[----:B------:R-:W-:Y:S02]  /*6160*/  @!P1 IMAD.IADD R21, R21, 0x1, -R11 ;  /* 0x0000000115159824 */ /* 0x000fe400078e0a0b */
[----:B------:R-:W-:Y:S02]  /*6170*/  IMAD.MOV R9, RZ, RZ, -R9 ;  /* 0x000000ffff097224 */ /* 0x000fe400078e0a09 */
[----:B------:R-:W-:Y:S01]  /*6180*/  IMAD.MOV R7, RZ, RZ, -R7 ;  /* 0x000000ffff077224 */ /* 0x000fe200078e0a07 */
[C---:B------:R-:W-:Y:S01]  /*6190*/  ISETP.GT.U32.AND P1, PT, R11.reuse, R21, PT ;  /* 0x000000150b00720c */ /* 0x040fe20003f24070 */
[C---:B------:R-:W-:Y:S01]  /*61a0*/  IMAD R27, R11.reuse, R9, R27 ;  /* 0x000000090b1b7224 */ /* 0x040fe200078e021b */
[----:B------:R-:W-:Y:S01]  /*61b0*/  LOP3.LUT R9, R14, 0xea, RZ, 0xfc, !PT ;  /* 0x000000ea0e097812 */ /* 0x000fe200078efcff */
[C---:B------:R-:W-:Y:S02]  /*61c0*/  IMAD R6, R11.reuse, R7, R6 ;  /* 0x000000070b067224 */ /* 0x040fe400078e0206 */
[--C-:B------:R-:W-:Y:S01]  /*61d0*/  @!P4 IMAD.IADD R20, R20, 0x1, -R11.reuse ;  /* 0x000000011414c824 */ /* 0x100fe200078e0a0b */
[C---:B------:R-:W-:Y:S01]  /*61e0*/  ISETP.GT.U32.AND P4, PT, R11.reuse, R27, PT ;  /* 0x0000001b0b00720c */ /* 0x040fe20003f84070 */
[----:B------:R-:W-:Y:S01]  /*61f0*/  @!P6 IMAD.IADD R28, R28, 0x1, -R11 ;  /* 0x000000011c1ce824 */ /* 0x000fe200078e0a0b */
[----:B------:R-:W-:Y:S01]  /*6200*/  ISETP.GT.U32.AND P6, PT, R11, R6, PT ;  /* 0x000000060b00720c */ /* 0x000fe20003fc4070 */
[----:B------:R-:W-:-:S04]  /*6210*/  IMAD.HI.U32 R4, R13, R15, RZ ;  /* 0x0000000f0d047227 */ /* 0x000fc800078e00ff */
[----:B------:R-:W-:-:S04]  /*6220*/  IMAD.HI.U32 R3, R13, R26, RZ ;  /* 0x0000001a0d037227 */ /* 0x000fc800078e00ff */
[----:B------:R-:W-:Y:S02]  /*6230*/  IMAD.MOV R4, RZ, RZ, -R4 ;  /* 0x000000ffff047224 */ /* 0x000fe400078e0a04 */
[----:B------:R-:W-:Y:S02]  /*6240*/  IMAD.MOV R3, RZ, RZ, -R3 ;  /* 0x000000ffff037224 */ /* 0x000fe400078e0a03 */
[----:B------:R-:W-:Y:S01]  /*6250*/  @!P1 IMAD.IADD R21, R21, 0x1, -R11 ;  /* 0x0000000115159824 */ /* 0x000fe200078e0a0b */
[----:B------:R-:W-:Y:S01]  /*6260*/  ISETP.GE.AND P1, PT, R8, RZ, PT ;  /* 0x000000ff0800720c */ /* 0x000fe20003f26270 */
[C---:B------:R-:W-:Y:S01]  /*6270*/  IMAD R15, R11.reuse, R4, R15 ;  /* 0x000000040b0f7224 */ /* 0x040fe200078e020f */
[----:B------:R-:W-:Y:S01]  /*6280*/  IABS R4, R9 ;  /* 0x0000000900047213 */ /* 0x000fe20000000000 */
[----:B------:R-:W-:Y:S01]  /*6290*/  IMAD R26, R11, R3, R26 ;  /* 0x000000030b1a7224 */ /* 0x000fe200078e021a */
[----:B------:R-:W-:Y:S01]  /*62a0*/  IABS R3, R10 ;  /* 0x0000000a00037213 */ /* 0x000fe20000000000 */
[----:B------:R-:W-:Y:S01]  /*62b0*/  @!P4 IMAD.IADD R27, R27, 0x1, -R11 ;  /* 0x000000011b1bc824 */ /* 0x000fe200078e0a0b */
[----:B------:R-:W-:Y:S01]  /*62c0*/  ISETP.GT.U32.AND P4, PT, R11, R28, PT ;  /* 0x0000001c0b00720c */ /* 0x000fe20003f84070 */
[----:B-1----:R-:W-:Y:S01]  /*62d0*/  IMAD.MOV.U32 R0, RZ, RZ, R21 ;  /* 0x000000ffff007224 */ /* 0x002fe200078e0015 */
[----:B------:R-:W-:Y:S01]  /*62e0*/  LOP3.LUT R8, R14, 0xf0, RZ, 0xfc, !PT ;  /* 0x000000f00e087812 */ /* 0x000fe200078efcff */
[----:B------:R-:W-:-:S02]  /*62f0*/  @!P6 IMAD.IADD R6, R6, 0x1, -R11 ;  /* 0x000000010606e824 */ /* 0x000fc400078e0a0b */
[----:B------:R-:W-:Y:S01]  /*6300*/  @!P2 IMAD.MOV R0, RZ, RZ, -R0 ;  /* 0x000000ffff00a224 */ /* 0x000fe200078e0a00 */
[----:B------:R-:W-:Y:S01]  /*6310*/  ISETP.GT.U32.AND P2, PT, R11, R27, PT ;  /* 0x0000001b0b00720c */ /* 0x000fe20003f44070 */
[----:B------:R-:W-:Y:S01]  /*6320*/  IMAD.HI.U32 R21, R13, R4, RZ ;  /* 0x000000040d157227 */ /* 0x000fe200078e00ff */
[----:B------:R-:W-:Y:S02]  /*6330*/  ISETP.GT.U32.AND P6, PT, R11, R6, PT ;  /* 0x000000060b00720c */ /* 0x000fe40003fc4070 */
[----:B------:R1:W-:Y:S01]  /*6340*/  STL [R1+0x4ec], R0 ;  /* 0x0004ec0001007387 */ /* 0x0003e20000100800 */
[----:B------:R-:W-:Y:S01]  /*6350*/  IMAD.HI.U32 R22, R13, R3, RZ ;  /* 0x000000030d167227 */ /* 0x000fe200078e00ff */
[----:B------:R-:W-:-:S03]  /*6360*/  IABS R16, R8 ;  /* 0x0000000800107213 */ /* 0x000fc60000000000 */
[----:B------:R-:W-:Y:S02]  /*6370*/  IMAD.MOV R21, RZ, RZ, -R21 ;  /* 0x000000ffff157224 */ /* 0x000fe400078e0a15 */
[----:B------:R-:W-:Y:S02]  /*6380*/  IMAD.MOV R22, RZ, RZ, -R22 ;  /* 0x000000ffff167224 */ /* 0x000fe400078e0a16 */
[----:B------:R-:W-:Y:S01]  /*6390*/  @!P4 IMAD.IADD R28, R28, 0x1, -R11 ;  /* 0x000000011c1cc824 */ /* 0x000fe200078e0a0b */
[C---:B------:R-:W-:Y:S01]  /*63a0*/  ISETP.GT.U32.AND P4, PT, R11.reuse, R26, PT ;  /* 0x0000001a0b00720c */ /* 0x040fe20003f84070 */
[----:B-1----:R-:W-:Y:S02]  /*63b0*/  IMAD.MOV.U32 R0, RZ, RZ, R20 ;  /* 0x000000ffff007224 */ /* 0x002fe400078e0014 */
[C---:B------:R-:W-:Y:S02]  /*63c0*/  IMAD R4, R11.reuse, R21, R4 ;  /* 0x000000150b047224 */ /* 0x040fe400078e0204 */
[----:B------:R-:W-:Y:S01]  /*63d0*/  @!P0 IMAD.MOV R0, RZ, RZ, -R0 ;  /* 0x000000ffff008224 */ /* 0x000fe200078e0a00 */
[C---:B------:R-:W-:Y:S01]  /*63e0*/  ISETP.GT.U32.AND P0, PT, R11.reuse, R15, PT ;  /* 0x0000000f0b00720c */ /* 0x040fe20003f04070 */
[----:B------:R-:W-:Y:S01]  /*63f0*/  IMAD R3, R11, R22, R3 ;  /* 0x000000160b037224 */ /* 0x000fe200078e0203 */
[----:B------:R-:W-:Y:S01]  /*6400*/  LOP3.LUT R22, R14, 0x102, RZ, 0xfc, !PT ;  /* 0x000001020e167812 */ /* 0x000fe200078efcff */
[--C-:B------:R-:W-:Y:S01]  /*6410*/  @!P2 IMAD.IADD R27, R27, 0x1, -R11.reuse ;  /* 0x000000011b1ba824 */ /* 0x100fe200078e0a0b */
[C---:B------:R-:W-:Y:S01]  /*6420*/  ISETP.GT.U32.AND P2, PT, R11.reuse, R4, PT ;  /* 0x000000040b00720c */ /* 0x040fe20003f44070 */
[--C-:B------:R-:W-:Y:S01]  /*6430*/  @!P6 IMAD.IADD R6, R6, 0x1, -R11.reuse ;  /* 0x000000010606e824 */ /* 0x100fe200078e0a0b */
[----:B------:R-:W-:Y:S01]  /*6440*/  ISETP.GT.U32.AND P6, PT, R11, R3, PT ;  /* 0x000000030b00720c */ /* 0x000fe20003fc4070 */
[----:B------:R-:W-:Y:S01]  /*6450*/  VIADD R7, R12, 0xee ;  /* 0x000000ee0c077836 */ /* 0x000fe20000000000 */
[----:B------:R1:W-:Y:S01]  /*6460*/  STL [R1+0x504], R0 ;  /* 0x0005040001007387 */ /* 0x0003e20000100800 */
[----:B------:R-:W-:Y:S01]  /*6470*/  @!P4 IMAD.IADD R26, R26, 0x1, -R11 ;  /* 0x000000011a1ac824 */ /* 0x000fe200078e0a0b */
[----:B------:R-:W-:Y:S01]  /*6480*/  ISETP.GE.AND P4, PT, R17, RZ, PT ;  /* 0x000000ff1100720c */ /* 0x000fe20003f86270 */
[----:B------:R-:W-:Y:S01]  /*6490*/  IMAD.HI.U32 R21, R13, R16, RZ ;  /* 0x000000100d157227 */ /* 0x000fe200078e00ff */
[----:B------:R-:W-:-:S02]  /*64a0*/  IABS R19, R7 ;  /* 0x0000000700137213 */ /* 0x000fc40000000000 */
[----:B------:R-:W-:Y:S01]  /*64b0*/  LOP3.LUT R17, R14, 0xf4, RZ, 0xfc, !PT ;  /* 0x000000f40e117812 */ /* 0x000fe200078efcff */
[----:B------:R-:W-:Y:S01]  /*64c0*/  @!P0 IMAD.IADD R15, R15, 0x1, -R11 ;  /* 0x000000010f0f8824 */ /* 0x000fe200078e0a0b */
[----:B------:R-:W-:Y:S01]  /*64d0*/  ISETP.GE.AND P0, PT, R18, RZ, PT ;  /* 0x000000ff1200720c */ /* 0x000fe20003f06270 */
[----:B------:R-:W-:Y:S01]  /*64e0*/  IMAD.HI.U32 R20, R13, R19, RZ ;  /* 0x000000130d147227 */ /* 0x000fe200078e00ff */
[----:B------:R-:W-:-:S03]  /*64f0*/  LOP3.LUT R18, R14, 0xf2, RZ, 0xfc, !PT ;  /* 0x000000f20e127812 */ /* 0x000fc600078efcff */
[--C-:B------:R-:W-:Y:S01]  /*6500*/  @!P2 IMAD.IADD R4, R4, 0x1, -R11.reuse ;  /* 0x000000010404a824 */ /* 0x100fe200078e0a0b */
[----:B------:R-:W-:Y:S01]  /*6510*/  ISETP.GT.U32.AND P2, PT, R11, R15, PT ;  /* 0x0000000f0b00720c */ /* 0x000fe20003f44070 */
[----:B------:R-:W-:Y:S01]  /*6520*/  @!P6 IMAD.IADD R3, R3, 0x1, -R11 ;  /* 0x000000010303e824 */ /* 0x000fe200078e0a0b */
[C---:B------:R-:W-:Y:S01]  /*6530*/  ISETP.GT.U32.AND P6, PT, R11.reuse, R26, PT ;  /* 0x0000001a0b00720c */ /* 0x040fe20003fc4070 */
[----:B------:R-:W-:Y:S02]  /*6540*/  IMAD.MOV R20, RZ, RZ, -R20 ;  /* 0x000000ffff147224 */ /* 0x000fe400078e0a14 */
[----:B------:R-:W-:Y:S01]  /*6550*/  @!P5 IMAD.MOV R28, RZ, RZ, -R28 ;  /* 0x000000ffff1cd224 */ /* 0x000fe200078e0a1c */
[C---:B------:R-:W-:Y:S01]  /*6560*/  ISETP.GT.U32.AND P5, PT, R11.reuse, R4, PT ;  /* 0x000000040b00720c */ /* 0x040fe20003fa4070 */
[----:B------:R-:W-:Y:S02]  /*6570*/  IMAD.MOV R21, RZ, RZ, -R21 ;  /* 0x000000ffff157224 */ /* 0x000fe400078e0a15 */
[C---:B------:R-:W-:Y:S01]  /*6580*/  IMAD R19, R11.reuse, R20, R19 ;  /* 0x000000140b137224 */ /* 0x040fe200078e0213 */
[----:B------:R-:W-:Y:S01]  /*6590*/  IABS R20, R18 ;  /* 0x0000001200147213 */ /* 0x000fe20000000000 */
[----:B------:R-:W-:Y:S01]  /*65a0*/  @!P3 IMAD.MOV R27, RZ, RZ, -R27 ;  /* 0x000000ffff1bb224 */ /* 0x000fe200078e0a1b */
[C---:B------:R-:W-:Y:S01]  /*65b0*/  ISETP.GT.U32.AND P3, PT, R11.reuse, R3, PT ;  /* 0x000000030b00720c */ /* 0x040fe20003f64070 */
[----:B-1----:R-:W-:Y:S01]  /*65c0*/  IMAD.MOV.U32 R0, RZ, RZ, R6 ;  /* 0x000000ffff007224 */ /* 0x002fe200078e0006 */
[----:B------:R-:W-:Y:S01]  /*65d0*/  IABS R6, R17 ;  /* 0x0000001100067213 */ /* 0x000fe20000000000 */
[----:B------:R-:W-:-:S02]  /*65e0*/  IMAD R16, R11, R21, R16 ;  /* 0x000000150b107224 */ /* 0x000fc400078e0210 */
[----:B------:R-:W-:Y:S01]  /*65f0*/  @!P1 IMAD.MOV R0, RZ, RZ, -R0 ;  /* 0x000000ffff009224 */ /* 0x000fe200078e0a00 */
[----:B------:R-:W-:Y:S01]  /*6600*/  ISETP.GT.U32.AND P1, PT, R11, R19, PT ;  /* 0x000000130b00720c */ /* 0x000fe20003f24070 */
[--C-:B------:R-:W-:Y:S01]  /*6610*/  @!P2 IMAD.IADD R15, R15, 0x1, -R11.reuse ;  /* 0x000000010f0fa824 */ /* 0x100fe200078e0a0b */
[----:B------:R-:W-:Y:S01]  /*6620*/  ISETP.GE.AND P2, PT, R9, RZ, PT ;  /* 0x000000ff0900720c */ /* 0x000fe20003f46270 */
[--C-:B------:R-:W-:Y:S01]  /*6630*/  @!P6 IMAD.IADD R26, R26, 0x1, -R11.reuse ;  /* 0x000000011a1ae824 */ /* 0x100fe200078e0a0b */
[----:B------:R-:W-:Y:S01]  /*6640*/  ISETP.GT.U32.AND P6, PT, R11, R16, PT ;  /* 0x000000100b00720c */ /* 0x000fe20003fc4070 */
[----:B------:R-:W-:Y:S01]  /*6650*/  IMAD.MOV.U32 R9, RZ, RZ, R20 ;  /* 0x000000ffff097224 */ /* 0x000fe200078e0014 */
[----:B------:R1:W-:Y:S01]  /*6660*/  STL [R1+0x50c], R0 ;  /* 0x00050c0001007387 */ /* 0x0003e20000100800 */
[----:B------:R-:W-:Y:S01]  /*6670*/  @!P5 IMAD.IADD R4, R4, 0x1, -R11 ;  /* 0x000000010404d824 */ /* 0x000fe200078e0a0b */
[----:B------:R-:W-:Y:S01]  /*6680*/  ISETP.GE.AND P5, PT, R10, RZ, PT ;  /* 0x000000ff0a00720c */ /* 0x000fe20003fa6270 */
[----:B------:R-:W-:-:S04]  /*6690*/  IMAD.HI.U32 R10, R13, R9, RZ ;  /* 0x000000090d0a7227 */ /* 0x000fc800078e00ff */
[----:B------:R-:W-:Y:S01]  /*66a0*/  @!P3 IMAD.IADD R3, R3, 0x1, -R11 ;  /* 0x000000010303b824 */ /* 0x000fe200078e0a0b */
[----:B------:R-:W-:Y:S01]  /*66b0*/  ISETP.GE.AND P3, PT, R7, RZ, PT ;  /* 0x000000ff0700720c */ /* 0x000fe20003f66270 */
[----:B------:R-:W-:-:S04]  /*66c0*/  IMAD.HI.U32 R7, R13, R6, RZ ;  /* 0x000000060d077227 */ /* 0x000fc800078e00ff */
[----:B-1----:R-:W-:Y:S02]  /*66d0*/  IMAD.MOV.U32 R0, RZ, RZ, R15 ;  /* 0x000000ffff007224 */ /* 0x002fe400078e000f */
[----:B------:R-:W-:Y:S02]  /*66e0*/  IMAD.MOV R10, RZ, RZ, -R10 ;  /* 0x000000ffff0a7224 */ /* 0x000fe400078e0a0a */
[----:B------:R-:W-:Y:S01]  /*66f0*/  @!P1 IMAD.IADD R19, R19, 0x1, -R11 ;  /* 0x0000000113139824 */ /* 0x000fe200078e0a0b */
[----:B------:R-:W-:Y:S01]  /*6700*/  ISETP.GE.AND P1, PT, R8, RZ, PT ;  /* 0x000000ff0800720c */ /* 0x000fe20003f26270 */
[----:B------:R-:W-:Y:S02]  /*6710*/  @!P0 IMAD.MOV R0, RZ, RZ, -R0 ;  /* 0x000000ffff008224 */ /* 0x000fe400078e0a00 */
[----:B------:R-:W-:Y:S01]  /*6720*/  IMAD.MOV R7, RZ, RZ, -R7 ;  /* 0x000000ffff077224 */ /* 0x000fe200078e0a07 */
[C---:B------:R-:W-:Y:S01]  /*6730*/  ISETP.GT.U32.AND P0, PT, R11.reuse, R19, PT ;  /* 0x000000130b00720c */ /* 0x040fe20003f04070 */
[----:B------:R-:W-:Y:S01]  /*6740*/  @!P6 IMAD.IADD R16, R16, 0x1, -R11 ;  /* 0x000000011010e824 */ /* 0x000fe200078e0a0b */
[----:B------:R1:W-:Y:S01]  /*6750*/  STL [R1+0x524], R0 ;  /* 0x0005240001007387 */ /* 0x0003e20000100800 */
[C---:B------:R-:W-:Y:S01]  /*6760*/  IMAD R9, R11.reuse, R10, R9 ;  /* 0x0000000a0b097224 */ /* 0x040fe200078e0209 */
[----:B------:R-:W-:Y:S01]  /*6770*/  ISETP.GE.AND P6, PT, R18, RZ, PT ;  /* 0x000000ff1200720c */ /* 0x000fe20003fc6270 */
[----:B------:R-:W-:Y:S01]  /*6780*/  IMAD.MOV.U32 R8, RZ, RZ, R4 ;  /* 0x000000ffff087224 */ /* 0x000fe200078e0004 */
[C---:B------:R-:W-:Y:S01]  /*6790*/  LOP3.LUT R10, R14.reuse, 0xfc, RZ, 0xfc, !PT ;  /* 0x000000fc0e0a7812 */ /* 0x040fe200078efcff */
[----:B------:R-:W-:Y:S01]  /*67a0*/  @!P4 IMAD.MOV R26, RZ, RZ, -R26 ;  /* 0x000000ffff1ac224 */ /* 0x000fe200078e0a1a */
[C---:B------:R-:W-:Y:S01]  /*67b0*/  ISETP.GT.U32.AND P4, PT, R11.reuse, R16, PT ;  /* 0x000000100b00720c */ /* 0x040fe20003f84070 */
[C---:B------:R-:W-:Y:S01]  /*67c0*/  IMAD R4, R11.reuse, R7, R6 ;  /* 0x000000070b047224 */ /* 0x040fe200078e0206 */
[C---:B------:R-:W-:Y:S01]  /*67d0*/  LOP3.LUT R6, R14.reuse, 0xf6, RZ, 0xfc, !PT ;  /* 0x000000f60e067812 */ /* 0x040fe200078efcff */
[----:B------:R-:W-:Y:S01]  /*67e0*/  @!P2 IMAD.MOV R8, RZ, RZ, -R8 ;  /* 0x000000ffff08a224 */ /* 0x000fe200078e0a08 */
[----:B------:R-:W-:Y:S01]  /*67f0*/  ISETP.GT.U32.AND P2, PT, R11, R9, PT ;  /* 0x000000090b00720c */ /* 0x000fe20003f44070 */
[----:B-1----:R-:W-:Y:S01]  /*6800*/  IMAD.MOV.U32 R0, RZ, RZ, R3 ;  /* 0x000000ffff007224 */ /* 0x002fe200078e0003 */
[----:B------:R-:W-:Y:S01]  /*6810*/  LOP3.LUT R3, R14, 0xf8, RZ, 0xfc, !PT ;  /* 0x000000f80e037812 */ /* 0x000fe200078efcff */
[--C-:B------:R-:W-:Y:S01]  /*6820*/  @!P0 IMAD.IADD R19, R19, 0x1, -R11.reuse ;  /* 0x0000000113138824 */ /* 0x100fe200078e0a0b */
[----:B------:R1:W-:Y:S01]  /*6830*/  STL [R1+0x1b0], R8 ;  /* 0x0001b00801007387 */ /* 0x0003e20000100800 */
[----:B------:R-:W-:Y:S01]  /*6840*/  @!P5 IMAD.MOV R0, RZ, RZ, -R0 ;  /* 0x000000ffff00d224 */ /* 0x000fe200078e0a00 */
[----:B------:R-:W-:Y:S01]  /*6850*/  ISETP.GT.U32.AND P5, PT, R11, R4, PT ;  /* 0x000000040b00720c */ /* 0x000fe20003fa4070 */
[----:B------:R-:W-:Y:S01]  /*6860*/  VIADD R15, R12, 0xfe ;  /* 0x000000fe0c0f7836 */ /* 0x000fe20000000000 */
[----:B------:R-:W-:Y:S01]  /*6870*/  IABS R7, R3 ;  /* 0x0000000300077213 */ /* 0x000fe20000000000 */
[--C-:B------:R-:W-:Y:S01]  /*6880*/  @!P4 IMAD.IADD R16, R16, 0x1, -R11.reuse ;  /* 0x000000011010c824 */ /* 0x100fe200078e0a0b */
[----:B------:R-:W-:Y:S01]  /*6890*/  ISETP.GE.AND P4, PT, R6, RZ, PT ;  /* 0x000000ff0600720c */ /* 0x000fe20003f86270 */
[----:B------:R2:W-:Y:S01]  /*68a0*/  STL [R1+0x52c], R0 ;  /* 0x00052c0001007387 */ /* 0x0005e20000100800 */
[----:B------:R-:W-:Y:S01]  /*68b0*/  ISETP.GE.AND P0, PT, R17, RZ, PT ;  /* 0x000000ff1100720c */ /* 0x000fe20003f06270 */
[----:B------:R-:W-:Y:S01]  /*68c0*/  @!P2 IMAD.IADD R9, R9, 0x1, -R11 ;  /* 0x000000010909a824 */ /* 0x000fe200078e0a0b */
[----:B-1----:R-:W-:-:S02]  /*68d0*/  IABS R8, R6 ;  /* 0x0000000600087213 */ /* 0x002fc40000000000 */
[----:B------:R-:W-:Y:S01]  /*68e0*/  ISETP.GE.AND P2, PT, R3, RZ, PT ;  /* 0x000000ff0300720c */ /* 0x000fe20003f46270 */
[----:B------:R-:W-:Y:S01]  /*68f0*/  IMAD.HI.U32 R3, R13, R7, RZ ;  /* 0x000000070d037227 */ /* 0x000fe200078e00ff */
[----:B------:R-:W-:-:S03]  /*6900*/  LOP3.LUT R18, R14, 0x104, RZ, 0xfc, !PT ;  /* 0x000001040e127812 */ /* 0x000fc600078efcff */
[----:B------:R-:W-:Y:S01]  /*6910*/  IMAD.MOV.U32 R6, RZ, RZ, R8 ;  /* 0x000000ffff067224 */ /* 0x000fe200078e0008 */
[----:B------:R-:W-:Y:S01]  /*6920*/  IABS R21, R18 ;  /* 0x0000001200157213 */ /* 0x000fe20000000000 */
[----:B------:R-:W-:Y:S01]  /*6930*/  @!P5 IMAD.IADD R4, R4, 0x1, -R11 ;  /* 0x000000010404d824 */ /* 0x000fe200078e0a0b */
[----:B------:R-:W-:Y:S01]  /*6940*/  ISETP.GT.U32.AND P5, PT, R11, R9, PT ;  /* 0x000000090b00720c */ /* 0x000fe20003fa4070 */
[----:B------:R-:W-:-:S04]  /*6950*/  IMAD.HI.U32 R8, R13, R6, RZ ;  /* 0x000000060d087227 */ /* 0x000fc800078e00ff */
[----:B------:R-:W-:Y:S02]  /*6960*/  IMAD.MOV R8, RZ, RZ, -R8 ;  /* 0x000000ffff087224 */ /* 0x000fe400078e0a08 */
[----:B--2---:R-:W-:Y:S02]  /*6970*/  IMAD.MOV.U32 R0, RZ, RZ, R19 ;  /* 0x000000ffff007224 */ /* 0x004fe400078e0013 */
[C---:B------:R-:W-:Y:S02]  /*6980*/  IMAD R6, R11.reuse, R8, R6 ;  /* 0x000000080b067224 */ /* 0x040fe400078e0206 */
[----:B------:R-:W-:Y:S01]  /*6990*/  @!P3 IMAD.MOV R0, RZ, RZ, -R0 ;  /* 0x000000ffff00b224 */ /* 0x000fe200078e0a00 */
[----:B------:R-:W-:Y:S01]  /*69a0*/  ISETP.GT.U32.AND P3, PT, R11, R4, PT ;  /* 0x000000040b00720c */ /* 0x000fe20003f64070 */
[----:B------:R-:W-:Y:S01]  /*69b0*/  @!P5 IMAD.IADD R9, R9, 0x1, -R11 ;  /* 0x000000010909d824 */ /* 0x000fe200078e0a0b */
[----:B------:R-:W-:Y:S01]  /*69c0*/  ISETP.GT.U32.AND P5, PT, R11, R6, PT ;  /* 0x000000060b00720c */ /* 0x000fe20003fa4070 */
[----:B------:R-:W-:Y:S01]  /*69d0*/  IMAD.MOV R3, RZ, RZ, -R3 ;  /* 0x000000ffff037224 */ /* 0x000fe200078e0a03 */
[----:B------:R1:W-:Y:S01]  /*69e0*/  STL [R1+0x544], R0 ;  /* 0x0005440001007387 */ /* 0x0003e20000100800 */
[----:B------:R-:W-:-:S02]  /*69f0*/  IMAD.MOV.U32 R17, RZ, RZ, R9 ;  /* 0x000000ffff117224 */ /* 0x000fc400078e0009 */
[----:B------:R-:W-:Y:S01]  /*6a00*/  IMAD R7, R11, R3, R7 ;  /* 0x000000030b077224 */ /* 0x000fe200078e0207 */
[----:B------:R-:W-:Y:S01]  /*6a10*/  LOP3.LUT R3, R14, 0x100, RZ, 0xfc, !PT ;  /* 0x000001000e037812 */ /* 0x000fe200078efcff */
[----:B------:R-:W-:-:S03]  /*6a20*/  @!P6 IMAD.MOV R17, RZ, RZ, -R17 ;  /* 0x000000ffff11e224 */ /* 0x000fc600078e0a11 */
[C---:B------:R-:W-:Y:S01]  /*6a30*/  ISETP.GT.U32.AND P6, PT, R11.reuse, R7, PT ;  /* 0x000000070b00720c */ /* 0x040fe20003fc4070 */
[--C-:B------:R-:W-:Y:S01]  /*6a40*/  @!P3 IMAD.IADD R4, R4, 0x1, -R11.reuse ;  /* 0x000000010404b824 */ /* 0x100fe200078e0a0b */
[----:B------:R-:W-:Y:S01]  /*6a50*/  ISETP.GE.AND P3, PT, R10, RZ, PT ;  /* 0x000000ff0a00720c */ /* 0x000fe20003f66270 */
[----:B-1----:R-:W-:Y:S01]  /*6a60*/  IMAD.MOV.U32 R0, RZ, RZ, R16 ;  /* 0x000000ffff007224 */ /* 0x002fe200078e0010 */
[----:B------:R-:W-:Y:S01]  /*6a70*/  LOP3.LUT R16, R14, 0xfa, RZ, 0xfc, !PT ;  /* 0x000000fa0e107812 */ /* 0x000fe200078efcff */
[--C-:B------:R-:W-:Y:S01]  /*6a80*/  @!P5 IMAD.IADD R6, R6, 0x1, -R11.reuse ;  /* 0x000000010606d824 */ /* 0x100fe200078e0a0b */
[----:B------:R-:W-:Y:S01]  /*6a90*/  IABS R10, R10 ;  /* 0x0000000a000a7213 */ /* 0x000fe20000000000 */
[----:B------:R-:W-:Y:S01]  /*6aa0*/  @!P1 IMAD.MOV R0, RZ, RZ, -R0 ;  /* 0x000000ffff009224 */ /* 0x000fe200078e0a00 */
[----:B------:R-:W-:Y:S02]  /*6ab0*/  ISETP.GE.AND P1, PT, R16, RZ, PT ;  /* 0x000000ff1000720c */ /* 0x000fe40003f26270 */
[----:B------:R-:W-:Y:S01]  /*6ac0*/  IABS R16, R16 ;  /* 0x0000001000107213 */ /* 0x000fe20000000000 */
[----:B------:R-:W-:Y:S01]  /*6ad0*/  IMAD.MOV.U32 R9, RZ, RZ, R10 ;  /* 0x000000ffff097224 */ /* 0x000fe200078e000a */
[----:B------:R1:W-:Y:S01]  /*6ae0*/  STL [R1+0x1b4], R0 ;  /* 0x0001b40001007387 */ /* 0x0003e20000100800 */
[----:B------:R-:W-:Y:S01]  /*6af0*/  ISETP.GT.U32.AND P5, PT, R11, R6, PT ;  /* 0x000000060b00720c */ /* 0x000fe20003fa4070 */
[----:B------:R-:W-:Y:S01]  /*6b00*/  @!P6 IMAD.IADD R7, R7, 0x1, -R11 ;  /* 0x000000010707e824 */ /* 0x000fe200078e0a0b */
[----:B------:R-:W-:Y:S01]  /*6b10*/  IABS R10, R3 ;  /* 0x00000003000a7213 */ /* 0x000fe20000000000 */
[----:B------:R-:W-:Y:S01]  /*6b20*/  IMAD.HI.U32 R8, R13, R16, RZ ;  /* 0x000000100d087227 */ /* 0x000fe200078e00ff */
[----:B------:R2:W-:Y:S02]  /*6b30*/  STL [R1+0x1b8], R17 ;  /* 0x0001b81101007387 */ /* 0x0005e40000100800 */
[----:B------:R-:W-:Y:S01]  /*6b40*/  ISETP.GT.U32.AND P6, PT, R11, R7, PT ;  /* 0x000000070b00720c */ /* 0x000fe20003fc4070 */
[----:B------:R-:W-:-:S02]  /*6b50*/  IMAD.MOV R8, RZ, RZ, -R8 ;  /* 0x000000ffff087224 */ /* 0x000fc400078e0a08 */
[----:B-1----:R-:W-:Y:S02]  /*6b60*/  IMAD.MOV.U32 R0, RZ, RZ, R4 ;  /* 0x000000ffff007224 */ /* 0x002fe400078e0004 */
[----:B------:R-:W-:Y:S02]  /*6b70*/  IMAD R16, R11, R8, R16 ;  /* 0x000000080b107224 */ /* 0x000fe400078e0210 */
[----:B------:R-:W-:Y:S01]  /*6b80*/  @!P0 IMAD.MOV R0, RZ, RZ, -R0 ;  /* 0x000000ffff008224 */ /* 0x000fe200078e0a00 */
[----:B------:R-:W-:Y:S01]  /*6b90*/  ISETP.GE.AND P0, PT, R15, RZ, PT ;  /* 0x000000ff0f00720c */ /* 0x000fe20003f06270 */
[----:B------:R-:W-:Y:S01]  /*6ba0*/  @!P5 IMAD.IADD R6, R6, 0x1, -R11 ;  /* 0x000000010606d824 */ /* 0x000fe200078e0a0b */
[----:B------:R-:W-:Y:S01]  /*6bb0*/  IABS R15, R15 ;  /* 0x0000000f000f7213 */ /* 0x000fe20000000000 */
[----:B------:R-:W-:Y:S01]  /*6bc0*/  IMAD.HI.U32 R4, R13, R9, RZ ;  /* 0x000000090d047227 */ /* 0x000fe200078e00ff */
[----:B------:R-:W-:Y:S01]  /*6bd0*/  ISETP.GT.U32.AND P5, PT, R11, R16, PT ;  /* 0x000000100b00720c */ /* 0x000fe20003fa4070 */
[----:B------:R1:W-:Y:S02]  /*6be0*/  STL [R1+0x54c], R0 ;  /* 0x00054c0001007387 */ /* 0x0003e40000100800 */
[----:B--2---:R-:W-:-:S04]  /*6bf0*/  IMAD.HI.U32 R17, R13, R15, RZ ;  /* 0x0000000f0d117227 */ /* 0x004fc800078e00ff */
[----:B------:R-:W-:-:S04]  /*6c00*/  IMAD.HI.U32 R8, R13, R10, RZ ;  /* 0x0000000a0d087227 */ /* 0x000fc800078e00ff */
[----:B------:R-:W-:Y:S02]  /*6c10*/  IMAD.MOV R17, RZ, RZ, -R17 ;  /* 0x000000ffff117224 */ /* 0x000fe400078e0a11 */
[----:B------:R-:W-:Y:S02]  /*6c20*/  IMAD.MOV R4, RZ, RZ, -R4 ;  /* 0x000000ffff047224 */ /* 0x000fe400078e0a04 */
[----:B------:R-:W-:Y:S02]  /*6c30*/  IMAD.MOV R8, RZ, RZ, -R8 ;  /* 0x000000ffff087224 */ /* 0x000fe400078e0a08 */
[C---:B------:R-:W-:Y:S02]  /*6c40*/  IMAD R15, R11.reuse, R17, R15 ;  /* 0x000000110b0f7224 */ /* 0x040fe400078e020f */
[----:B------:R-:W-:Y:S01]  /*6c50*/  IMAD R9, R11, R4, R9 ;  /* 0x000000040b097224 */ /* 0x000fe200078e0209 */
[----:B------:R-:W-:Y:S01]  /*6c60*/  IABS R4, R22 ;  /* 0x0000001600047213 */ /* 0x000fe20000000000 */
[----:B-1----:R-:W-:-:S02]  /*6c70*/  IMAD.MOV.U32 R0, RZ, RZ, R6 ;  /* 0x000000ffff007224 */ /* 0x002fc400078e0006 */
[----:B------:R-:W-:Y:S01]  /*6c80*/  IMAD R10, R11, R8, R10 ;  /* 0x000000080b0a7224 */ /* 0x000fe200078e020a */
[----:B------:R-:W-:Y:S01]  /*6c90*/  LOP3.LUT R8, R14, 0x106, RZ, 0xfc, !PT ;  /* 0x000001060e087812 */ /* 0x000fe200078efcff */
[--C-:B------:R-:W-:Y:S01]  /*6ca0*/  @!P6 IMAD.IADD R7, R7, 0x1, -R11.reuse ;  /* 0x000000010707e824 */ /* 0x100fe200078e0a0b */
[C---:B------:R-:W-:Y:S01]  /*6cb0*/  ISETP.GT.U32.AND P6, PT, R11.reuse, R15, PT ;  /* 0x0000000f0b00720c */ /* 0x040fe20003fc4070 */
[----:B------:R-:W-:Y:S01]  /*6cc0*/  @!P4 IMAD.MOV R0, RZ, RZ, -R0 ;  /* 0x000000ffff00c224 */ /* 0x000fe200078e0a00 */
[C---:B------:R-:W-:Y:S01]  /*6cd0*/  ISETP.GT.U32.AND P4, PT, R11.reuse, R9, PT ;  /* 0x000000090b00720c */ /* 0x040fe20003f84070 */
[----:B------:R-:W-:Y:S01]  /*6ce0*/  @!P5 IMAD.IADD R16, R16, 0x1, -R11 ;  /* 0x000000011010d824 */ /* 0x000fe200078e0a0b */
[----:B------:R-:W-:Y:S01]  /*6cf0*/  ISETP.GT.U32.AND P5, PT, R11, R10, PT ;  /* 0x0000000a0b00720c */ /* 0x000fe20003fa4070 */
[----:B------:R-:W-:Y:S01]  /*6d00*/  IMAD.HI.U32 R6, R13, R4, RZ ;  /* 0x000000040d067227 */ /* 0x000fe200078e00ff */
[----:B------:R1:W-:Y:S01]  /*6d10*/  STL [R1+0x564], R0 ;  /* 0x0005640001007387 */ /* 0x0003e20000100800 */
[----:B------:R-:W-:-:S02]  /*6d20*/  IABS R19, R8 ;  /* 0x0000000800137213 */ /* 0x000fc40000000000 */
[----:B------:R-:W-:-:S03]  /*6d30*/  IMAD.MOV R6, RZ, RZ, -R6 ;  /* 0x000000ffff067224 */ /* 0x000fc600078e0a06 */
[----:B------:R-:W-:-:S04]  /*6d40*/  IMAD.HI.U32 R17, R13, R19, RZ ;  /* 0x000000130d117227 */ /* 0x000fc800078e00ff */
[--C-:B------:R-:W-:Y:S02]  /*6d50*/  @!P6 IMAD.IADD R15, R15, 0x1, -R11.reuse ;  /* 0x000000010f0fe824 */ /* 0x100fe400078e0a0b */
[--C-:B------:R-:W-:Y:S01]  /*6d60*/  @!P4 IMAD.IADD R9, R9, 0x1, -R11.reuse ;  /* 0x000000010909c824 */ /* 0x100fe200078e0a0b */
[C---:B------:R-:W-:Y:S01]  /*6d70*/  ISETP.GT.U32.AND P4, PT, R11.reuse, R16, PT ;  /* 0x000000100b00720c */ /* 0x040fe20003f84070 */
[----:B------:R-:W-:Y:S01]  /*6d80*/  @!P5 IMAD.IADD R10, R10, 0x1, -R11 ;  /* 0x000000010a0ad824 */ /* 0x000fe200078e0a0b */
[C---:B------:R-:W-:Y:S01]  /*6d90*/  ISETP.GT.U32.AND P5, PT, R11.reuse, R15, PT ;  /* 0x0000000f0b00720c */ /* 0x040fe20003fa4070 */
[----:B-1----:R-:W-:Y:S01]  /*6da0*/  IMAD.MOV.U32 R0, RZ, RZ, R7 ;  /* 0x000000ffff007224 */ /* 0x002fe200078e0007 */
[----:B------:R-:W-:Y:S01]  /*6db0*/  ISETP.GT.U32.AND P6, PT, R11, R9, PT ;  /* 0x000000090b00720c */ /* 0x000fe20003fc4070 */
[----:B------:R-:W-:-:S04]  /*6dc0*/  IMAD.HI.U32 R7, R13, R21, RZ ;  /* 0x000000150d077227 */ /* 0x000fc800078e00ff */
[----:B------:R-:W-:Y:S02]  /*6dd0*/  IMAD.MOV R7, RZ, RZ, -R7 ;  /* 0x000000ffff077224 */ /* 0x000fe400078e0a07 */
[----:B------:R-:W-:Y:S01]  /*6de0*/  @!P2 IMAD.MOV R0, RZ, RZ, -R0 ;  /* 0x000000ffff00a224 */ /* 0x000fe200078e0a00 */
[C---:B------:R-:W-:Y:S01]  /*6df0*/  ISETP.GT.U32.AND P2, PT, R11.reuse, R10, PT ;  /* 0x0000000a0b00720c */ /* 0x040fe20003f44070 */
[C---:B------:R-:W-:Y:S01]  /*6e00*/  IMAD R4, R11.reuse, R6, R4 ;  /* 0x000000060b047224 */ /* 0x040fe200078e0204 */
[----:B------:R-:W-:Y:S01]  /*6e10*/  LOP3.LUT R6, R14, 0x108, RZ, 0xfc, !PT ;  /* 0x000001080e067812 */ /* 0x000fe200078efcff */
[C---:B------:R-:W-:Y:S01]  /*6e20*/  IMAD R21, R11.reuse, R7, R21 ;  /* 0x000000070b157224 */ /* 0x040fe200078e0215 */
[----:B------:R1:W-:Y:S01]  /*6e30*/  STL [R1+0x1bc], R0 ;  /* 0x0001bc0001007387 */ /* 0x0003e20000100800 */
[--C-:B------:R-:W-:Y:S01]  /*6e40*/  @!P4 IMAD.IADD R16, R16, 0x1, -R11.reuse ;  /* 0x000000011010c824 */ /* 0x100fe200078e0a0b */
[----:B------:R-:W-:Y:S01]  /*6e50*/  ISETP.GT.U32.AND P4, PT, R11, R4, PT ;  /* 0x000000040b00720c */ /* 0x000fe20003f84070 */
[--C-:B------:R-:W-:Y:S01]  /*6e60*/  @!P5 IMAD.IADD R15, R15, 0x1, -R11.reuse ;  /* 0x000000010f0fd824 */ /* 0x100fe200078e0a0b */
[----:B------:R-:W-:Y:S01]  /*6e70*/  ISETP.GT.U32.AND P5, PT, R11, R21, PT ;  /* 0x000000150b00720c */ /* 0x000fe20003fa4070 */
[--C-:B------:R-:W-:Y:S01]  /*6e80*/  @!P6 IMAD.IADD R9, R9, 0x1, -R11.reuse ;  /* 0x000000010909e824 */ /* 0x100fe200078e0a0b */
[----:B------:R-:W-:Y:S01]  /*6e90*/  ISETP.GE.AND P6, PT, R3, RZ, PT ;  /* 0x000000ff0300720c */ /* 0x000fe20003fc6270 */
[----:B------:R-:W-:Y:S01]  /*6ea0*/  IMAD.MOV.U32 R23, RZ, RZ, R16 ;  /* 0x000000ffff177224 */ /* 0x000fe200078e0010 */
[----:B------:R-:W-:Y:S01]  /*6eb0*/  LOP3.LUT R3, R14, 0x10a, RZ, 0xfc, !PT ;  /* 0x0000010a0e037812 */ /* 0x000fe200078efcff */
[----:B------:R-:W-:Y:S01]  /*6ec0*/  @!P2 IMAD.IADD R10, R10, 0x1, -R11 ;  /* 0x000000010a0aa824 */ /* 0x000fe200078e0a0b */
[----:B------:R-:W-:Y:S01]  /*6ed0*/  IABS R20, R6 ;  /* 0x0000000600147213 */ /* 0x000fe20000000000 */
[----:B-1----:R-:W-:Y:S01]  /*6ee0*/  IMAD.MOV.U32 R0, RZ, RZ, R9 ;  /* 0x000000ffff007224 */ /* 0x002fe200078e0009 */
[----:B------:R-:W-:Y:S01]  /*6ef0*/  ISETP.GE.AND P2, PT, R22, RZ, PT ;  /* 0x000000ff1600720c */ /* 0x000fe20003f46270 */
[----:B------:R-:W-:Y:S01]  /*6f00*/  @!P1 IMAD.MOV R23, RZ, RZ, -R23 ;  /* 0x000000ffff179224 */ /* 0x000fe200078e0a17 */
[----:B------:R-:W-:Y:S01]  /*6f10*/  IABS R22, R3 ;  /* 0x0000000300167213 */ /* 0x000fe20000000000 */
[----:B------:R-:W-:-:S03]  /*6f20*/  IMAD.HI.U32 R7, R13, R20, RZ ;  /* 0x000000140d077227 */ /* 0x000fc600078e00ff */
[----:B------:R-:W-:Y:S01]  /*6f30*/  STL [R1+0x1ec], R23 ;  /* 0x0001ec1701007387 */ /* 0x000fe20000100800 */
[--C-:B------:R-:W-:Y:S01]  /*6f40*/  @!P4 IMAD.IADD R4, R4, 0x1, -R11.reuse ;  /* 0x000000010404c824 */ /* 0x100fe200078e0a0b */
[----:B------:R-:W-:Y:S01]  /*6f50*/  ISETP.GE.AND P4, PT, R18, RZ, PT ;  /* 0x000000ff1200720c */ /* 0x000fe20003f86270 */
[----:B------:R-:W-:Y:S02]  /*6f60*/  @!P5 IMAD.IADD R21, R21, 0x1, -R11 ;  /* 0x000000011515d824 */ /* 0x000fe400078e0a0b */
[----:B------:R-:W-:Y:S01]  /*6f70*/  IMAD.MOV.U32 R18, RZ, RZ, R22 ;  /* 0x000000ffff127224 */ /* 0x000fe200078e0016 */
[C---:B------:R-:W-:Y:S01]  /*6f80*/  ISETP.GT.U32.AND P1, PT, R11.reuse, R4, PT ;  /* 0x000000040b00720c */ /* 0x040fe20003f24070 */
[----:B------:R-:W-:Y:S01]  /*6f90*/  @!P3 IMAD.MOV R0, RZ, RZ, -R0 ;  /* 0x000000ffff00b224 */ /* 0x000fe200078e0a00 */
[----:B------:R-:W-:Y:S01]  /*6fa0*/  ISETP.GT.U32.AND P5, PT, R11, R21, PT ;  /* 0x000000150b00720c */ /* 0x000fe20003fa4070 */
[----:B------:R-:W-:Y:S02]  /*6fb0*/  IMAD.MOV R7, RZ, RZ, -R7 ;  /* 0x000000ffff077224 */ /* 0x000fe400078e0a07 */
[----:B------:R-:W-:Y:S01]  /*6fc0*/  IMAD.HI.U32 R16, R13, R18, RZ ;  /* 0x000000120d107227 */ /* 0x000fe200078e00ff */
[----:B------:R1:W-:Y:S03]  /*6fd0*/  STL [R1+0x56c], R0 ;  /* 0x00056c0001007387 */ /* 0x0003e60000100800 */
[----:B------:R-:W-:Y:S01]  /*6fe0*/  IMAD R20, R11, R7, R20 ;  /* 0x000000070b147224 */ /* 0x000fe200078e0214 */
[----:B------:R-:W-:Y:S01]  /*6ff0*/  LOP3.LUT R7, R14, 0x10c, RZ, 0xfc, !PT ;  /* 0x0000010c0e077812 */ /* 0x000fe200078efcff */
[----:B------:R-:W-:-:S02]  /*7000*/  IMAD.MOV R16, RZ, RZ, -R16 ;  /* 0x000000ffff107224 */ /* 0x000fc400078e0a10 */
[----:B------:R-:W-:Y:S02]  /*7010*/  IMAD.MOV R17, RZ, RZ, -R17 ;  /* 0x000000ffff117224 */ /* 0x000fe400078e0a11 */
[C---:B------:R-:W-:Y:S02]  /*7020*/  IMAD R18, R11.reuse, R16, R18 ;  /* 0x000000100b127224 */ /* 0x040fe400078e0212 */
[----:B-1----:R-:W-:Y:S01]  /*7030*/  IMAD.MOV.U32 R0, RZ, RZ, R10 ;  /* 0x000000ffff007224 */ /* 0x002fe200078e000a */
[----:B------:R-:W-:Y:S01]  /*7040*/  LOP3.LUT R10, R14, 0x112, RZ, 0xfc, !PT ;  /* 0x000001120e0a7812 */ /* 0x000fe200078efcff */
[----:B------:R-:W-:Y:S02]  /*7050*/  IMAD.MOV.U32 R9, RZ, RZ, R15 ;  /* 0x000000ffff097224 */ /* 0x000fe400078e000f */
[----:B------:R-:W-:Y:S01]  /*7060*/  @!P6 IMAD.MOV R0, RZ, RZ, -R0 ;  /* 0x000000ffff00e224 */ /* 0x000fe200078e0a00 */
[C---:B------:R-:W-:Y:S01]  /*7070*/  ISETP.GT.U32.AND P6, PT, R11.reuse, R20, PT ;  /* 0x000000140b00720c */ /* 0x040fe20003fc4070 */
[----:B------:R-:W-:-:S02]  /*7080*/  IMAD R19, R11, R17, R19 ;  /* 0x000000110b137224 */ /* 0x000fc400078e0213 */
[----:B------:R-:W-:Y:S01]  /*7090*/  @!P5 IMAD.IADD R21, R21, 0x1, -R11 ;  /* 0x000000011515d824 */ /* 0x000fe200078e0a0b */
[C---:B------:R-:W-:Y:S01]  /*70a0*/  ISETP.GT.U32.AND P5, PT, R11.reuse, R18, PT ;  /* 0x000000120b00720c */ /* 0x040fe20003fa4070 */
[----:B------:R-:W-:Y:S01]  /*70b0*/  @!P0 IMAD.MOV R9, RZ, RZ, -R9 ;  /* 0x000000ffff098224 */ /* 0x000fe200078e0a09 */
[----:B------:R-:W-:Y:S01]  /*70c0*/  ISETP.GT.U32.AND P3, PT, R11, R19, PT ;  /* 0x000000130b00720c */ /* 0x000fe20003f64070 */
[----:B------:R-:W-:Y:S01]  /*70d0*/  @!P1 IMAD.IADD R4, R4, 0x1, -R11 ;  /* 0x0000000104049824 */ /* 0x000fe200078e0a0b */
[----:B------:R-:W-:Y:S01]  /*70e0*/  ISETP.GE.AND P0, PT, R8, RZ, PT ;  /* 0x000000ff0800720c */ /* 0x000fe20003f06270 */
[----:B------:R-:W-:Y:S01]  /*70f0*/  VIADD R8, R12, 0x10e ;  /* 0x0000010e0c087836 */ /* 0x000fe20000000000 */
[----:B------:R1:W-:Y:S01]  /*7100*/  STL [R1+0x584], R9 ;  /* 0x0005840901007387 */ /* 0x0003e20000100800 */
[----:B------:R-:W-:Y:S01]  /*7110*/  IMAD.MOV.U32 R23, RZ, RZ, R21 ;  /* 0x000000ffff177224 */ /* 0x000fe200078e0015 */
[----:B------:R-:W-:Y:S01]  /*7120*/  ISETP.GE.AND P1, PT, R6, RZ, PT ;  /* 0x000000ff0600720c */ /* 0x000fe20003f26270 */
[----:B------:R-:W-:Y:S01]  /*7130*/  @!P6 IMAD.IADD R20, R20, 0x1, -R11 ;  /* 0x000000011414e824 */ /* 0x000fe200078e0a0b */
[----:B------:R2:W-:Y:S01]  /*7140*/  STL [R1+0x1f0], R0 ;  /* 0x0001f00001007387 */ /* 0x0005e20000100800 */
[----:B------:R-:W-:Y:S01]  /*7150*/  IABS R15, R8 ;  /* 0x00000008000f7213 */ /* 0x000fe20000000000 */
[----:B------:R-:W-:-:S02]  /*7160*/  @!P4 IMAD.MOV R23, RZ, RZ, -R23 ;  /* 0x000000ffff17c224 */ /* 0x000fc400078e0a17 */
[--C-:B------:R-:W-:Y:S02]  /*7170*/  @!P5 IMAD.IADD R18, R18, 0x1, -R11.reuse ;  /* 0x000000011212d824 */ /* 0x100fe400078e0a0b */
[----:B------:R-:W-:Y:S01]  /*7180*/  @!P3 IMAD.IADD R19, R19, 0x1, -R11 ;  /* 0x000000011313b824 */ /* 0x000fe200078e0a0b */
[----:B-1----:R-:W-:Y:S01]  /*7190*/  IABS R9, R7 ;  /* 0x0000000700097213 */ /* 0x002fe20000000000 */
[----:B------:R-:W-:Y:S01]  /*71a0*/  IMAD.HI.U32 R16, R13, R15, RZ ;  /* 0x0000000f0d107227 */ /* 0x000fe200078e00ff */
[C---:B------:R-:W-:Y:S02]  /*71b0*/  ISETP.GT.U32.AND P5, PT, R11.reuse, R18, PT ;  /* 0x000000120b00720c */ /* 0x040fe40003fa4070 */
[----:B------:R-:W-:Y:S01]  /*71c0*/  ISETP.GT.U32.AND P6, PT, R11, R19, PT ;  /* 0x000000130b00720c */ /* 0x000fe20003fc4070 */
[----:B--2---:R-:W-:Y:S01]  /*71d0*/  IMAD.MOV.U32 R0, RZ, RZ, R4 ;  /* 0x000000ffff007224 */ /* 0x004fe200078e0004 */
[----:B------:R-:W-:Y:S01]  /*71e0*/  ISETP.GE.AND P3, PT, R3, RZ, PT ;  /* 0x000000ff0300720c */ /* 0x000fe20003f66270 */
[----:B------:R-:W-:Y:S01]  /*71f0*/  IMAD.HI.U32 R4, R13, R9, RZ ;  /* 0x000000090d047227 */ /* 0x000fe200078e00ff */
[----:B------:R-:W-:-:S03]  /*7200*/  LOP3.LUT R3, R14, 0x110, RZ, 0xfc, !PT ;  /* 0x000001100e037812 */ /* 0x000fc600078efcff */
[----:B------:R-:W-:Y:S01]  /*7210*/  @!P2 IMAD.MOV R0, RZ, RZ, -R0 ;  /* 0x000000ffff00a224 */ /* 0x000fe200078e0a00 */
[C---:B------:R-:W-:Y:S01]  /*7220*/  ISETP.GT.U32.AND P2, PT, R11.reuse, R20, PT ;  /* 0x000000140b00720c */ /* 0x040fe20003f44070 */
[----:B------:R-:W-:Y:S01]  /*7230*/  IMAD.MOV R16, RZ, RZ, -R16 ;  /* 0x000000ffff107224 */ /* 0x000fe200078e0a10 */
[----:B------:R-:W-:Y:S01]  /*7240*/  IABS R6, R3 ;  /* 0x0000000300067213 */ /* 0x000fe20000000000 */
[----:B------:R-:W-:Y:S01]  /*7250*/  IMAD.MOV R4, RZ, RZ, -R4 ;  /* 0x000000ffff047224 */ /* 0x000fe200078e0a04 */
[----:B------:R1:W-:Y:S01]  /*7260*/  STL [R1+0x1f4], R0 ;  /* 0x0001f40001007387 */ /* 0x0003e20000100800 */
[----:B------:R-:W-:Y:S02]  /*7270*/  @!P5 IMAD.IADD R18, R18, 0x1, -R11 ;  /* 0x000000011212d824 */ /* 0x000fe400078e0a0b */
[----:B------:R-:W-:Y:S01]  /*7280*/  IMAD R9, R11, R4, R9 ;  /* 0x000000040b097224 */ /* 0x000fe200078e0209 */
[----:B------:R-:W-:Y:S01]  /*7290*/  IABS R4, R10 ;  /* 0x0000000a00047213 */ /* 0x000fe20000000000 */
[----:B------:R-:W-:Y:S01]  /*72a0*/  @!P6 IMAD.IADD R19, R19, 0x1, -R11 ;  /* 0x000000011313e824 */ /* 0x000fe200078e0a0b */
[----:B------:R2:W-:Y:S01]  /*72b0*/  STL [R1+0x58c], R23 ;  /* 0x00058c1701007387 */ /* 0x0005e20000100800 */
[----:B------:R-:W-:Y:S01]  /*72c0*/  IMAD.HI.U32 R22, R13, R6, RZ ;  /* 0x000000060d167227 */ /* 0x000fe200078e00ff */
[----:B------:R-:W-:-:S03]  /*72d0*/  ISETP.GT.U32.AND P6, PT, R11, R9, PT ;  /* 0x000000090b00720c */ /* 0x000fc60003fc4070 */
[----:B------:R-:W-:Y:S01]  /*72e0*/  @!P2 IMAD.IADD R20, R20, 0x1, -R11 ;  /* 0x000000011414a824 */ /* 0x000fe200078e0a0b */
[----:B------:R-:W-:Y:S01]  /*72f0*/  ISETP.GE.AND P2, PT, R7, RZ, PT ;  /* 0x000000ff0700720c */ /* 0x000fe20003f46270 */
[----:B------:R-:W-:Y:S01]  /*7300*/  IMAD R7, R11, R16, R15 ;  /* 0x000000100b077224 */ /* 0x000fe200078e020f */
[C---:B------:R-:W-:Y:S01]  /*7310*/  LOP3.LUT R15, R14.reuse, 0x114, RZ, 0xfc, !PT ;  /* 0x000001140e0f7812 */ /* 0x040fe200078efcff */
[----:B-1----:R-:W-:Y:S01]  /*7320*/  IMAD.MOV.U32 R0, RZ, RZ, R19 ;  /* 0x000000ffff007224 */ /* 0x002fe200078e0013 */
[----:B--2---:R-:W-:Y:S01]  /*7330*/  LOP3.LUT R23, R14, 0x140, RZ, 0xfc, !PT ;  /* 0x000001400e177812 */ /* 0x004fe200078efcff */
[----:B------:R-:W-:Y:S01]  /*7340*/  IMAD.HI.U32 R16, R13, R4, RZ ;  /* 0x000000040d107227 */ /* 0x000fe200078e00ff */
[----:B------:R-:W-:Y:S02]  /*7350*/  ISETP.GT.U32.AND P5, PT, R11, R7, PT ;  /* 0x000000070b00720c */ /* 0x000fe40003fa4070 */
[----:B------:R-:W-:Y:S01]  /*7360*/  IABS R17, R15 ;  /* 0x0000000f00117213 */ /* 0x000fe20000000000 */
[----:B------:R-:W-:Y:S01]  /*7370*/  @!P0 IMAD.MOV R0, RZ, RZ, -R0 ;  /* 0x000000ffff008224 */ /* 0x000fe200078e0a00 */
[----:B------:R-:W-:Y:S01]  /*7380*/  IABS R24, R23 ;  /* 0x0000001700187213 */ /* 0x000fe20000000000 */
[----:B------:R-:W-:-:S02]  /*7390*/  IMAD.MOV R16, RZ, RZ, -R16 ;  /* 0x000000ffff107224 */ /* 0x000fc400078e0a10 */
[--C-:B------:R-:W-:Y:S01]  /*73a0*/  @!P6 IMAD.IADD R9, R9, 0x1, -R11.reuse ;  /* 0x000000010909e824 */ /* 0x100fe200078e0a0b */
[----:B------:R1:W-:Y:S01]  /*73b0*/  STL [R1+0x5a4], R0 ;  /* 0x0005a40001007387 */ /* 0x0003e20000100800 */
[----:B------:R-:W-:Y:S01]  /*73c0*/  IMAD.HI.U32 R21, R13, R17, RZ ;  /* 0x000000110d157227 */ /* 0x000fe200078e00ff */
[----:B------:R-:W-:Y:S02]  /*73d0*/  ISETP.GE.AND P6, PT, R8, RZ, PT ;  /* 0x000000ff0800720c */ /* 0x000fe40003fc6270 */
[----:B------:R-:W-:Y:S01]  /*73e0*/  LOP3.LUT R8, R14, 0x116, RZ, 0xfc, !PT ;  /* 0x000001160e087812 */ /* 0x000fe200078efcff */
[----:B------:R-:W-:Y:S01]  /*73f0*/  @!P5 IMAD.IADD R7, R7, 0x1, -R11 ;  /* 0x000000010707d824 */ /* 0x000fe200078e0a0b */
[C---:B------:R-:W-:Y:S01]  /*7400*/  ISETP.GT.U32.AND P5, PT, R11.reuse, R9, PT ;  /* 0x000000090b00720c */ /* 0x040fe20003fa4070 */
[C---:B------:R-:W-:Y:S01]  /*7410*/  IMAD R4, R11.reuse, R16, R4 ;  /* 0x000000100b047224 */ /* 0x040fe200078e0204 */
[----:B------:R-:W-:Y:S01]  /*7420*/  IABS R16, R8 ;  /* 0x0000000800107213 */ /* 0x000fe20000000000 */
[----:B------:R-:W-:Y:S01]  /*7430*/  IMAD.MOV R19, RZ, RZ, -R21 ;  /* 0x000000ffff137224 */ /* 0x000fe200078e0a15 */
[----:B------:R-:W-:Y:S01]  /*7440*/  ISETP.GT.U32.AND P4, PT, R11, R7, PT ;  /* 0x000000070b00720c */ /* 0x000fe20003f84070 */
[----:B-1----:R-:W-:-:S02]  /*7450*/  IMAD.MOV.U32 R0, RZ, RZ, R18 ;  /* 0x000000ffff007224 */ /* 0x002fc400078e0012 */
[----:B------:R-:W-:Y:S02]  /*7460*/  IMAD.MOV R22, RZ, RZ, -R22 ;  /* 0x000000ffff167224 */ /* 0x000fe400078e0a16 */
[----:B------:R-:W-:Y:S01]  /*7470*/  @!P1 IMAD.MOV R20, RZ, RZ, -R20 ;  /* 0x000000ffff149224 */ /* 0x000fe200078e0a14 */
[----:B------:R-:W-:Y:S01]  /*7480*/  ISETP.GE.AND P1, PT, R3, RZ, PT ;  /* 0x000000ff0300720c */ /* 0x000fe20003f26270 */
[----:B------:R-:W-:Y:S01]  /*7490*/  @!P3 IMAD.MOV R0, RZ, RZ, -R0 ;  /* 0x000000ffff00b224 */ /* 0x000fe200078e0a00 */
[C---:B------:R-:W-:Y:S01]  /*74a0*/  ISETP.GT.U32.AND P3, PT, R11.reuse, R4, PT ;  /* 0x000000040b00720c */ /* 0x040fe20003f64070 */
[C---:B------:R-:W-:Y:S01]  /*74b0*/  IMAD R3, R11.reuse, R19, R17 ;  /* 0x000000130b037224 */ /* 0x040fe200078e0211 */
[----:B------:R-:W-:Y:S01]  /*74c0*/  STL [R1+0x1c0], R20 ;  /* 0x0001c01401007387 */ /* 0x000fe20000100800 */
[----:B------:R-:W-:Y:S01]  /*74d0*/  IMAD R6, R11, R22, R6 ;  /* 0x000000160b067224 */ /* 0x000fe200078e0206 */
[----:B------:R-:W-:Y:S01]  /*74e0*/  LOP3.LUT R17, R14, 0x118, RZ, 0xfc, !PT ;  /* 0x000001180e117812 */ /* 0x000fe200078efcff */
[--C-:B------:R-:W-:Y:S01]  /*74f0*/  @!P4 IMAD.IADD R7, R7, 0x1, -R11.reuse ;  /* 0x000000010707c824 */ /* 0x100fe200078e0a0b */
[----:B------:R-:W-:Y:S01]  /*7500*/  ISETP.GT.U32.AND P4, PT, R11, R3, PT ;  /* 0x000000030b00720c */ /* 0x000fe20003f84070 */
[----:B------:R-:W-:Y:S01]  /*7510*/  @!P5 IMAD.IADD R9, R9, 0x1, -R11 ;  /* 0x000000010909d824 */ /* 0x000fe200078e0a0b */
[----:B------:R-:W-:Y:S01]  /*7520*/  ISETP.GT.U32.AND P0, PT, R11, R6, PT ;  /* 0x000000060b00720c */ /* 0x000fe20003f04070 */
[----:B------:R1:W-:Y:S01]  /*7530*/  STL [R1+0x1c4], R0 ;  /* 0x0001c40001007387 */ /* 0x0003e20000100800 */
[----:B------:R-:W-:Y:S01]  /*7540*/  ISETP.GE.AND P5, PT, R10, RZ, PT ;  /* 0x000000ff0a00720c */ /* 0x000fe20003fa6270 */
[----:B------:R-:W-:Y:S01]  /*7550*/  IMAD.HI.U32 R10, R13, R16, RZ ;  /* 0x000000100d0a7227 */ /* 0x000fe200078e00ff */
[----:B------:R-:W-:-:S03]  /*7560*/  LOP3.LUT R22, R14, 0x13c, RZ, 0xfc, !PT ;  /* 0x0000013c0e167812 */ /* 0x000fc600078efcff */
[----:B------:R-:W-:Y:S02]  /*7570*/  @!P3 IMAD.IADD R4, R4, 0x1, -R11 ;  /* 0x000000010404b824 */ /* 0x000fe400078e0a0b */
[----:B------:R-:W-:Y:S02]  /*7580*/  IMAD.MOV R10, RZ, RZ, -R10 ;  /* 0x000000ffff0a7224 */ /* 0x000fe400078e0a0a */
[----:B-1----:R-:W-:Y:S01]  /*7590*/  IMAD.MOV.U32 R0, RZ, RZ, R9 ;  /* 0x000000ffff007224 */ /* 0x002fe200078e0009 */
[----:B------:R-:W-:Y:S01]  /*75a0*/  IABS R9, R17 ;  /* 0x0000001100097213 */ /* 0x000fe20000000000 */
[--C-:B------:R-:W-:Y:S02]  /*75b0*/  @!P4 IMAD.IADD R3, R3, 0x1, -R11.reuse ;  /* 0x000000010303c824 */ /* 0x100fe400078e0a0b */
[----:B------:R-:W-:Y:S01]  /*75c0*/  @!P2 IMAD.MOV R0, RZ, RZ, -R0 ;  /* 0x000000ffff00a224 */ /* 0x000fe200078e0a00 */
[C---:B------:R-:W-:Y:S01]  /*75d0*/  ISETP.GT.U32.AND P2, PT, R11.reuse, R4, PT ;  /* 0x000000040b00720c */ /* 0x040fe20003f44070 */
[----:B------:R-:W-:Y:S01]  /*75e0*/  @!P0 IMAD.IADD R6, R6, 0x1, -R11 ;  /* 0x0000000106068824 */ /* 0x000fe200078e0a0b */
[C---:B------:R-:W-:Y:S01]  /*75f0*/  ISETP.GT.U32.AND P4, PT, R11.reuse, R3, PT ;  /* 0x000000030b00720c */ /* 0x040fe20003f84070 */
[----:B------:R-:W-:Y:S01]  /*7600*/  IMAD R10, R11, R10, R16 ;  /* 0x0000000a0b0a7224 */ /* 0x000fe200078e0210 */
[----:B------:R1:W-:Y:S01]  /*7610*/  STL [R1+0x5ac], R0 ;  /* 0x0005ac0001007387 */ /* 0x0003e20000100800 */
[----:B------:R-:W-:Y:S01]  /*7620*/  ISETP.GE.AND P0, PT, R15, RZ, PT ;  /* 0x000000ff0f00720c */ /* 0x000fe20003f06270 */
[----:B------:R-:W-:Y:S01]  /*7630*/  IMAD.HI.U32 R25, R13, R24, RZ ;  /* 0x000000180d197227 */ /* 0x000fe200078e00ff */
[----:B------:R-:W-:-:S02]  /*7640*/  ISETP.GT.U32.AND P3, PT, R11, R6, PT ;  /* 0x000000060b00720c */ /* 0x000fc40003f64070 */
[----:B------:R-:W-:Y:S01]  /*7650*/  LOP3.LUT R15, R14, 0x11a, RZ, 0xfc, !PT ;  /* 0x0000011a0e0f7812 */ /* 0x000fe200078efcff */
[----:B------:R-:W-:-:S03]  /*7660*/  IMAD.MOV R25, RZ, RZ, -R25 ;  /* 0x000000ffff197224 */ /* 0x000fc600078e0a19 */
[----:B------:R-:W-:Y:S01]  /*7670*/  @!P2 IMAD.IADD R4, R4, 0x1, -R11 ;  /* 0x000000010404a824 */ /* 0x000fe200078e0a0b */
[----:B------:R-:W-:Y:S01]  /*7680*/  ISETP.GE.AND P2, PT, R17, RZ, PT ;  /* 0x000000ff1100720c */ /* 0x000fe20003f46270 */
[----:B-1----:R-:W-:Y:S01]  /*7690*/  IMAD.MOV.U32 R0, RZ, RZ, R7 ;  /* 0x000000ffff007224 */ /* 0x002fe200078e0007 */
[----:B------:R-:W-:Y:S01]  /*76a0*/  IABS R16, R15 ;  /* 0x0000000f00107213 */ /* 0x000fe20000000000 */
[----:B------:R-:W-:-:S04]  /*76b0*/  IMAD.HI.U32 R7, R13, R9, RZ ;  /* 0x000000090d077227 */ /* 0x000fc800078e00ff */
[----:B------:R-:W-:Y:S02]  /*76c0*/  IMAD.MOV R7, RZ, RZ, -R7 ;  /* 0x000000ffff077224 */ /* 0x000fe400078e0a07 */
[----:B------:R-:W-:Y:S02]  /*76d0*/  @!P4 IMAD.IADD R3, R3, 0x1, -R11 ;  /* 0x000000010303c824 */ /* 0x000fe400078e0a0b */
[C---:B------:R-:W-:Y:S01]  /*76e0*/  IMAD R17, R11.reuse, R7, R9 ;  /* 0x000000070b117224 */ /* 0x040fe200078e0209 */
[----:B------:R-:W-:Y:S01]  /*76f0*/  LOP3.LUT R7, R14, 0x11c, RZ, 0xfc, !PT ;  /* 0x0000011c0e077812 */ /* 0x000fe200078efcff */
[----:B------:R-:W-:Y:S01]  /*7700*/  @!P3 IMAD.IADD R6, R6, 0x1, -R11 ;  /* 0x000000010606b824 */ /* 0x000fe200078e0a0b */
[C---:B------:R-:W-:Y:S01]  /*7710*/  ISETP.GT.U32.AND P3, PT, R11.reuse, R10, PT ;  /* 0x0000000a0b00720c */ /* 0x040fe20003f64070 */
[----:B------:R-:W-:Y:S01]  /*7720*/  @!P6 IMAD.MOV R0, RZ, RZ, -R0 ;  /* 0x000000ffff00e224 */ /* 0x000fe200078e0a00 */
[----:B------:R-:W-:Y:S01]  /*7730*/  ISETP.GT.U32.AND P4, PT, R11, R17, PT ;  /* 0x000000110b00720c */ /* 0x000fe20003f84070 */
[----:B------:R-:W-:Y:S01]  /*7740*/  IMAD.HI.U32 R19, R13, R16, RZ ;  /* 0x000000100d137227 */ /* 0x000fe200078e00ff */
[----:B------:R-:W-:-:S02]  /*7750*/  ISETP.GE.AND P6, PT, R8, RZ, PT ;  /* 0x000000ff0800720c */ /* 0x000fc40003fc6270 */
[----:B------:R-:W-:Y:S01]  /*7760*/  IABS R18, R7 ;  /* 0x0000000700127213 */ /* 0x000fe20000000000 */
[----:B------:R-:W-:Y:S01]  /*7770*/  VIADD R8, R12, 0x11e ;  /* 0x0000011e0c087836 */ /* 0x000fe20000000000 */
[----:B------:R1:W-:Y:S01]  /*7780*/  STL [R1+0x5c4], R0 ;  /* 0x0005c40001007387 */ /* 0x0003e20000100800 */
[----:B------:R-:W-:-:S03]  /*7790*/  IMAD.MOV R19, RZ, RZ, -R19 ;  /* 0x000000ffff137224 */ /* 0x000fc600078e0a13 */
[----:B------:R-:W-:Y:S01]  /*77a0*/  IABS R9, R8 ;  /* 0x0000000800097213 */ /* 0x000fe20000000000 */
[--C-:B------:R-:W-:Y:S01]  /*77b0*/  @!P3 IMAD.IADD R10, R10, 0x1, -R11.reuse ;  /* 0x000000010a0ab824 */ /* 0x100fe200078e0a0b */
[----:B------:R-:W-:Y:S01]  /*77c0*/  ISETP.GE.AND P3, PT, R15, RZ, PT ;  /* 0x000000ff0f00720c */ /* 0x000fe20003f66270 */
[----:B------:R-:W-:Y:S02]  /*77d0*/  @!P4 IMAD.IADD R17, R17, 0x1, -R11 ;  /* 0x000000011111c824 */ /* 0x000fe400078e0a0b */
[C---:B------:R-:W-:Y:S01]  /*77e0*/  IMAD R16, R11.reuse, R19, R16 ;  /* 0x000000130b107224 */ /* 0x040fe200078e0210 */
[----:B------:R-:W-:Y:S01]  /*77f0*/  LOP3.LUT R19, R14, 0x126, RZ, 0xfc, !PT ;  /* 0x000001260e137812 */ /* 0x000fe200078efcff */
[----:B-1----:R-:W-:Y:S01]  /*7800*/  IMAD.MOV.U32 R0, RZ, RZ, R6 ;  /* 0x000000ffff007224 */ /* 0x002fe200078e0006 */
[C---:B------:R-:W-:Y:S01]  /*7810*/  ISETP.GT.U32.AND P4, PT, R11.reuse, R17, PT ;  /* 0x000000110b00720c */ /* 0x040fe20003f84070 */
[----:B------:R-:W-:Y:S02]  /*7820*/  IMAD.MOV.U32 R6, RZ, RZ, R18 ;  /* 0x000000ffff067224 */ /* 0x000fe400078e0012 */
[----:B------:R-:W-:Y:S01]  /*7830*/  @!P1 IMAD.MOV R0, RZ, RZ, -R0 ;  /* 0x000000ffff009224 */ /* 0x000fe200078e0a00 */
[----:B------:R-:W-:Y:S01]  /*7840*/  ISETP.GT.U32.AND P1, PT, R11, R10, PT ;  /* 0x0000000a0b00720c */ /* 0x000fe20003f24070 */
[----:B------:R-:W-:-:S02]  /*7850*/  IMAD.MOV.U32 R18, RZ, RZ, R4 ;  /* 0x000000ffff127224 */ /* 0x000fc400078e0004 */
[----:B------:R-:W-:Y:S01]  /*7860*/  IMAD.MOV.U32 R15, RZ, RZ, R9 ;  /* 0x000000ffff0f7224 */ /* 0x000fe200078e0009 */
[----:B------:R1:W-:Y:S01]  /*7870*/  STL [R1+0x1dc], R0 ;  /* 0x0001dc0001007387 */ /* 0x0003e20000100800 */
[----:B------:R-:W-:-:S04]  /*7880*/  IMAD.HI.U32 R9, R13, R6, RZ ;  /* 0x000000060d097227 */ /* 0x000fc800078e00ff */
[----:B------:R-:W-:Y:S01]  /*7890*/  @!P5 IMAD.MOV R18, RZ, RZ, -R18 ;  /* 0x000000ffff12d224 */ /* 0x000fe200078e0a12 */
[----:B------:R-:W-:Y:S01]  /*78a0*/  ISETP.GT.U32.AND P5, PT, R11, R16, PT ;  /* 0x000000100b00720c */ /* 0x000fe20003fa4070 */
[----:B------:R-:W-:-:S03]  /*78b0*/  IMAD.HI.U32 R4, R13, R15, RZ ;  /* 0x0000000f0d047227 */ /* 0x000fc600078e00ff */
[----:B------:R2:W-:Y:S01]  /*78c0*/  STL [R1+0x1e0], R18 ;  /* 0x0001e01201007387 */ /* 0x0005e20000100800 */
[----:B-1----:R-:W-:Y:S02]  /*78d0*/  IMAD.MOV.U32 R0, RZ, RZ, R3 ;  /* 0x000000ffff007224 */ /* 0x002fe400078e0003 */
[----:B------:R-:W-:Y:S01]  /*78e0*/  IMAD.MOV R3, RZ, RZ, -R9 ;  /* 0x000000ffff037224 */ /* 0x000fe200078e0a09 */
[C---:B------:R-:W-:Y:S01]  /*78f0*/  LOP3.LUT R9, R14.reuse, 0x120, RZ, 0xfc, !PT ;  /* 0x000001200e097812 */ /* 0x040fe200078efcff */
[--C-:B------:R-:W-:Y:S02]  /*7900*/  @!P4 IMAD.IADD R17, R17, 0x1, -R11.reuse ;  /* 0x000000011111c824 */ /* 0x100fe400078e0a0b */
[C---:B------:R-:W-:Y:S01]  /*7910*/  IMAD R3, R11.reuse, R3, R6 ;  /* 0x000000030b037224 */ /* 0x040fe200078e0206 */
[----:B------:R-:W-:Y:S01]  /*7920*/  LOP3.LUT R6, R14, 0x122, RZ, 0xfc, !PT ;  /* 0x000001220e067812 */ /* 0x000fe200078efcff */
[----:B------:R-:W-:Y:S02]  /*7930*/  IMAD.MOV R4, RZ, RZ, -R4 ;  /* 0x000000ffff047224 */ /* 0x000fe400078e0a04 */
[--C-:B------:R-:W-:Y:S01]  /*7940*/  @!P1 IMAD.IADD R10, R10, 0x1, -R11.reuse ;  /* 0x000000010a0a9824 */ /* 0x100fe200078e0a0b */
[C---:B------:R-:W-:Y:S01]  /*7950*/  ISETP.GT.U32.AND P4, PT, R11.reuse, R3, PT ;  /* 0x000000030b00720c */ /* 0x040fe20003f84070 */
[----:B------:R-:W-:Y:S01]  /*7960*/  @!P5 IMAD.IADD R16, R16, 0x1, -R11 ;  /* 0x000000011010d824 */ /* 0x000fe200078e0a0b */
[----:B------:R-:W-:Y:S01]  /*7970*/  ISETP.GE.AND P1, PT, R8, RZ, PT ;  /* 0x000000ff0800720c */ /* 0x000fe20003f26270 */
[C---:B------:R-:W-:Y:S01]  /*7980*/  IMAD R8, R11.reuse, R4, R15 ;  /* 0x000000040b087224 */ /* 0x040fe200078e020f */
[----:B------:R-:W-:Y:S01]  /*7990*/  IABS R15, R6 ;  /* 0x00000006000f7213 */ /* 0x000fe20000000000 */
[----:B--2---:R-:W-:Y:S01]  /*79a0*/  IMAD.MOV.U32 R18, RZ, RZ, R10 ;  /* 0x000000ffff127224 */ /* 0x004fe200078e000a */
[----:B------:R-:W-:Y:S01]  /*79b0*/  ISETP.GT.U32.AND P5, PT, R11, R16, PT ;  /* 0x000000100b00720c */ /* 0x000fe20003fa4070 */
[----:B------:R-:W-:Y:S01]  /*79c0*/  @!P0 IMAD.MOV R0, RZ, RZ, -R0 ;  /* 0x000000ffff008224 */ /* 0x000fe200078e0a00 */
[----:B------:R-:W-:Y:S01]  /*79d0*/  ISETP.GE.AND P0, PT, R7, RZ, PT ;  /* 0x000000ff0700720c */ /* 0x000fe20003f06270 */
[----:B------:R-:W-:Y:S01]  /*79e0*/  @!P6 IMAD.MOV R18, RZ, RZ, -R18 ;  /* 0x000000ffff12e224 */ /* 0x000fe200078e0a12 */
[----:B------:R-:W-:-:S02]  /*79f0*/  ISETP.GT.U32.AND P6, PT, R11, R8, PT ;  /* 0x000000080b00720c */ /* 0x000fc40003fc4070 */
[----:B------:R1:W-:Y:S01]  /*7a00*/  STL [R1+0x928], R0 ;  /* 0x0009280001007387 */ /* 0x0003e20000100800 */
[--C-:B------:R-:W-:Y:S01]  /*7a10*/  @!P4 IMAD.IADD R3, R3, 0x1, -R11.reuse ;  /* 0x000000010303c824 */ /* 0x100fe200078e0a0b */
[----:B------:R-:W-:Y:S02]  /*7a20*/  IABS R7, R9 ;  /* 0x0000000900077213 */ /* 0x000fe40000000000 */
[----:B------:R2:W-:Y:S01]  /*7a30*/  STL [R1+0x924], R18 ;  /* 0x0009241201007387 */ /* 0x0005e20000100800 */
[----:B------:R-:W-:Y:S02]  /*7a40*/  LOP3.LUT R4, R14, 0x124, RZ, 0xfc, !PT ;  /* 0x000001240e047812 */ /* 0x000fe400078efcff */
[----:B------:R-:W-:Y:S01]  /*7a50*/  ISETP.GT.U32.AND P4, PT, R11, R3, PT ;  /* 0x000000030b00720c */ /* 0x000fe20003f84070 */
[----:B------:R-:W-:Y:S01]  /*7a60*/  @!P5 IMAD.IADD R16, R16, 0x1, -R11 ;  /* 0x000000011010d824 */ /* 0x000fe200078e0a0b */
[----:B------:R-:W-:Y:S01]  /*7a70*/  ISETP.GE.AND P5, PT, R6, RZ, PT ;  /* 0x000000ff0600720c */ /* 0x000fe20003fa6270 */
[----:B-1----:R-:W-:Y:S01]  /*7a80*/  IMAD.MOV.U32 R0, RZ, RZ, R17 ;  /* 0x000000ffff007224 */ /* 0x002fe200078e0011 */
[----:B------:R-:W-:Y:S01]  /*7a90*/  IABS R10, R4 ;  /* 0x00000004000a7213 */ /* 0x000fe20000000000 */
[----:B------:R-:W-:Y:S01]  /*7aa0*/  IMAD.HI.U32 R17, R13, R7, RZ ;  /* 0x000000070d117227 */ /* 0x000fe200078e00ff */
[----:B--2---:R-:W-:-:S03]  /*7ab0*/  LOP3.LUT R18, R14, 0x12c, RZ, 0xfc, !PT ;  /* 0x0000012c0e127812 */ /* 0x004fc600078efcff */
[----:B------:R-:W-:Y:S01]  /*7ac0*/  @!P2 IMAD.MOV R0, RZ, RZ, -R0 ;  /* 0x000000ffff00a224 */ /* 0x000fe200078e0a00 */
[----:B------:R-:W-:Y:S01]  /*7ad0*/  ISETP.GE.AND P2, PT, R9, RZ, PT ;  /* 0x000000ff0900720c */ /* 0x000fe20003f46270 */
[----:B------:R-:W-:Y:S02]  /*7ae0*/  IMAD.MOV.U32 R9, RZ, RZ, R15 ;  /* 0x000000ffff097224 */ /* 0x000fe400078e000f */
[----:B------:R-:W-:Y:S01]  /*7af0*/  @!P6 IMAD.IADD R8, R8, 0x1, -R11 ;  /* 0x000000010808e824 */ /* 0x000fe200078e0a0b */
[----:B------:R1:W-:Y:S01]  /*7b00*/  STL [R1+0x1e4], R0 ;  /* 0x0001e40001007387 */ /* 0x0003e20000100800 */
[----:B------:R-:W-:Y:S02]  /*7b10*/  IMAD.MOV R17, RZ, RZ, -R17 ;  /* 0x000000ffff117224 */ /* 0x000fe400078e0a11 */
[----:B------:R-:W-:Y:S01]  /*7b20*/  IMAD.HI.U32 R6, R13, R9, RZ ;  /* 0x000000090d067227 */ /* 0x000fe200078e00ff */
[----:B------:R-:W-:-:S03]  /*7b30*/  ISETP.GT.U32.AND P6, PT, R11, R8, PT ;  /* 0x000000080b00720c */ /* 0x000fc60003fc4070 */
[----:B------:R-:W-:Y:S02]  /*7b40*/  IMAD R7, R11, R17, R7 ;  /* 0x000000110b077224 */ /* 0x000fe400078e0207 */
[----:B------:R-:W-:Y:S02]  /*7b50*/  IMAD.MOV R6, RZ, RZ, -R6 ;  /* 0x000000ffff067224 */ /* 0x000fe400078e0a06 */
[----:B-1----:R-:W-:Y:S02]  /*7b60*/  IMAD.MOV.U32 R0, RZ, RZ, R16 ;  /* 0x000000ffff007224 */ /* 0x002fe400078e0010 */
[----:B------:R-:W-:Y:S01]  /*7b70*/  @!P4 IMAD.IADD R3, R3, 0x1, -R11 ;  /* 0x000000010303c824 */ /* 0x000fe200078e0a0b */
[C---:B------:R-:W-:Y:S01]  /*7b80*/  ISETP.GT.U32.AND P4, PT, R11.reuse, R7, PT ;  /* 0x000000070b00720c */ /* 0x040fe20003f84070 */
[----:B------:R-:W-:Y:S01]  /*7b90*/  @!P3 IMAD.MOV R0, RZ, RZ, -R0 ;  /* 0x000000ffff00b224 */ /* 0x000fe200078e0a00 */
[----:B------:R-:W-:Y:S01]  /*7ba0*/  ISETP.GE.AND P3, PT, R4, RZ, PT ;  /* 0x000000ff0400720c */ /* 0x000fe20003f66270 */
[----:B------:R-:W-:Y:S01]  /*7bb0*/  IMAD R9, R11, R6, R9 ;  /* 0x000000060b097224 */ /* 0x000fe200078e0209 */
[----:B------:R-:W-:Y:S01]  /*7bc0*/  LOP3.LUT R4, R14, 0x12a, RZ, 0xfc, !PT ;  /* 0x0000012a0e047812 */ /* 0x000fe200078efcff */
[----:B------:R-:W-:Y:S01]  /*7bd0*/  IMAD.HI.U32 R15, R13, R10, RZ ;  /* 0x0000000a0d0f7227 */ /* 0x000fe200078e00ff */
[----:B------:R1:W-:Y:S02]  /*7be0*/  STL [R1+0x1e8], R0 ;  /* 0x0001e80001007387 */ /* 0x0003e40000100800 */
[----:B------:R-:W-:Y:S01]  /*7bf0*/  IABS R6, R4 ;  /* 0x0000000400067213 */ /* 0x000fe20000000000 */
[----:B------:R-:W-:-:S02]  /*7c00*/  IMAD.MOV R15, RZ, RZ, -R15 ;  /* 0x000000ffff0f7224 */ /* 0x000fc400078e0a0f */
[--C-:B------:R-:W-:Y:S01]  /*7c10*/  @!P6 IMAD.IADD R8, R8, 0x1, -R11.reuse ;  /* 0x000000010808e824 */ /* 0x100fe200078e0a0b */
[----:B------:R-:W-:Y:S01]  /*7c20*/  ISETP.GE.AND P6, PT, R19, RZ, PT ;  /* 0x000000ff1300720c */ /* 0x000fe20003fc6270 */
[----:B------:R-:W-:Y:S01]  /*7c30*/  IMAD R10, R11, R15, R10 ;  /* 0x0000000f0b0a7224 */ /* 0x000fe200078e020a */
[----:B------:R-:W-:Y:S01]  /*7c40*/  LOP3.LUT R15, R14, 0x128, RZ, 0xfc, !PT ;  /* 0x000001280e0f7812 */ /* 0x000fe200078efcff */
[----:B------:R-:W-:Y:S01]  /*7c50*/  @!P4 IMAD.IADD R7, R7, 0x1, -R11 ;  /* 0x000000010707c824 */ /* 0x000fe200078e0a0b */
[----:B------:R-:W-:Y:S01]  /*7c60*/  IABS R19, R19 ;  /* 0x0000001300137213 */ /* 0x000fe20000000000 */
[----:B-1----:R-:W-:Y:S01]  /*7c70*/  IMAD.MOV.U32 R0, RZ, RZ, R3 ;  /* 0x000000ffff007224 */ /* 0x002fe200078e0003 */
[----:B------:R-:W-:Y:S02]  /*7c80*/  IABS R17, R15 ;  /* 0x0000000f00117213 */ /* 0x000fe40000000000 */
[C---:B------:R-:W-:Y:S01]  /*7c90*/  ISETP.GT.U32.AND P4, PT, R11.reuse, R7, PT ;  /* 0x000000070b00720c */ /* 0x040fe20003f84070 */
[----:B------:R-:W-:Y:S01]  /*7ca0*/  @!P0 IMAD.MOV R0, RZ, RZ, -R0 ;  /* 0x000000ffff008224 */ /* 0x000fe200078e0a00 */
[----:B------:R-:W-:Y:S01]  /*7cb0*/  ISETP.GT.U32.AND P0, PT, R11, R9, PT ;  /* 0x000000090b00720c */ /* 0x000fe20003f04070 */
[----:B------:R-:W-:Y:S01]  /*7cc0*/  IMAD.HI.U32 R20, R13, R19, RZ ;  /* 0x000000130d147227 */ /* 0x000fe200078e00ff */
[----:B------:R-:W-:-:S02]  /*7cd0*/  IABS R3, R18 ;  /* 0x0000001200037213 */ /* 0x000fc40000000000 */
[----:B------:R1:W-:Y:S01]  /*7ce0*/  STL [R1+0x920], R0 ;  /* 0x0009200001007387 */ /* 0x0003e20000100800 */
[----:B------:R-:W-:-:S04]  /*7cf0*/  IMAD.HI.U32 R16, R13, R17, RZ ;  /* 0x000000110d107227 */ /* 0x000fc800078e00ff */
[----:B------:R-:W-:Y:S02]  /*7d00*/  IMAD.MOV R20, RZ, RZ, -R20 ;  /* 0x000000ffff147224 */ /* 0x000fe400078e0a14 */
[----:B------:R-:W-:Y:S02]  /*7d10*/  IMAD.MOV R16, RZ, RZ, -R16 ;  /* 0x000000ffff107224 */ /* 0x000fe400078e0a10 */
[--C-:B------:R-:W-:Y:S02]  /*7d20*/  @!P0 IMAD.IADD R9, R9, 0x1, -R11.reuse ;  /* 0x0000000109098824 */ /* 0x100fe400078e0a0b */
[----:B-1----:R-:W-:Y:S02]  /*7d30*/  IMAD.MOV.U32 R0, RZ, RZ, R8 ;  /* 0x000000ffff007224 */ /* 0x002fe400078e0008 */
[----:B------:R-:W-:Y:S01]  /*7d40*/  @!P4 IMAD.IADD R7, R7, 0x1, -R11 ;  /* 0x000000010707c824 */ /* 0x000fe200078e0a0b */
[C---:B------:R-:W-:Y:S01]  /*7d50*/  ISETP.GT.U32.AND P0, PT, R11.reuse, R9, PT ;  /* 0x000000090b00720c */ /* 0x040fe20003f04070 */
[----:B------:R-:W-:Y:S01]  /*7d60*/  @!P1 IMAD.MOV R0, RZ, RZ, -R0 ;  /* 0x000000ffff009224 */ /* 0x000fe200078e0a00 */
[C---:B------:R-:W-:Y:S01]  /*7d70*/  ISETP.GT.U32.AND P1, PT, R11.reuse, R10, PT ;  /* 0x0000000a0b00720c */ /* 0x040fe20003f24070 */
[----:B------:R-:W-:Y:S01]  /*7d80*/  IMAD R17, R11, R16, R17 ;  /* 0x000000100b117224 */ /* 0x000fe200078e0211 */
[----:B------:R-:W-:Y:S01]  /*7d90*/  ISETP.GE.AND P4, PT, R15, RZ, PT ;  /* 0x000000ff0f00720c */ /* 0x000fe20003f86270 */
[----:B------:R-:W-:Y:S01]  /*7da0*/  IMAD R15, R11, R20, R19 ;  /* 0x000000140b0f7224 */ /* 0x000fe200078e0213 */
[----:B------:R1:W-:Y:S01]  /*7db0*/  STL [R1+0x91c], R0 ;  /* 0x00091c0001007387 */ /* 0x0003e20000100800 */
[----:B------:R-:W-:-:S02]  /*7dc0*/  IMAD.MOV.U32 R21, RZ, RZ, R7 ;  /* 0x000000ffff157224 */ /* 0x000fc400078e0007 */
[----:B------:R-:W-:-:S04]  /*7dd0*/  IMAD.HI.U32 R16, R13, R3, RZ ;  /* 0x000000030d107227 */ /* 0x000fc800078e00ff */
[--C-:B------:R-:W-:Y:S01]  /*7de0*/  @!P0 IMAD.IADD R9, R9, 0x1, -R11.reuse ;  /* 0x0000000109098824 */ /* 0x100fe200078e0a0b */
[C---:B------:R-:W-:Y:S01]  /*7df0*/  ISETP.GT.U32.AND P0, PT, R11.reuse, R15, PT ;  /* 0x0000000f0b00720c */ /* 0x040fe20003f04070 */
[----:B------:R-:W-:Y:S02]  /*7e00*/  @!P1 IMAD.IADD R10, R10, 0x1, -R11 ;  /* 0x000000010a0a9824 */ /* 0x000fe400078e0a0b */
[----:B-1----:R-:W-:Y:S01]  /*7e10*/  IMAD.MOV.U32 R0, RZ, RZ, R9 ;  /* 0x000000ffff007224 */ /* 0x002fe200078e0009 */
[----:B------:R-:W-:Y:S01]  /*7e20*/  LOP3.LUT R9, R14, 0x132, RZ, 0xfc, !PT ;  /* 0x000001320e097812 */ /* 0x000fe200078efcff */
[----:B------:R-:W-:Y:S01]  /*7e30*/  @!P2 IMAD.MOV R21, RZ, RZ, -R21 ;  /* 0x000000ffff15a224 */ /* 0x000fe200078e0a15 */
[C---:B------:R-:W-:Y:S01]  /*7e40*/  ISETP.GT.U32.AND P1, PT, R11.reuse, R10, PT ;  /* 0x0000000a0b00720c */ /* 0x040fe20003f24070 */
[----:B------:R-:W-:Y:S01]  /*7e50*/  @!P5 IMAD.MOV R0, RZ, RZ, -R0 ;  /* 0x000000ffff00d224 */ /* 0x000fe200078e0a00 */
[----:B------:R-:W-:Y:S01]  /*7e60*/  ISETP.GT.U32.AND P2, PT, R11, R17, PT ;  /* 0x000000110b00720c */ /* 0x000fe20003f44070 */
[----:B------:R-:W-:Y:S01]  /*7e70*/  IMAD.MOV R7, RZ, RZ, -R16 ;  /* 0x000000ffff077224 */ /* 0x000fe200078e0a10 */
[----:B------:R-:W-:Y:S01]  /*7e80*/  STL [R1+0x1c8], R21 ;  /* 0x0001c81501007387 */ /* 0x000fe20000100800 */
[----:B------:R-:W-:Y:S01]  /*7e90*/  IMAD.HI.U32 R8, R13, R6, RZ ;  /* 0x000000060d087227 */ /* 0x000fe200078e00ff */
[----:B------:R-:W-:-:S02]  /*7ea0*/  ISETP.GE.AND P5, PT, R4, RZ, PT ;  /* 0x000000ff0400720c */ /* 0x000fc40003fa6270 */
[----:B------:R1:W-:Y:S01]  /*7eb0*/  STL [R1+0x1d8], R0 ;  /* 0x0001d80001007387 */ /* 0x0003e20000100800 */
[----:B------:R-:W-:Y:S01]  /*7ec0*/  IMAD R3, R11, R7, R3 ;  /* 0x000000070b037224 */ /* 0x000fe200078e0203 */
[----:B------:R-:W-:Y:S01]  /*7ed0*/  LOP3.LUT R7, R14, 0x130, RZ, 0xfc, !PT ;  /* 0x000001300e077812 */ /* 0x000fe200078efcff */
[--C-:B------:R-:W-:Y:S01]  /*7ee0*/  @!P0 IMAD.IADD R15, R15, 0x1, -R11.reuse ;  /* 0x000000010f0f8824 */ /* 0x100fe200078e0a0b */
[----:B------:R-:W-:Y:S01]  /*7ef0*/  IABS R16, R9 ;  /* 0x0000000900107213 */ /* 0x000fe20000000000 */
[--C-:B------:R-:W-:Y:S02]  /*7f00*/  @!P1 IMAD.IADD R10, R10, 0x1, -R11.reuse ;  /* 0x000000010a0a9824 */ /* 0x100fe400078e0a0b */
[----:B------:R-:W-:Y:S01]  /*7f10*/  @!P2 IMAD.IADD R17, R17, 0x1, -R11 ;  /* 0x000000011111a824 */ /* 0x000fe200078e0a0b */
[C---:B------:R-:W-:Y:S01]  /*7f20*/  ISETP.GT.U32.AND P0, PT, R11.reuse, R15, PT ;  /* 0x0000000f0b00720c */ /* 0x040fe20003f04070 */
[----:B------:R-:W-:Y:S02]  /*7f30*/  IMAD.MOV R8, RZ, RZ, -R8 ;  /* 0x000000ffff087224 */ /* 0x000fe400078e0a08 */
[----:B-1----:R-:W-:Y:S01]  /*7f40*/  IMAD.MOV.U32 R0, RZ, RZ, R10 ;  /* 0x000000ffff007224 */ /* 0x002fe200078e000a */
[C---:B------:R-:W-:Y:S01]  /*7f50*/  ISETP.GT.U32.AND P2, PT, R11.reuse, R17, PT ;  /* 0x000000110b00720c */ /* 0x040fe20003f44070 */
[C---:B------:R-:W-:Y:S01]  /*7f60*/  IMAD R4, R11.reuse, R8, R6 ;  /* 0x000000080b047224 */ /* 0x040fe200078e0206 */
[----:B------:R-:W-:Y:S01]  /*7f70*/  IABS R10, R7 ;  /* 0x00000007000a7213 */ /* 0x000fe20000000000 */
[----:B------:R-:W-:Y:S01]  /*7f80*/  @!P3 IMAD.MOV R0, RZ, RZ, -R0 ;  /* 0x000000ffff00b224 */ /* 0x000fe200078e0a00 */
[C---:B------:R-:W-:Y:S01]  /*7f90*/  ISETP.GT.U32.AND P3, PT, R11.reuse, R3, PT ;  /* 0x000000030b00720c */ /* 0x040fe20003f64070 */
[----:B------:R-:W-:Y:S01]  /*7fa0*/  VIADD R6, R12, 0x12e ;  /* 0x0000012e0c067836 */ /* 0x000fe20000000000 */
[----:B------:R-:W-:-:S02]  /*7fb0*/  ISETP.GT.U32.AND P1, PT, R11, R4, PT ;  /* 0x000000040b00720c */ /* 0x000fc40003f24070 */
[----:B------:R1:W-:Y:S01]  /*7fc0*/  STL [R1+0x904], R0 ;  /* 0x0009040001007387 */ /* 0x0003e20000100800 */
[--C-:B------:R-:W-:Y:S01]  /*7fd0*/  @!P0 IMAD.IADD R15, R15, 0x1, -R11.reuse ;  /* 0x000000010f0f8824 */ /* 0x100fe200078e0a0b */
[----:B------:R-:W-:Y:S02]  /*7fe0*/  IABS R8, R6 ;  /* 0x0000000600087213 */ /* 0x000fe40000000000 */
[----:B------:R-:W-:Y:S01]  /*7ff0*/  ISETP.GE.AND P0, PT, R18, RZ, PT ;  /* 0x000000ff1200720c */ /* 0x000fe20003f06270 */
[----:B------:R-:W-:Y:S02]  /*8000*/  @!P2 IMAD.IADD R17, R17, 0x1, -R11 ;  /* 0x000000011111a824 */ /* 0x000fe400078e0a0b */
[----:B------:R-:W-:-:S04]  /*8010*/  IMAD.HI.U32 R18, R13, R10, RZ ;  /* 0x0000000a0d127227 */ /* 0x000fc800078e00ff */
[----:B------:R-:W-:Y:S02]  /*8020*/  @!P3 IMAD.IADD R3, R3, 0x1, -R11 ;  /* 0x000000010303b824 */ /* 0x000fe400078e0a0b */
[----:B------:R-:W-:-:S03]  /*8030*/  IMAD.HI.U32 R19, R13, R8, RZ ;  /* 0x000000080d137227 */ /* 0x000fc600078e00ff */
[----:B------:R-:W-:Y:S01]  /*8040*/  ISETP.GT.U32.AND P3, PT, R11, R3, PT ;  /* 0x000000030b00720c */ /* 0x000fe20003f64070 */
[----:B-1----:R-:W-:Y:S02]  /*8050*/  IMAD.MOV.U32 R0, RZ, RZ, R17 ;  /* 0x000000ffff007224 */ /* 0x002fe400078e0011 */
[----:B------:R-:W-:Y:S02]  /*8060*/  IMAD.MOV R18, RZ, RZ, -R18 ;  /* 0x000000ffff127224 */ /* 0x000fe400078e0a12 */
[----:B------:R-:W-:Y:S02]  /*8070*/  IMAD.MOV R19, RZ, RZ, -R19 ;  /* 0x000000ffff137224 */ /* 0x000fe400078e0a13 */
[----:B------:R-:W-:Y:S01]  /*8080*/  @!P4 IMAD.MOV R0, RZ, RZ, -R0 ;  /* 0x000000ffff00c224 */ /* 0x000fe200078e0a00 */
[----:B------:R-:W-:Y:S01]  /*8090*/  ISETP.GE.AND P4, PT, R7, RZ, PT ;  /* 0x000000ff0700720c */ /* 0x000fe20003f86270 */
[----:B------:R-:W-:Y:S02]  /*80a0*/  IMAD R7, R11, R18, R10 ;  /* 0x000000120b077224 */ /* 0x000fe400078e020a */
[----:B------:R-:W-:-:S02]  /*80b0*/  @!P1 IMAD.IADD R4, R4, 0x1, -R11 ;  /* 0x0000000104049824 */ /* 0x000fc400078e0a0b */
[----:B------:R-:W-:Y:S02]  /*80c0*/  IMAD R8, R11, R19, R8 ;  /* 0x000000130b087224 */ /* 0x000fe400078e0208 */
[----:B------:R-:W-:Y:S01]  /*80d0*/  @!P3 IMAD.IADD R3, R3, 0x1, -R11 ;  /* 0x000000010303b824 */ /* 0x000fe200078e0a0b */
[C---:B------:R-:W-:Y:S01]  /*80e0*/  ISETP.GT.U32.AND P3, PT, R11.reuse, R7, PT ;  /* 0x000000070b00720c */ /* 0x040fe20003f64070 */
[----:B------:R-:W-:Y:S01]  /*80f0*/  IMAD.MOV.U32 R20, RZ, RZ, R15 ;  /* 0x000000ffff147224 */ /* 0x000fe200078e000f */
[----:B------:R-:W-:Y:S01]  /*8100*/  ISETP.GT.U32.AND P1, PT, R11, R4, PT ;  /* 0x000000040b00720c */ /* 0x000fe20003f24070 */
[----:B------:R-:W-:Y:S01]  /*8110*/  IMAD.HI.U32 R15, R13, R16, RZ ;  /* 0x000000100d0f7227 */ /* 0x000fe200078e00ff */
[----:B------:R-:W-:-:S03]  /*8120*/  ISETP.GT.U32.AND P2, PT, R11, R8, PT ;  /* 0x000000080b00720c */ /* 0x000fc60003f44070 */
[----:B------:R-:W-:Y:S01]  /*8130*/  @!P6 IMAD.MOV R20, RZ, RZ, -R20 ;  /* 0x000000ffff14e224 */ /* 0x000fe200078e0a14 */
[----:B------:R-:W-:Y:S01]  /*8140*/  ISETP.GE.AND P6, PT, R6, RZ, PT ;  /* 0x000000ff0600720c */ /* 0x000fe20003fc6270 */
[----:B------:R-:W-:Y:S01]  /*8150*/  IMAD.MOV R15, RZ, RZ, -R15 ;  /* 0x000000ffff0f7224 */ /* 0x000fe200078e0a0f */
[----:B------:R-:W-:Y:S01]  /*8160*/  LOP3.LUT R6, R14, 0x134, RZ, 0xfc, !PT ;  /* 0x000001340e067812 */ /* 0x000fe200078efcff */
[----:B------:R-:W-:Y:S01]  /*8170*/  VIADD R19, R12, 0x13e ;  /* 0x0000013e0c137836 */ /* 0x000fe20000000000 */
[----:B------:R1:W-:Y:S01]  /*8180*/  STL [R1+0x8fc], R20 ;  /* 0x0008fc1401007387 */ /* 0x0003e20000100800 */
[--C-:B------:R-:W-:Y:S01]  /*8190*/  @!P3 IMAD.IADD R7, R7, 0x1, -R11.reuse ;  /* 0x000000010707b824 */ /* 0x100fe200078e0a0b */
[----:B------:R-:W-:Y:S01]  /*81a0*/  IABS R21, R6 ;  /* 0x0000000600157213 */ /* 0x000fe20000000000 */
[--C-:B------:R-:W-:Y:S01]  /*81b0*/  @!P1 IMAD.IADD R4, R4, 0x1, -R11.reuse ;  /* 0x0000000104049824 */ /* 0x100fe200078e0a0b */
[----:B------:R2:W-:Y:S01]  /*81c0*/  STL [R1+0x1cc], R0 ;  /* 0x0001cc0001007387 */ /* 0x0005e20000100800 */
[----:B------:R-:W-:Y:S01]  /*81d0*/  @!P2 IMAD.IADD R8, R8, 0x1, -R11 ;  /* 0x000000010808a824 */ /* 0x000fe200078e0a0b */
[----:B------:R-:W-:Y:S01]  /*81e0*/  ISETP.GT.U32.AND P3, PT, R11, R7, PT ;  /* 0x000000070b00720c */ /* 0x000fe20003f64070 */
[----:B------:R-:W-:Y:S01]  /*81f0*/  IMAD.MOV.U32 R17, RZ, RZ, R4 ;  /* 0x000000ffff117224 */ /* 0x000fe200078e0004 */
[----:B------:R-:W-:Y:S01]  /*8200*/  LOP3.LUT R4, R14, 0x136, RZ, 0xfc, !PT ;  /* 0x000001360e047812 */ /* 0x000fe200078efcff */
[----:B------:R-:W-:Y:S01]  /*8210*/  IMAD.HI.U32 R10, R13, R21, RZ ;  /* 0x000000150d0a7227 */ /* 0x000fe200078e00ff */
[----:B------:R-:W-:-:S02]  /*8220*/  ISETP.GT.U32.AND P2, PT, R11, R8, PT ;  /* 0x000000080b00720c */ /* 0x000fc40003f44070 */
[----:B------:R-:W-:Y:S01]  /*8230*/  ISETP.GE.AND P1, PT, R9, RZ, PT ;  /* 0x000000ff0900720c */ /* 0x000fe20003f26270 */
[----:B------:R-:W-:Y:S01]  /*8240*/  IMAD.MOV R10, RZ, RZ, -R10 ;  /* 0x000000ffff0a7224 */ /* 0x000fe200078e0a0a */
[----:B-1----:R-:W-:Y:S01]  /*8250*/  LOP3.LUT R20, R14, 0x142, RZ, 0xfc, !PT ;  /* 0x000001420e147812 */ /* 0x002fe200078efcff */
[----:B--2---:R-:W-:Y:S01]  /*8260*/  IMAD.MOV.U32 R0, RZ, RZ, R3 ;  /* 0x000000ffff007224 */ /* 0x004fe200078e0003 */
[----:B------:R-:W-:Y:S01]  /*8270*/  IABS R3, R4 ;  /* 0x0000000400037213 */ /* 0x000fe20000000000 */
[----:B------:R-:W-:Y:S02]  /*8280*/  IMAD R21, R11, R10, R21 ;  /* 0x0000000a0b157224 */ /* 0x000fe400078e0215 */
[----:B------:R-:W-:Y:S02]  /*8290*/  @!P3 IMAD.IADD R7, R7, 0x1, -R11 ;  /* 0x000000010707b824 */ /* 0x000fe400078e0a0b */
[----:B------:R-:W-:Y:S01]  /*82a0*/  IMAD.HI.U32 R9, R13, R3, RZ ;  /* 0x000000030d097227 */ /* 0x000fe200078e00ff */
[----:B------:R-:W-:-:S03]  /*82b0*/  ISETP.GT.U32.AND P3, PT, R11, R21, PT ;  /* 0x000000150b00720c */ /* 0x000fc60003f64070 */
[----:B------:R-:W-:Y:S02]  /*82c0*/  @!P2 IMAD.IADD R8, R8, 0x1, -R11 ;  /* 0x000000010808a824 */ /* 0x000fe400078e0a0b */
[----:B------:R-:W-:Y:S02]  /*82d0*/  IMAD.MOV R9, RZ, RZ, -R9 ;  /* 0x000000ffff097224 */ /* 0x000fe400078e0a09 */
[C---:B------:R-:W-:Y:S02]  /*82e0*/  IMAD R16, R11.reuse, R15, R16 ;  /* 0x0000000f0b107224 */ /* 0x040fe400078e0210 */
[C---:B------:R-:W-:Y:S02]  /*82f0*/  IMAD R3, R11.reuse, R9, R3 ;  /* 0x000000090b037224 */ /* 0x040fe400078e0203 */
[----:B------:R-:W-:Y:S01]  /*8300*/  IMAD.MOV.U32 R15, RZ, RZ, R8 ;  /* 0x000000ffff0f7224 */ /* 0x000fe200078e0008 */
[----:B------:R-:W-:Y:S01]  /*8310*/  ISETP.GT.U32.AND P2, PT, R11, R16, PT ;  /* 0x000000100b00720c */ /* 0x000fe20003f44070 */
[----:B------:R-:W-:Y:S01]  /*8320*/  @!P5 IMAD.MOV R17, RZ, RZ, -R17 ;  /* 0x000000ffff11d224 */ /* 0x000fe200078e0a11 */
[----:B------:R-:W-:Y:S01]  /*8330*/  ISETP.GE.AND P5, PT, R6, RZ, PT ;  /* 0x000000ff0600720c */ /* 0x000fe20003fa6270 */
[----:B------:R-:W-:Y:S01]  /*8340*/  @!P0 IMAD.MOV R0, RZ, RZ, -R0 ;  /* 0x000000ffff008224 */ /* 0x000fe200078e0a00 */
[----:B------:R-:W-:Y:S01]  /*8350*/  ISETP.GE.AND P0, PT, R4, RZ, PT ;  /* 0x000000ff0400720c */ /* 0x000fe20003f06270 */
[----:B------:R-:W-:Y:S01]  /*8360*/  @!P6 IMAD.MOV R15, RZ, RZ, -R15 ;  /* 0x000000ffff0fe224 */ /* 0x000fe200078e0a0f */
[C---:B------:R-:W-:Y:S01]  /*8370*/  LOP3.LUT R6, R14.reuse, 0x138, RZ, 0xfc, !PT ;  /* 0x000001380e067812 */ /* 0x040fe200078efcff */
[----:B------:R1:W-:Y:S01]  /*8380*/  STL [R1+0x1d4], R17 ;  /* 0x0001d41101007387 */ /* 0x0003e20000100800 */
[----:B------:R-:W-:Y:S01]  /*8390*/  LOP3.LUT R4, R14, 0x13a, RZ, 0xfc, !PT ;  /* 0x0000013a0e047812 */ /* 0x000fe200078efcff */
[--C-:B------:R-:W-:Y:S01]  /*83a0*/  @!P3 IMAD.IADD R21, R21, 0x1, -R11.reuse ;  /* 0x000000011515b824 */ /* 0x100fe200078e0a0b */
[C---:B------:R-:W-:Y:S01]  /*83b0*/  ISETP.GT.U32.AND P6, PT, R11.reuse, R3, PT ;  /* 0x000000030b00720c */ /* 0x040fe20003fc4070 */
[----:B------:R2:W-:Y:S01]  /*83c0*/  STL [R1+0x908], R0 ;  /* 0x0009080001007387 */ /* 0x0005e20000100800 */
[----:B------:R-:W-:Y:S01]  /*83d0*/  IABS R18, R6 ;  /* 0x0000000600127213 */ /* 0x000fe20000000000 */
[----:B------:R-:W-:Y:S01]  /*83e0*/  @!P2 IMAD.IADD R16, R16, 0x1, -R11 ;  /* 0x000000011010a824 */ /* 0x000fe200078e0a0b */
[----:B------:R-:W-:Y:S01]  /*83f0*/  ISETP.GT.U32.AND P3, PT, R11, R21, PT ;  /* 0x000000150b00720c */ /* 0x000fe20003f64070 */
[----:B------:R-:W-:Y:S01]  /*8400*/  STL [R1+0x900], R15 ;  /* 0x0009000f01007387 */ /* 0x000fe20000100800 */
[----:B-1----:R-:W-:Y:S01]  /*8410*/  IABS R17, R4 ;  /* 0x0000000400117213 */ /* 0x002fe20000000000 */
[----:B------:R-:W-:Y:S01]  /*8420*/  IMAD.HI.U32 R10, R13, R18, RZ ;  /* 0x000000120d0a7227 */ /* 0x000fe200078e00ff */
[----:B------:R-:W-:-:S03]  /*8430*/  ISETP.GT.U32.AND P2, PT, R11, R16, PT ;  /* 0x000000100b00720c */ /* 0x000fc60003f44070 */
[----:B------:R-:W-:-:S04]  /*8440*/  IMAD.HI.U32 R9, R13, R17, RZ ;  /* 0x000000110d097227 */ /* 0x000fc800078e00ff */
[----:B------:R-:W-:Y:S01]  /*8450*/  IMAD.MOV R8, RZ, RZ, -R10 ;  /* 0x000000ffff087224 */ /* 0x000fe200078e0a0a */
[----:B------:R-:W-:Y:S01]  /*8460*/  LOP3.LUT R10, R14, 0x144, RZ, 0xfc, !PT ;  /* 0x000001440e0a7812 */ /* 0x000fe200078efcff */
[----:B------:R-:W-:Y:S02]  /*8470*/  IMAD.MOV R9, RZ, RZ, -R9 ;  /* 0x000000ffff097224 */ /* 0x000fe400078e0a09 */
[----:B------:R-:W-:Y:S02]  /*8480*/  @!P6 IMAD.IADD R3, R3, 0x1, -R11 ;  /* 0x000000010303e824 */ /* 0x000fe400078e0a0b */
[C---:B------:R-:W-:Y:S01]  /*8490*/  IMAD R18, R11.reuse, R8, R18 ;  /* 0x000000080b127224 */ /* 0x040fe200078e0212 */
[----:B------:R-:W-:Y:S01]  /*84a0*/  IABS R8, R19 ;  /* 0x0000001300087213 */ /* 0x000fe20000000000 */
[----:B------:R-:W-:Y:S01]  /*84b0*/  IMAD R17, R11, R9, R17 ;  /* 0x000000090b117224 */ /* 0x000fe200078e0211 */
[----:B------:R-:W-:Y:S01]  /*84c0*/  IABS R9, R22 ;  /* 0x0000001600097213 */ /* 0x000fe20000000000 */
[----:B------:R-:W-:Y:S01]  /*84d0*/  @!P3 IMAD.IADD R21, R21, 0x1, -R11 ;  /* 0x000000011515b824 */ /* 0x000fe200078e0a0b */
[C---:B------:R-:W-:Y:S01]  /*84e0*/  ISETP.GT.U32.AND P6, PT, R11.reuse, R3, PT ;  /* 0x000000030b00720c */ /* 0x040fe20003fc4070 */
[----:B--2---:R-:W-:Y:S01]  /*84f0*/  IMAD.MOV.U32 R0, RZ, RZ, R7 ;  /* 0x000000ffff007224 */ /* 0x004fe200078e0007 */
[----:B------:R-:W-:Y:S01]  /*8500*/  ISETP.GT.U32.AND P3, PT, R11, R18, PT ;  /* 0x000000120b00720c */ /* 0x000fe20003f64070 */
[----:B------:R-:W-:-:S04]  /*8510*/  IMAD.HI.U32 R7, R13, R9, RZ ;  /* 0x000000090d077227 */ /* 0x000fc800078e00ff */
[----:B------:R-:W-:Y:S02]  /*8520*/  IMAD.MOV R7, RZ, RZ, -R7 ;  /* 0x000000ffff077224 */ /* 0x000fe400078e0a07 */
[----:B------:R-:W-:Y:S01]  /*8530*/  @!P4 IMAD.MOV R0, RZ, RZ, -R0 ;  /* 0x000000ffff00c224 */ /* 0x000fe200078e0a00 */
[----:B------:R-:W-:Y:S01]  /*8540*/  ISETP.GE.AND P4, PT, R6, RZ, PT ;  /* 0x000000ff0600720c */ /* 0x000fe20003f86270 */
[----:B------:R-:W-:Y:S01]  /*8550*/  IMAD R9, R11, R7, R9 ;  /* 0x000000070b097224 */ /* 0x000fe200078e0209 */
[----:B------:R-:W-:Y:S01]  /*8560*/  IABS R6, R20 ;  /* 0x0000001400067213 */ /* 0x000fe20000000000 */
[--C-:B------:R-:W-:Y:S01]  /*8570*/  @!P6 IMAD.IADD R3, R3, 0x1, -R11.reuse ;  /* 0x000000010303e824 */ /* 0x100fe200078e0a0b */
[----:B------:R-:W-:Y:S01]  /*8580*/  ISETP.GT.U32.AND P6, PT, R11, R17, PT ;  /* 0x000000110b00720c */ /* 0x000fe20003fc4070 */
[----:B------:R-:W-:Y:S01]  /*8590*/  IMAD.HI.U32 R92, R13, R8, RZ ;  /* 0x000000080d5c7227 */ /* 0x000fe200078e00ff */
[----:B------:R1:W-:Y:S03]  /*85a0*/  STL [R1+0x1d0], R0 ;  /* 0x0001d00001007387 */ /* 0x0003e60000100800 */
[--C-:B------:R-:W-:Y:S01]  /*85b0*/  @!P2 IMAD.IADD R16, R16, 0x1, -R11.reuse ;  /* 0x000000011010a824 */ /* 0x100fe200078e0a0b */
[----:B------:R-:W-:Y:S01]  /*85c0*/  ISETP.GE.AND P2, PT, R4, RZ, PT ;  /* 0x000000ff0400720c */ /* 0x000fe20003f46270 */
[----:B------:R-:W-:Y:S01]  /*85d0*/  @!P3 IMAD.IADD R18, R18, 0x1, -R11 ;  /* 0x000000011212b824 */ /* 0x000fe200078e0a0b */
[----:B------:R-:W-:Y:S01]  /*85e0*/  ISETP.GT.U32.AND P3, PT, R11, R9, PT ;  /* 0x000000090b00720c */ /* 0x000fe20003f64070 */
[----:B------:R-:W-:Y:S01]  /*85f0*/  IMAD.MOV R92, RZ, RZ, -R92 ;  /* 0x000000ffff5c7224 */ /* 0x000fe200078e0a5c */
[----:B------:R-:W-:Y:S01]  /*8600*/  IABS R4, R10 ;  /* 0x0000000a00047213 */ /* 0x000fe20000000000 */
[----:B------:R-:W-:-:S04]  /*8610*/  IMAD.HI.U32 R7, R13, R6, RZ ;  /* 0x000000060d077227 */ /* 0x000fc800078e00ff */
[----:B-1----:R-:W-:Y:S01]  /*8620*/  IMAD.MOV.U32 R0, RZ, RZ, R16 ;  /* 0x000000ffff007224 */ /* 0x002fe200078e0010 */
[----:B------:R-:W-:Y:S01]  /*8630*/  LOP3.LUT R16, R14, 0x14a, RZ, 0xfc, !PT ;  /* 0x0000014a0e107812 */ /* 0x000fe200078efcff */
[----:B------:R-:W-:Y:S02]  /*8640*/  IMAD R8, R11, R92, R8 ;  /* 0x0000005c0b087224 */ /* 0x000fe400078e0208 */
[----:B------:R-:W-:Y:S02]  /*8650*/  @!P1 IMAD.MOV R0, RZ, RZ, -R0 ;  /* 0x000000ffff009224 */ /* 0x000fe400078e0a00 */
[--C-:B------:R-:W-:Y:S01]  /*8660*/  @!P6 IMAD.IADD R17, R17, 0x1, -R11.reuse ;  /* 0x000000011111e824 */ /* 0x100fe200078e0a0b */
[----:B------:R-:W-:Y:S01]  /*8670*/  ISETP.GT.U32.AND P6, PT, R11, R8, PT ;  /* 0x000000080b00720c */ /* 0x000fe20003fc4070 */
[----:B------:R-:W-:Y:S01]  /*8680*/  @!P3 IMAD.IADD R9, R9, 0x1, -R11 ;  /* 0x000000010909b824 */ /* 0x000fe200078e0a0b */
[----:B------:R1:W-:Y:S01]  /*8690*/  STL [R1+0x74], R0 ;  /* 0x0000740001007387 */ /* 0x0003e20000100800 */
[C---:B------:R-:W-:Y:S01]  /*86a0*/  ISETP.GT.U32.AND P3, PT, R11.reuse, R18, PT ;  /* 0x000000120b00720c */ /* 0x040fe20003f64070 */
[----:B------:R-:W-:Y:S01]  /*86b0*/  IMAD.MOV R92, RZ, RZ, -R7 ;  /* 0x000000ffff5c7224 */ /* 0x000fe200078e0a07 */
[C---:B------:R-:W-:Y:S01]  /*86c0*/  ISETP.GT.U32.AND P1, PT, R11.reuse, R17, PT ;  /* 0x000000110b00720c */ /* 0x040fe20003f24070 */
[----:B------:R-:W-:-:S02]  /*86d0*/  IMAD R7, R11, R25, R24 ;  /* 0x000000190b077224 */ /* 0x000fc400078e0218 */
[----:B------:R-:W-:Y:S02]  /*86e0*/  IMAD R6, R11, R92, R6 ;  /* 0x0000005c0b067224 */ /* 0x000fe400078e0206 */
[----:B------:R-:W-:-:S04]  /*86f0*/  IMAD.HI.U32 R15, R13, R4, RZ ;  /* 0x000000040d0f7227 */ /* 0x000fc800078e00ff */
[----:B-1----:R-:W-:Y:S01]  /*8700*/  IMAD.MOV.U32 R0, RZ, RZ, R21 ;  /* 0x000000ffff007224 */ /* 0x002fe200078e0015 */
[----:B------:R-:W-:Y:S01]  /*8710*/  IABS R21, R16 ;  /* 0x0000001000157213 */ /* 0x000fe20000000000 */
[--C-:B------:R-:W-:Y:S01]  /*8720*/  @!P6 IMAD.IADD R8, R8, 0x1, -R11.reuse ;  /* 0x000000010808e824 */ /* 0x100fe200078e0a0b */
[C---:B------:R-:W-:Y:S01]  /*8730*/  ISETP.GT.U32.AND P6, PT, R11.reuse, R9, PT ;  /* 0x000000090b00720c */ /* 0x040fe20003fc4070 */
[----:B------:R-:W-:Y:S02]  /*8740*/  @!P5 IMAD.MOV R0, RZ, RZ, -R0 ;  /* 0x000000ffff00d224 */ /* 0x000fe400078e0a00 */
[----:B------:R-:W-:Y:S01]  /*8750*/  @!P3 IMAD.IADD R18, R18, 0x1, -R11 ;  /* 0x000000011212b824 */ /* 0x000fe200078e0a0b */
[C---:B------:R-:W-:Y:S01]  /*8760*/  ISETP.GT.U32.AND P3, PT, R11.reuse, R6, PT ;  /* 0x000000060b00720c */ /* 0x040fe20003f64070 */
[----:B------:R-:W-:Y:S01]  /*8770*/  IMAD.MOV R24, RZ, RZ, -R15 ;  /* 0x000000ffff187224 */ /* 0x000fe200078e0a0f */
[----:B------:R1:W-:Y:S01]  /*8780*/  STL [R1+0x8e0], R0 ;  /* 0x0008e00001007387 */ /* 0x0003e20000100800 */
[----:B------:R-:W-:Y:S01]  /*8790*/  ISETP.GT.U32.AND P5, PT, R11, R8, PT ;  /* 0x000000080b00720c */ /* 0x000fe20003fa4070 */
[--C-:B------:R-:W-:Y:S01]  /*87a0*/  @!P1 IMAD.IADD R17, R17, 0x1, -R11.reuse ;  /* 0x0000000111119824 */ /* 0x100fe200078e0a0b */
[----:B------:R-:W-:Y:S01]  /*87b0*/  LOP3.LUT R15, R14, 0x148, RZ, 0xfc, !PT ;  /* 0x000001480e0f7812 */ /* 0x000fe200078efcff */
[----:B------:R-:W-:Y:S01]  /*87c0*/  IMAD R4, R11, R24, R4 ;  /* 0x000000180b047224 */ /* 0x000fe200078e0204 */
[----:B------:R-:W-:Y:S01]  /*87d0*/  ISETP.GE.AND P1, PT, R22, RZ, PT ;  /* 0x000000ff1600720c */ /* 0x000fe20003f26270 */
[----:B------:R-:W-:Y:S01]  /*87e0*/  IMAD.MOV.U32 R25, RZ, RZ, R18 ;  /* 0x000000ffff197224 */ /* 0x000fe200078e0012 */
[----:B------:R-:W-:Y:S01]  /*87f0*/  IABS R24, R15 ;  /* 0x0000000f00187213 */ /* 0x000fe20000000000 */
[----:B------:R-:W-:Y:S01]  /*8800*/  @!P6 IMAD.IADD R9, R9, 0x1, -R11 ;  /* 0x000000010909e824 */ /* 0x000fe200078e0a0b */
[C---:B------:R-:W-:Y:S01]  /*8810*/  ISETP.GT.U32.AND P6, PT, R11.reuse, R4, PT ;  /* 0x000000040b00720c */ /* 0x040fe20003fc4070 */
[----:B-1----:R-:W-:Y:S01]  /*8820*/  IMAD.MOV.U32 R0, RZ, RZ, R3 ;  /* 0x000000ffff007224 */ /* 0x002fe200078e0003 */
[----:B------:R-:W-:Y:S01]  /*8830*/  LOP3.LUT R18, R14, 0x14c, RZ, 0xfc, !PT ;  /* 0x0000014c0e127812 */ /* 0x000fe200078efcff */
[----:B------:R-:W-:Y:S01]  /*8840*/  @!P3 IMAD.IADD R6, R6, 0x1, -R11 ;  /* 0x000000010606b824 */ /* 0x000fe200078e0a0b */
[----:B------:R-:W-:Y:S01]  /*8850*/  ISETP.GE.AND P3, PT, R20, RZ, PT ;  /* 0x000000ff1400720c */ /* 0x000fe20003f66270 */
[----:B------:R-:W-:Y:S01]  /*8860*/  @!P0 IMAD.MOV R0, RZ, RZ, -R0 ;  /* 0x000000ffff008224 */ /* 0x000fe200078e0a00 */
[----:B------:R-:W-:Y:S01]  /*8870*/  ISETP.GT.U32.AND P0, PT, R11, R7, PT ;  /* 0x000000070b00720c */ /* 0x000fe20003f04070 */
[----:B------:R-:W-:-:S03]  /*8880*/  IMAD.HI.U32 R22, R13, R24, RZ ;  /* 0x000000180d167227 */ /* 0x000fc600078e00ff */
[----:B------:R1:W-:Y:S01]  /*8890*/  STL [R1+0x8e8], R0 ;  /* 0x0008e80001007387 */ /* 0x0003e20000100800 */
[----:B------:R-:W-:Y:S01]  /*88a0*/  @!P5 IMAD.IADD R8, R8, 0x1, -R11 ;  /* 0x000000010808d824 */ /* 0x000fe200078e0a0b */
[----:B------:R-:W-:Y:S01]  /*88b0*/  ISETP.GE.AND P5, PT, R19, RZ, PT ;  /* 0x000000ff1300720c */ /* 0x000fe20003fa6270 */
[----:B------:R-:W-:Y:S01]  /*88c0*/  @!P4 IMAD.MOV R25, RZ, RZ, -R25 ;  /* 0x000000ffff19c224 */ /* 0x000fe200078e0a19 */
[----:B------:R-:W-:Y:S01]  /*88d0*/  IABS R19, R18 ;  /* 0x0000001200137213 */ /* 0x000fe20000000000 */
[----:B------:R-:W-:Y:S02]  /*88e0*/  IMAD.MOV R22, RZ, RZ, -R22 ;  /* 0x000000ffff167224 */ /* 0x000fe400078e0a16 */
[--C-:B------:R-:W-:Y:S01]  /*88f0*/  @!P6 IMAD.IADD R4, R4, 0x1, -R11.reuse ;  /* 0x000000010404e824 */ /* 0x100fe200078e0a0b */
[----:B------:R-:W-:Y:S01]  /*8900*/  STL [R1+0x70], R25 ;  /* 0x0000701901007387 */ /* 0x000fe20000100800 */
[----:B------:R-:W-:Y:S01]  /*8910*/  @!P0 IMAD.IADD R7, R7, 0x1, -R11 ;  /* 0x0000000107078824 */ /* 0x000fe200078e0a0b */
[----:B------:R-:W-:Y:S01]  /*8920*/  ISETP.GE.AND P0, PT, R23, RZ, PT ;  /* 0x000000ff1700720c */ /* 0x000fe20003f06270 */
[----:B-1----:R-:W-:Y:S01]  /*8930*/  IMAD.MOV.U32 R0, RZ, RZ, R17 ;  /* 0x000000ffff007224 */ /* 0x002fe200078e0011 */
[C---:B------:R-:W-:Y:S01]  /*8940*/  ISETP.GT.U32.AND P6, PT, R11.reuse, R4, PT ;  /* 0x000000040b00720c */ /* 0x040fe20003fc4070 */
[C---:B------:R-:W-:Y:S01]  /*8950*/  IMAD R20, R11.reuse, R22, R24 ;  /* 0x000000160b147224 */ /* 0x040fe200078e0218 */
[C---:B------:R-:W-:Y:S01]  /*8960*/  ISETP.GT.U32.AND P4, PT, R11.reuse, R7, PT ;  /* 0x000000070b00720c */ /* 0x040fe20003f84070 */
[----:B------:R-:W-:Y:S01]  /*8970*/  @!P2 IMAD.MOV R0, RZ, RZ, -R0 ;  /* 0x000000ffff00a224 */ /* 0x000fe200078e0a00 */
[----:B------:R-:W-:Y:S01]  /*8980*/  ISETP.GT.U32.AND P2, PT, R11, R6, PT ;  /* 0x000000060b00720c */ /* 0x000fe20003f44070 */
[----:B------:R-:W-:-:S02]  /*8990*/  IMAD.MOV.U32 R17, RZ, RZ, R9 ;  /* 0x000000ffff117224 */ /* 0x000fc400078e0009 */
[----:B------:R-:W-:Y:S01]  /*89a0*/  VIADD R9, R12, 0x14e ;  /* 0x0000014e0c097836 */ /* 0x000fe20000000000 */
[----:B------:R1:W-:Y:S01]  /*89b0*/  STL [R1+0xb8], R0 ;  /* 0x0000b80001007387 */ /* 0x0003e20000100800 */
[----:B------:R-:W-:Y:S01]  /*89c0*/  @!P1 IMAD.MOV R17, RZ, RZ, -R17 ;  /* 0x000000ffff119224 */ /* 0x000fe200078e0a11 */
[----:B------:R-:W-:Y:S01]  /*89d0*/  ISETP.GT.U32.AND P1, PT, R11, R20, PT ;  /* 0x000000140b00720c */ /* 0x000fe20003f24070 */
[----:B------:R-:W-:-:S03]  /*89e0*/  IMAD.HI.U32 R3, R13, R21, RZ ;  /* 0x000000150d037227 */ /* 0x000fc600078e00ff */
[----:B------:R2:W-:Y:S01]  /*89f0*/  STL [R1+0x8c8], R17 ;  /* 0x0008c81101007387 */ /* 0x0005e20000100800 */
[--C-:B------:R-:W-:Y:S02]  /*8a00*/  @!P4 IMAD.IADD R7, R7, 0x1, -R11.reuse ;  /* 0x000000010707c824 */ /* 0x100fe400078e0a0b */
[----:B------:R-:W-:Y:S01]  /*8a10*/  @!P2 IMAD.IADD R6, R6, 0x1, -R11 ;  /* 0x000000010606a824 */ /* 0x000fe200078e0a0b */
[----:B------:R-:W-:Y:S01]  /*8a20*/  ISETP.GE.AND P2, PT, R15, RZ, PT ;  /* 0x000000ff0f00720c */ /* 0x000fe20003f46270 */
[----:B-1----:R-:W-:Y:S01]  /*8a30*/  IMAD.MOV.U32 R0, RZ, RZ, R8 ;  /* 0x000000ffff007224 */ /* 0x002fe200078e0008 */
[----:B------:R-:W-:Y:S01]  /*8a40*/  IABS R8, R9 ;  /* 0x0000000900087213 */ /* 0x000fe20000000000 */
[----:B------:R-:W-:Y:S02]  /*8a50*/  IMAD.MOV R3, RZ, RZ, -R3 ;  /* 0x000000ffff037224 */ /* 0x000fe400078e0a03 */
[----:B------:R-:W-:Y:S01]  /*8a60*/  @!P5 IMAD.MOV R0, RZ, RZ, -R0 ;  /* 0x000000ffff00d224 */ /* 0x000fe200078e0a00 */
[----:B------:R-:W-:Y:S01]  /*8a70*/  ISETP.GE.AND P5, PT, R10, RZ, PT ;  /* 0x000000ff0a00720c */ /* 0x000fe20003fa6270 */
[----:B--2---:R-:W-:-:S02]  /*8a80*/  IMAD.MOV.U32 R17, RZ, RZ, R7 ;  /* 0x000000ffff117224 */ /* 0x004fc400078e0007 */
[----:B------:R-:W-:Y:S01]  /*8a90*/  IMAD.MOV.U32 R15, RZ, RZ, R8 ;  /* 0x000000ffff0f7224 */ /* 0x000fe200078e0008 */
[----:B------:R1:W-:Y:S01]  /*8aa0*/  STL [R1+0x8dc], R0 ;  /* 0x0008dc0001007387 */ /* 0x0003e20000100800 */
[----:B------:R-:W-:-:S04]  /*8ab0*/  IMAD.HI.U32 R8, R13, R19, RZ ;  /* 0x000000130d087227 */ /* 0x000fc800078e00ff */
[----:B------:R-:W-:Y:S02]  /*8ac0*/  @!P0 IMAD.MOV R17, RZ, RZ, -R17 ;  /* 0x000000ffff118224 */ /* 0x000fe400078e0a11 */
[C---:B------:R-:W-:Y:S02]  /*8ad0*/  IMAD R3, R11.reuse, R3, R21 ;  /* 0x000000030b037224 */ /* 0x040fe400078e0215 */
[--C-:B------:R-:W-:Y:S01]  /*8ae0*/  @!P6 IMAD.IADD R4, R4, 0x1, -R11.reuse ;  /* 0x000000010404e824 */ /* 0x100fe200078e0a0b */
[----:B------:R2:W-:Y:S01]  /*8af0*/  STL [R1+0x88], R17 ;  /* 0x0000881101007387 */ /* 0x0005e20000100800 */
[----:B-1----:R-:W-:Y:S01]  /*8b00*/  IMAD.MOV.U32 R0, RZ, RZ, R6 ;  /* 0x000000ffff007224 */ /* 0x002fe200078e0006 */
[C---:B------:R-:W-:Y:S01]  /*8b10*/  ISETP.GT.U32.AND P4, PT, R11.reuse, R3, PT ;  /* 0x000000030b00720c */ /* 0x040fe20003f84070 */
[----:B------:R-:W-:Y:S01]  /*8b20*/  @!P1 IMAD.IADD R20, R20, 0x1, -R11 ;  /* 0x0000000114149824 */ /* 0x000fe200078e0a0b */
[----:B------:R-:W-:Y:S01]  /*8b30*/  LOP3.LUT R6, R14, 0x152, RZ, 0xfc, !PT ;  /* 0x000001520e067812 */ /* 0x000fe200078efcff */
[----:B------:R-:W-:Y:S01]  /*8b40*/  @!P3 IMAD.MOV R0, RZ, RZ, -R0 ;  /* 0x000000ffff00b224 */ /* 0x000fe200078e0a00 */
[----:B------:R-:W-:Y:S01]  /*8b50*/  ISETP.GE.AND P6, PT, R16, RZ, PT ;  /* 0x000000ff1000720c */ /* 0x000fe20003fc6270 */
[----:B------:R-:W-:Y:S01]  /*8b60*/  IMAD.MOV R8, RZ, RZ, -R8 ;  /* 0x000000ffff087224 */ /* 0x000fe200078e0a08 */
[----:B------:R-:W-:Y:S01]  /*8b70*/  ISETP.GT.U32.AND P0, PT, R11, R20, PT ;  /* 0x000000140b00720c */ /* 0x000fe20003f04070 */
[----:B------:R-:W-:Y:S01]  /*8b80*/  IMAD.HI.U32 R10, R13, R15, RZ ;  /* 0x0000000f0d0a7227 */ /* 0x000fe200078e00ff */
[----:B------:R1:W-:Y:S01]  /*8b90*/  STL [R1+0xfc], R0 ;  /* 0x0000fc0001007387 */ /* 0x0003e20000100800 */
[----:B--2---:R-:W-:-:S02]  /*8ba0*/  LOP3.LUT R17, R14, 0x150, RZ, 0xfc, !PT ;  /* 0x000001500e117812 */ /* 0x004fc400078efcff */
[----:B------:R-:W-:Y:S01]  /*8bb0*/  IMAD R19, R11, R8, R19 ;  /* 0x000000080b137224 */ /* 0x000fe200078e0213 */
[----:B------:R-:W-:Y:S01]  /*8bc0*/  ISETP.GE.AND P1, PT, R18, RZ, PT ;  /* 0x000000ff1200720c */ /* 0x000fe20003f26270 */
[--C-:B------:R-:W-:Y:S01]  /*8bd0*/  @!P4 IMAD.IADD R3, R3, 0x1, -R11.reuse ;  /* 0x000000010303c824 */ /* 0x100fe200078e0a0b */
[----:B------:R-:W-:Y:S01]  /*8be0*/  ISETP.GE.AND P4, PT, R9, RZ, PT ;  /* 0x000000ff0900720c */ /* 0x000fe20003f86270 */
[----:B------:R-:W-:Y:S01]  /*8bf0*/  IMAD.MOV R10, RZ, RZ, -R10 ;  /* 0x000000ffff0a7224 */ /* 0x000fe200078e0a0a */
[----:B------:R-:W-:Y:S01]  /*8c00*/  LOP3.LUT R18, R14, 0x158, RZ, 0xfc, !PT ;  /* 0x000001580e127812 */ /* 0x000fe200078efcff */
[----:B-1----:R-:W-:Y:S01]  /*8c10*/  IMAD.MOV.U32 R0, RZ, RZ, R4 ;  /* 0x000000ffff007224 */ /* 0x002fe200078e0004 */
[----:B------:R-:W-:Y:S01]  /*8c20*/  ISETP.GT.U32.AND P3, PT, R11, R3, PT ;  /* 0x000000030b00720c */ /* 0x000fe20003f64070 */
[----:B------:R-:W-:Y:S01]  /*8c30*/  @!P0 IMAD.IADD R20, R20, 0x1, -R11 ;  /* 0x0000000114148824 */ /* 0x000fe200078e0a0b */
[----:B------:R-:W-:Y:S01]  /*8c40*/  ISETP.GE.AND P0, PT, R17, RZ, PT ;  /* 0x000000ff1100720c */ /* 0x000fe20003f06270 */
[----:B------:R-:W-:Y:S01]  /*8c50*/  @!P5 IMAD.MOV R0, RZ, RZ, -R0 ;  /* 0x000000ffff00d224 */ /* 0x000fe200078e0a00 */
[C---:B------:R-:W-:Y:S01]  /*8c60*/  ISETP.GT.U32.AND P5, PT, R11.reuse, R19, PT ;  /* 0x000000130b00720c */ /* 0x040fe20003fa4070 */
[----:B------:R-:W-:Y:S01]  /*8c70*/  IMAD R15, R11, R10, R15 ;  /* 0x0000000a0b0f7224 */ /* 0x000fe200078e020f */
[----:B------:R-:W-:-:S02]  /*8c80*/  IABS R17, R17 ;  /* 0x0000001100117213 */ /* 0x000fc40000000000 */
[----:B------:R1:W-:Y:S01]  /*8c90*/  STL [R1+0x8e4], R0 ;  /* 0x0008e40001007387 */ /* 0x0003e20000100800 */
[----:B------:R-:W-:Y:S02]  /*8ca0*/  LOP3.LUT R4, R14, 0x154, RZ, 0xfc, !PT ;  /* 0x000001540e047812 */ /* 0x000fe400078efcff */
[----:B------:R-:W-:Y:S01]  /*8cb0*/  IMAD.HI.U32 R9, R13, R17, RZ ;  /* 0x000000110d097227 */ /* 0x000fe200078e00ff */
[----:B------:R-:W-:Y:S02]  /*8cc0*/  IABS R10, R6 ;  /* 0x00000006000a7213 */ /* 0x000fe40000000000 */
[----:B------:R-:W-:Y:S01]  /*8cd0*/  IABS R7, R4 ;  /* 0x0000000400077213 */ /* 0x000fe20000000000 */
[----:B------:R-:W-:Y:S02]  /*8ce0*/  IMAD.MOV R9, RZ, RZ, -R9 ;  /* 0x000000ffff097224 */ /* 0x000fe400078e0a09 */
[--C-:B------:R-:W-:Y:S01]  /*8cf0*/  @!P5 IMAD.IADD R19, R19, 0x1, -R11.reuse ;  /* 0x000000011313d824 */ /* 0x100fe200078e0a0b */
[----:B------:R-:W-:Y:S01]  /*8d00*/  ISETP.GE.AND P5, PT, R6, RZ, PT ;  /* 0x000000ff0600720c */ /* 0x000fe20003fa6270 */
[----:B-1----:R-:W-:Y:S01]  /*8d10*/  IMAD.MOV.U32 R0, RZ, RZ, R20 ;  /* 0x000000ffff007224 */ /* 0x002fe200078e0014 */
[----:B------:R-:W-:Y:S01]  /*8d20*/  IABS R20, R18 ;  /* 0x0000001200147213 */ /* 0x000fe20000000000 */
[----:B------:R-:W-:Y:S01]  /*8d30*/  @!P3 IMAD.IADD R3, R3, 0x1, -R11 ;  /* 0x000000010303b824 */ /* 0x000fe200078e0a0b */
[C---:B------:R-:W-:Y:S01]  /*8d40*/  ISETP.GT.U32.AND P3, PT, R11.reuse, R15, PT ;  /* 0x0000000f0b00720c */ /* 0x040fe20003f64070 */
[----:B------:R-:W-:Y:S01]  /*8d50*/  @!P2 IMAD.MOV R0, RZ, RZ, -R0 ;  /* 0x000000ffff00a224 */ /* 0x000fe200078e0a00 */
[C---:B------:R-:W-:Y:S01]  /*8d60*/  ISETP.GT.U32.AND P2, PT, R11.reuse, R19, PT ;  /* 0x000000130b00720c */ /* 0x040fe20003f44070 */
[----:B------:R-:W-:Y:S01]  /*8d70*/  IMAD R17, R11, R9, R17 ;  /* 0x000000090b117224 */ /* 0x000fe200078e0211 */
[----:B------:R-:W-:Y:S01]  /*8d80*/  LOP3.LUT R9, R14, 0x15a, RZ, 0xfc, !PT ;  /* 0x0000015a0e097812 */ /* 0x000fe200078efcff */
[----:B------:R-:W-:Y:S01]  /*8d90*/  IMAD.HI.U32 R6, R13, R7, RZ ;  /* 0x000000070d067227 */ /* 0x000fe200078e00ff */
[----:B------:R1:W-:Y:S02]  /*8da0*/  STL [R1+0xf4], R0 ;  /* 0x0000f40001007387 */ /* 0x0003e40000100800 */
[----:B------:R-:W-:Y:S01]  /*8db0*/  IABS R16, R9 ;  /* 0x0000000900107213 */ /* 0x000fe20000000000 */
[----:B------:R-:W-:-:S02]  /*8dc0*/  IMAD.MOV R6, RZ, RZ, -R6 ;  /* 0x000000ffff067224 */ /* 0x000fc400078e0a06 */
[----:B------:R-:W-:-:S04]  /*8dd0*/  IMAD.HI.U32 R8, R13, R10, RZ ;  /* 0x0000000a0d087227 */ /* 0x000fc800078e00ff */
[--C-:B------:R-:W-:Y:S01]  /*8de0*/  @!P2 IMAD.IADD R19, R19, 0x1, -R11.reuse ;  /* 0x000000011313a824 */ /* 0x100fe200078e0a0b */
[----:B------:R-:W-:Y:S01]  /*8df0*/  ISETP.GT.U32.AND P2, PT, R11, R17, PT ;  /* 0x000000110b00720c */ /* 0x000fe20003f44070 */
[----:B------:R-:W-:Y:S02]  /*8e00*/  @!P3 IMAD.IADD R15, R15, 0x1, -R11 ;  /* 0x000000010f0fb824 */ /* 0x000fe400078e0a0b */
[----:B-1----:R-:W-:Y:S01]  /*8e10*/  IMAD.MOV.U32 R0, RZ, RZ, R3 ;  /* 0x000000ffff007224 */ /* 0x002fe200078e0003 */
[C---:B------:R-:W-:Y:S01]  /*8e20*/  LOP3.LUT R3, R14.reuse, 0x156, RZ, 0xfc, !PT ;  /* 0x000001560e037812 */ /* 0x040fe200078efcff */
[C---:B------:R-:W-:Y:S01]  /*8e30*/  IMAD R7, R11.reuse, R6, R7 ;  /* 0x000000060b077224 */ /* 0x040fe200078e0207 */
[----:B------:R-:W-:Y:S01]  /*8e40*/  ISETP.GT.U32.AND P3, PT, R11, R15, PT ;  /* 0x0000000f0b00720c */ /* 0x000fe20003f64070 */
[----:B------:R-:W-:Y:S01]  /*8e50*/  @!P6 IMAD.MOV R0, RZ, RZ, -R0 ;  /* 0x000000ffff00e224 */ /* 0x000fe200078e0a00 */
[----:B------:R-:W-:Y:S01]  /*8e60*/  LOP3.LUT R6, R14, 0x15c, RZ, 0xfc, !PT ;  /* 0x0000015c0e067812 */ /* 0x000fe200078efcff */
[----:B------:R-:W-:Y:S01]  /*8e70*/  IMAD.MOV R8, RZ, RZ, -R8 ;  /* 0x000000ffff087224 */ /* 0x000fe200078e0a08 */
[----:B------:R-:W-:-:S02]  /*8e80*/  ISETP.GE.AND P6, PT, R4, RZ, PT ;  /* 0x000000ff0400720c */ /* 0x000fc40003fc6270 */
[----:B------:R1:W-:Y:S01]  /*8e90*/  STL [R1+0x1a8], R0 ;  /* 0x0001a80001007387 */ /* 0x0003e20000100800 */
[--C-:B------:R-:W-:Y:S01]  /*8ea0*/  @!P2 IMAD.IADD R17, R17, 0x1, -R11.reuse ;  /* 0x000000011111a824 */ /* 0x100fe200078e0a0b */
[C---:B------:R-:W-:Y:S01]  /*8eb0*/  ISETP.GT.U32.AND P2, PT, R11.reuse, R7, PT ;  /* 0x000000070b00720c */ /* 0x040fe20003f44070 */
[----:B------:R-:W-:Y:S01]  /*8ec0*/  IMAD R10, R11, R8, R10 ;  /* 0x000000080b0a7224 */ /* 0x000fe200078e020a */
[----:B------:R-:W-:Y:S02]  /*8ed0*/  IABS R8, R3 ;  /* 0x0000000300087213 */ /* 0x000fe40000000000 */
[----:B------:R-:W-:Y:S01]  /*8ee0*/  IABS R4, R6 ;  /* 0x0000000600047213 */ /* 0x000fe20000000000 */
[----:B------:R-:W-:Y:S01]  /*8ef0*/  @!P3 IMAD.IADD R15, R15, 0x1, -R11 ;  /* 0x000000010f0fb824 */ /* 0x000fe200078e0a0b */
[----:B------:R-:W-:Y:S01]  /*8f00*/  ISETP.GT.U32.AND P3, PT, R11, R10, PT ;  /* 0x0000000a0b00720c */ /* 0x000fe20003f64070 */
[----:B-1----:R-:W-:Y:S02]  /*8f10*/  IMAD.MOV.U32 R0, RZ, RZ, R19 ;  /* 0x000000ffff007224 */ /* 0x002fe400078e0013 */
[----:B------:R-:W-:-:S02]  /*8f20*/  IMAD.MOV.U32 R19, RZ, RZ, R20 ;  /* 0x000000ffff137224 */ /* 0x000fc400078e0014 */
[----:B------:R-:W-:Y:S01]  /*8f30*/  @!P1 IMAD.MOV R0, RZ, RZ, -R0 ;  /* 0x000000ffff009224 */ /* 0x000fe200078e0a00 */
[----:B------:R-:W-:Y:S01]  /*8f40*/  ISETP.GT.U32.AND P1, PT, R11, R17, PT ;  /* 0x000000110b00720c */ /* 0x000fe20003f24070 */
[----:B------:R-:W-:-:S03]  /*8f50*/  IMAD.HI.U32 R20, R13, R8, RZ ;  /* 0x000000080d147227 */ /* 0x000fc600078e00ff */
[----:B------:R1:W-:Y:S01]  /*8f60*/  STL [R1+0x8c4], R0 ;  /* 0x0008c40001007387 */ /* 0x0003e20000100800 */
[--C-:B------:R-:W-:Y:S02]  /*8f70*/  @!P2 IMAD.IADD R7, R7, 0x1, -R11.reuse ;  /* 0x000000010707a824 */ /* 0x100fe400078e0a0b */
[----:B------:R-:W-:Y:S02]  /*8f80*/  IMAD.MOV R20, RZ, RZ, -R20 ;  /* 0x000000ffff147224 */ /* 0x000fe400078e0a14 */
[----:B------:R-:W-:Y:S01]  /*8f90*/  @!P3 IMAD.IADD R10, R10, 0x1, -R11 ;  /* 0x000000010a0ab824 */ /* 0x000fe200078e0a0b */
[----:B------:R-:W-:-:S03]  /*8fa0*/  ISETP.GT.U32.AND P2, PT, R11, R7, PT ;  /* 0x000000070b00720c */ /* 0x000fc60003f44070 */
[----:B------:R-:W-:Y:S01]  /*8fb0*/  @!P1 IMAD.IADD R17, R17, 0x1, -R11 ;  /* 0x0000000111119824 */ /* 0x000fe200078e0a0b */
[----:B------:R-:W-:Y:S01]  /*8fc0*/  ISETP.GT.U32.AND P3, PT, R11, R10, PT ;  /* 0x0000000a0b00720c */ /* 0x000fe20003f64070 */
[----:B-1----:R-:W-:Y:S02]  /*8fd0*/  IMAD.MOV.U32 R0, RZ, RZ, R15 ;  /* 0x000000ffff007224 */ /* 0x002fe400078e000f */
[----:B------:R-:W-:-:S04]  /*8fe0*/  IMAD.HI.U32 R15, R13, R4, RZ ;  /* 0x000000040d0f7227 */ /* 0x000fc800078e00ff */
[----:B------:R-:W-:Y:S01]  /*8ff0*/  @!P4 IMAD.MOV R0, RZ, RZ, -R0 ;  /* 0x000000ffff00c224 */ /* 0x000fe200078e0a00 */
[----:B------:R-:W-:Y:S01]  /*9000*/  ISETP.GE.AND P4, PT, R3, RZ, PT ;  /* 0x000000ff0300720c */ /* 0x000fe20003f86270 */
[----:B------:R-:W-:Y:S02]  /*9010*/  IMAD R3, R11, R20, R8 ;  /* 0x000000140b037224 */ /* 0x000fe400078e0208 */
[----:B------:R-:W-:Y:S01]  /*9020*/  IMAD.HI.U32 R8, R13, R16, RZ ;  /* 0x000000100d087227 */ /* 0x000fe200078e00ff */
[----:B------:R1:W-:Y:S02]  /*9030*/  STL [R1+0x8c0], R0 ;  /* 0x0008c00001007387 */ /* 0x0003e40000100800 */
[----:B------:R-:W-:Y:S01]  /*9040*/  ISETP.GT.U32.AND P1, PT, R11, R3, PT ;  /* 0x000000030b00720c */ /* 0x000fe20003f24070 */
[----:B------:R-:W-:-:S04]  /*9050*/  IMAD.HI.U32 R20, R13, R19, RZ ;  /* 0x000000130d147227 */ /* 0x000fc800078e00ff */
[----:B------:R-:W-:Y:S02]  /*9060*/  IMAD.MOV R8, RZ, RZ, -R8 ;  /* 0x000000ffff087224 */ /* 0x000fe400078e0a08 */
[----:B------:R-:W-:Y:S02]  /*9070*/  IMAD.MOV R20, RZ, RZ, -R20 ;  /* 0x000000ffff147224 */ /* 0x000fe400078e0a14 */
[----:B-1----:R-:W-:Y:S02]  /*9080*/  IMAD.MOV.U32 R0, RZ, RZ, R17 ;  /* 0x000000ffff007224 */ /* 0x002fe400078e0011 */
[----:B------:R-:W-:Y:S02]  /*9090*/  IMAD.MOV R15, RZ, RZ, -R15 ;  /* 0x000000ffff0f7224 */ /* 0x000fe400078e0a0f */
[----:B------:R-:W-:Y:S02]  /*90a0*/  @!P0 IMAD.MOV R0, RZ, RZ, -R0 ;  /* 0x000000ffff008224 */ /* 0x000fe400078e0a00 */
[----:B------:R-:W-:-:S02]  /*90b0*/  IMAD R16, R11, R8, R16 ;  /* 0x000000080b107224 */ /* 0x000fc400078e0210 */
[----:B------:R-:W-:Y:S01]  /*90c0*/  @!P2 IMAD.IADD R7, R7, 0x1, -R11 ;  /* 0x000000010707a824 */ /* 0x000fe200078e0a0b */
[----:B------:R1:W-:Y:S01]  /*90d0*/  STL [R1+0x194], R0 ;  /* 0x0001940001007387 */ /* 0x0003e20000100800 */
[C---:B------:R-:W-:Y:S01]  /*90e0*/  IMAD R19, R11.reuse, R20, R19 ;  /* 0x000000140b137224 */ /* 0x040fe200078e0213 */
[C---:B------:R-:W-:Y:S01]  /*90f0*/  ISETP.GT.U32.AND P2, PT, R11.reuse, R16, PT ;  /* 0x000000100b00720c */ /* 0x040fe20003f44070 */
[----:B------:R-:W-:Y:S02]  /*9100*/  IMAD R4, R11, R15, R4 ;  /* 0x0000000f0b047224 */ /* 0x000fe400078e0204 */
[--C-:B------:R-:W-:Y:S01]  /*9110*/  @!P1 IMAD.IADD R3, R3, 0x1, -R11.reuse ;  /* 0x0000000103039824 */ /* 0x100fe200078e0a0b */
[C---:B------:R-:W-:Y:S01]  /*9120*/  ISETP.GT.U32.AND P1, PT, R11.reuse, R19, PT ;  /* 0x000000130b00720c */ /* 0x040fe20003f24070 */
[----:B------:R-:W-:Y:S02]  /*9130*/  VIADD R8, R12, 0x15e ;  /* 0x0000015e0c087836 */ /* 0x000fe40000000000 */
[----:B------:R-:W-:Y:S01]  /*9140*/  @!P3 IMAD.IADD R10, R10, 0x1, -R11 ;  /* 0x000000010a0ab824 */ /* 0x000fe200078e0a0b */
[C---:B------:R-:W-:Y:S01]  /*9150*/  ISETP.GT.U32.AND P0, PT, R11.reuse, R3, PT ;  /* 0x000000030b00720c */ /* 0x040fe20003f04070 */
[----:B-1----:R-:W-:Y:S01]  /*9160*/  IMAD.MOV.U32 R0, RZ, RZ, R7 ;  /* 0x000000ffff007224 */ /* 0x002fe200078e0007 */
[----:B------:R-:W-:Y:S01]  /*9170*/  LOP3.LUT R7, R14, 0x160, RZ, 0xfc, !PT ;  /* 0x000001600e077812 */ /* 0x000fe200078efcff */
[----:B------:R-:W-:Y:S01]  /*9180*/  IMAD.MOV.U32 R17, RZ, RZ, R10 ;  /* 0x000000ffff117224 */ /* 0x000fe200078e000a */
[----:B------:R-:W-:Y:S01]  /*9190*/  IABS R15, R8 ;  /* 0x00000008000f7213 */ /* 0x000fe20000000000 */
[----:B------:R-:W-:Y:S01]  /*91a0*/  @!P6 IMAD.MOV R0, RZ, RZ, -R0 ;  /* 0x000000ffff00e224 */ /* 0x000fe200078e0a00 */
[----:B------:R-:W-:Y:S01]  /*91b0*/  ISETP.GT.U32.AND P6, PT, R11, R4, PT ;  /* 0x000000040b00720c */ /* 0x000fe20003fc4070 */
[--C-:B------:R-:W-:Y:S01]  /*91c0*/  @!P2 IMAD.IADD R16, R16, 0x1, -R11.reuse ;  /* 0x000000011010a824 */ /* 0x100fe200078e0a0b */
[----:B------:R-:W-:Y:S01]  /*91d0*/  IABS R20, R7 ;  /* 0x0000000700147213 */ /* 0x000fe20000000000 */
[----:B------:R-:W-:Y:S01]  /*91e0*/  @!P1 IMAD.IADD R19, R19, 0x1, -R11 ;  /* 0x0000000113139824 */ /* 0x000fe200078e0a0b */
[----:B------:R-:W-:Y:S01]  /*91f0*/  ISETP.GE.AND P1, PT, R8, RZ, PT ;  /* 0x000000ff0800720c */ /* 0x000fe20003f26270 */
[----:B------:R-:W-:Y:S01]  /*9200*/  IMAD.MOV.U32 R10, RZ, RZ, R15 ;  /* 0x000000ffff0a7224 */ /* 0x000fe200078e000f */
[----:B------:R-:W-:Y:S01]  /*9210*/  ISETP.GE.AND P3, PT, R18, RZ, PT ;  /* 0x000000ff1200720c */ /* 0x000fe20003f66270 */
[----:B------:R-:W-:Y:S01]  /*9220*/  @!P5 IMAD.MOV R17, RZ, RZ, -R17 ;  /* 0x000000ffff11d224 */ /* 0x000fe200078e0a11 */
[----:B------:R-:W-:Y:S01]  /*9230*/  ISETP.GE.AND P5, PT, R9, RZ, PT ;  /* 0x000000ff0900720c */ /* 0x000fe20003fa6270 */
[----:B------:R-:W-:Y:S01]  /*9240*/  IMAD.HI.U32 R8, R13, R20, RZ ;  /* 0x000000140d087227 */ /* 0x000fe200078e00ff */
[----:B------:R-:W-:-:S02]  /*9250*/  ISETP.GT.U32.AND P2, PT, R11, R19, PT ;  /* 0x000000130b00720c */ /* 0x000fc40003f44070 */
[----:B------:R1:W-:Y:S01]  /*9260*/  STL [R1+0x19c], R17 ;  /* 0x00019c1101007387 */ /* 0x0003e20000100800 */
[--C-:B------:R-:W-:Y:S01]  /*9270*/  @!P6 IMAD.IADD R4, R4, 0x1, -R11.reuse ;  /* 0x000000010404e824 */ /* 0x100fe200078e0a0b */
[----:B------:R-:W-:Y:S01]  /*9280*/  ISETP.GT.U32.AND P6, PT, R11, R16, PT ;  /* 0x000000100b00720c */ /* 0x000fe20003fc4070 */
[----:B------:R-:W-:Y:S01]  /*9290*/  @!P0 IMAD.IADD R3, R3, 0x1, -R11 ;  /* 0x0000000103038824 */ /* 0x000fe200078e0a0b */
[----:B------:R2:W-:Y:S01]  /*92a0*/  STL [R1+0x8a8], R0 ;  /* 0x0008a80001007387 */ /* 0x0005e20000100800 */
[----:B------:R-:W-:Y:S01]  /*92b0*/  IMAD.HI.U32 R9, R13, R10, RZ ;  /* 0x0000000a0d097227 */ /* 0x000fe200078e00ff */
[----:B------:R-:W-:Y:S02]  /*92c0*/  ISETP.GE.AND P0, PT, R6, RZ, PT ;  /* 0x000000ff0600720c */ /* 0x000fe40003f06270 */
[----:B------:R-:W-:Y:S01]  /*92d0*/  LOP3.LUT R6, R14, 0x162, RZ, 0xfc, !PT ;  /* 0x000001620e067812 */ /* 0x000fe200078efcff */
[----:B------:R-:W-:Y:S02]  /*92e0*/  IMAD.MOV R8, RZ, RZ, -R8 ;  /* 0x000000ffff087224 */ /* 0x000fe400078e0a08 */
[----:B------:R-:W-:Y:S01]  /*92f0*/  IMAD.MOV R9, RZ, RZ, -R9 ;  /* 0x000000ffff097224 */ /* 0x000fe200078e0a09 */
[----:B-1----:R-:W-:Y:S01]  /*9300*/  IABS R17, R6 ;  /* 0x0000000600117213 */ /* 0x002fe20000000000 */
[----:B------:R-:W-:-:S02]  /*9310*/  IMAD R20, R11, R8, R20 ;  /* 0x000000080b147224 */ /* 0x000fc400078e0214 */
[----:B--2---:R-:W-:Y:S01]  /*9320*/  IMAD.MOV.U32 R0, RZ, RZ, R3 ;  /* 0x000000ffff007224 */ /* 0x004fe200078e0003 */
[C---:B------:R-:W-:Y:S01]  /*9330*/  LOP3.LUT R3, R14.reuse, 0x164, RZ, 0xfc, !PT ;  /* 0x000001640e037812 */ /* 0x040fe200078efcff */
[C---:B------:R-:W-:Y:S01]  /*9340*/  IMAD R10, R11.reuse, R9, R10 ;  /* 0x000000090b0a7224 */ /* 0x040fe200078e020a */
[----:B------:R-:W-:Y:S01]  /*9350*/  LOP3.LUT R9, R14, 0x166, RZ, 0xfc, !PT ;  /* 0x000001660e097812 */ /* 0x000fe200078efcff */
[----:B------:R-:W-:Y:S01]  /*9360*/  @!P4 IMAD.MOV R0, RZ, RZ, -R0 ;  /* 0x000000ffff00c224 */ /* 0x000fe200078e0a00 */
[C---:B------:R-:W-:Y:S01]  /*9370*/  ISETP.GT.U32.AND P4, PT, R11.reuse, R4, PT ;  /* 0x000000040b00720c */ /* 0x040fe20003f84070 */
[--C-:B------:R-:W-:Y:S01]  /*9380*/  @!P6 IMAD.IADD R16, R16, 0x1, -R11.reuse ;  /* 0x000000011010e824 */ /* 0x100fe200078e0a0b */
[----:B------:R-:W-:Y:S01]  /*9390*/  ISETP.GT.U32.AND P6, PT, R11, R20, PT ;  /* 0x000000140b00720c */ /* 0x000fe20003fc4070 */
[----:B------:R-:W-:Y:S01]  /*93a0*/  @!P2 IMAD.IADD R19, R19, 0x1, -R11 ;  /* 0x000000011313a824 */ /* 0x000fe200078e0a0b */
[----:B------:R-:W-:Y:S01]  /*93b0*/  ISETP.GT.U32.AND P2, PT, R11, R10, PT ;  /* 0x0000000a0b00720c */ /* 0x000fe20003f44070 */
[----:B------:R1:W-:Y:S01]  /*93c0*/  STL [R1+0x8bc], R0 ;  /* 0x0008bc0001007387 */ /* 0x0003e20000100800 */
[----:B------:R-:W-:Y:S01]  /*93d0*/  IABS R15, R9 ;  /* 0x00000009000f7213 */ /* 0x000fe20000000000 */
[----:B------:R-:W-:Y:S01]  /*93e0*/  IMAD.HI.U32 R18, R13, R17, RZ ;  /* 0x000000110d127227 */ /* 0x000fe200078e00ff */
[----:B------:R-:W-:-:S03]  /*93f0*/  IABS R8, R3 ;  /* 0x0000000300087213 */ /* 0x000fc60000000000 */
[----:B------:R-:W-:Y:S02]  /*9400*/  IMAD.MOV R18, RZ, RZ, -R18 ;  /* 0x000000ffff127224 */ /* 0x000fe400078e0a12 */
[----:B------:R-:W-:Y:S01]  /*9410*/  @!P4 IMAD.IADD R4, R4, 0x1, -R11 ;  /* 0x000000010404c824 */ /* 0x000fe200078e0a0b */
[----:B------:R-:W-:Y:S01]  /*9420*/  ISETP.GE.AND P4, PT, R7, RZ, PT ;  /* 0x000000ff0700720c */ /* 0x000fe20003f86270 */
[----:B-1----:R-:W-:Y:S02]  /*9430*/  IMAD.MOV.U32 R0, RZ, RZ, R19 ;  /* 0x000000ffff007224 */ /* 0x002fe400078e0013 */
[----:B------:R-:W-:Y:S02]  /*9440*/  @!P6 IMAD.IADD R20, R20, 0x1, -R11 ;  /* 0x000000011414e824 */ /* 0x000fe400078e0a0b */
[----:B------:R-:W-:Y:S02]  /*9450*/  IMAD.MOV.U32 R7, RZ, RZ, R15 ;  /* 0x000000ffff077224 */ /* 0x000fe400078e000f */
[----:B------:R-:W-:Y:S01]  /*9460*/  IMAD.HI.U32 R15, R13, R8, RZ ;  /* 0x000000080d0f7227 */ /* 0x000fe200078e00ff */
[----:B------:R-:W-:-:S03]  /*9470*/  ISETP.GT.U32.AND P6, PT, R11, R20, PT ;  /* 0x000000140b00720c */ /* 0x000fc60003fc4070 */
[----:B------:R-:W-:Y:S01]  /*9480*/  @!P2 IMAD.IADD R10, R10, 0x1, -R11 ;  /* 0x000000010a0aa824 */ /* 0x000fe200078e0a0b */
[----:B------:R-:W-:Y:S01]  /*9490*/  ISETP.GE.AND P2, PT, R6, RZ, PT ;  /* 0x000000ff0600720c */ /* 0x000fe20003f46270 */
[----:B------:R-:W-:Y:S02]  /*94a0*/  @!P3 IMAD.MOV R0, RZ, RZ, -R0 ;  /* 0x000000ffff00b224 */ /* 0x000fe400078e0a00 */
[----:B------:R-:W-:Y:S01]  /*94b0*/  IMAD.HI.U32 R6, R13, R7, RZ ;  /* 0x000000070d067227 */ /* 0x000fe200078e00ff */
[----:B------:R-:W-:Y:S02]  /*94c0*/  ISETP.GT.U32.AND P3, PT, R11, R10, PT ;  /* 0x0000000a0b00720c */ /* 0x000fe40003f64070 */
[----:B------:R1:W-:Y:S01]  /*94d0*/  STL [R1+0x18c], R0 ;  /* 0x00018c0001007387 */ /* 0x0003e20000100800 */
[----:B------:R-:W-:Y:S02]  /*94e0*/  IMAD.MOV R15, RZ, RZ, -R15 ;  /* 0x000000ffff0f7224 */ /* 0x000fe400078e0a0f */
[----:B------:R-:W-:-:S02]  /*94f0*/  IMAD.MOV R6, RZ, RZ, -R6 ;  /* 0x000000ffff067224 */ /* 0x000fc400078e0a06 */
[C---:B------:R-:W-:Y:S02]  /*9500*/  IMAD R8, R11.reuse, R15, R8 ;  /* 0x0000000f0b087224 */ /* 0x040fe400078e0208 */
[C---:B------:R-:W-:Y:S01]  /*9510*/  IMAD R17, R11.reuse, R18, R17 ;  /* 0x000000120b117224 */ /* 0x040fe200078e0211 */
[----:B------:R-:W-:Y:S01]  /*9520*/  LOP3.LUT R18, R14, 0x168, RZ, 0xfc, !PT ;  /* 0x000001680e127812 */ /* 0x000fe200078efcff */
[C---:B------:R-:W-:Y:S02]  /*9530*/  IMAD R7, R11.reuse, R6, R7 ;  /* 0x000000060b077224 */ /* 0x040fe400078e0207 */
[----:B-1----:R-:W-:Y:S01]  /*9540*/  IMAD.MOV.U32 R0, RZ, RZ, R4 ;  /* 0x000000ffff007224 */ /* 0x002fe200078e0004 */
[----:B------:R-:W-:Y:S01]  /*9550*/  IABS R6, R18 ;  /* 0x0000001200067213 */ /* 0x000fe20000000000 */
[----:B------:R-:W-:Y:S01]  /*9560*/  @!P5 IMAD.MOV R16, RZ, RZ, -R16 ;  /* 0x000000ffff10d224 */ /* 0x000fe200078e0a10 */
[C---:B------:R-:W-:Y:S01]  /*9570*/  ISETP.GT.U32.AND P5, PT, R11.reuse, R17, PT ;  /* 0x000000110b00720c */ /* 0x040fe20003fa4070 */
[----:B------:R-:W-:Y:S01]  /*9580*/  @!P0 IMAD.MOV R0, RZ, RZ, -R0 ;  /* 0x000000ffff008224 */ /* 0x000fe200078e0a00 */
[C---:B------:R-:W-:Y:S01]  /*9590*/  ISETP.GT.U32.AND P0, PT, R11.reuse, R8, PT ;  /* 0x000000080b00720c */ /* 0x040fe20003f04070 */
[--C-:B------:R-:W-:Y:S01]  /*95a0*/  @!P6 IMAD.IADD R20, R20, 0x1, -R11.reuse ;  /* 0x000000011414e824 */ /* 0x100fe200078e0a0b */
[----:B------:R-:W-:Y:S01]  /*95b0*/  ISETP.GT.U32.AND P6, PT, R11, R7, PT ;  /* 0x000000070b00720c */ /* 0x000fe20003fc4070 */
[--C-:B------:R-:W-:Y:S01]  /*95c0*/  @!P3 IMAD.IADD R10, R10, 0x1, -R11.reuse ;  /* 0x000000010a0ab824 */ /* 0x100fe200078e0a0b */
[----:B------:R-:W-:Y:S01]  /*95d0*/  ISETP.GE.AND P3, PT, R3, RZ, PT ;  /* 0x000000ff0300720c */ /* 0x000fe20003f66270 */
[----:B------:R-:W-:Y:S01]  /*95e0*/  IMAD.HI.U32 R15, R13, R6, RZ ;  /* 0x000000060d0f7227 */ /* 0x000fe200078e00ff */
[----:B------:R-:W-:Y:S01]  /*95f0*/  LOP3.LUT R3, R14, 0x16a, RZ, 0xfc, !PT ;  /* 0x0000016a0e037812 */ /* 0x000fe200078efcff */
[----:B------:R-:W-:Y:S03]  /*9600*/  STL [R1+0x190], R16 ;  /* 0x0001901001007387 */ /* 0x000fe60000100800 */
[----:B------:R-:W-:Y:S01]  /*9610*/  IABS R4, R3 ;  /* 0x0000000300047213 */ /* 0x000fe20000000000 */
[--C-:B------:R-:W-:Y:S01]  /*9620*/  @!P5 IMAD.IADD R17, R17, 0x1, -R11.reuse ;  /* 0x000000011111d824 */ /* 0x100fe200078e0a0b */
[----:B------:R1:W-:Y:S01]  /*9630*/  STL [R1+0x8a4], R0 ;  /* 0x0008a40001007387 */ /* 0x0003e20000100800 */
[--C-:B------:R-:W-:Y:S01]  /*9640*/  @!P0 IMAD.IADD R8, R8, 0x1, -R11.reuse ;  /* 0x0000000108088824 */ /* 0x100fe200078e0a0b */
[----:B------:R-:W-:Y:S01]  /*9650*/  ISETP.GE.AND P5, PT, R9, RZ, PT ;  /* 0x000000ff0900720c */ /* 0x000fe20003fa6270 */
[----:B------:R-:W-:Y:S01]  /*9660*/  @!P6 IMAD.IADD R7, R7, 0x1, -R11 ;  /* 0x000000010707e824 */ /* 0x000fe200078e0a0b */
[----:B------:R-:W-:-:S02]  /*9670*/  ISETP.GT.U32.AND P0, PT, R11, R17, PT ;  /* 0x000000110b00720c */ /* 0x000fc40003f04070 */
[----:B------:R-:W-:Y:S02]  /*9680*/  ISETP.GT.U32.AND P6, PT, R11, R8, PT ;  /* 0x000000080b00720c */ /* 0x000fe40003fc4070 */
[----:B------:R-:W-:Y:S01]  /*9690*/  LOP3.LUT R9, R14, 0x16c, RZ, 0xfc, !PT ;  /* 0x0000016c0e097812 */ /* 0x000fe200078efcff */
[----:B-1----:R-:W-:Y:S02]  /*96a0*/  IMAD.MOV.U32 R0, RZ, RZ, R10 ;  /* 0x000000ffff007224 */ /* 0x002fe400078e000a */
[----:B------:R-:W-:Y:S01]  /*96b0*/  IMAD.MOV R10, RZ, RZ, -R15 ;  /* 0x000000ffff0a7224 */ /* 0x000fe200078e0a0f */
[----:B------:R-:W-:Y:S01]  /*96c0*/  IABS R21, R9 ;  /* 0x0000000900157213 */ /* 0x000fe20000000000 */
[----:B------:R-:W-:-:S04]  /*96d0*/  IMAD.HI.U32 R15, R13, R4, RZ ;  /* 0x000000040d0f7227 */ /* 0x000fc800078e00ff */
[----:B------:R-:W-:Y:S02]  /*96e0*/  IMAD.MOV R15, RZ, RZ, -R15 ;  /* 0x000000ffff0f7224 */ /* 0x000fe400078e0a0f */
[C---:B------:R-:W-:Y:S02]  /*96f0*/  IMAD R6, R11.reuse, R10, R6 ;  /* 0x0000000a0b067224 */ /* 0x040fe400078e0206 */
[----:B------:R-:W-:Y:S01]  /*9700*/  IMAD R4, R11, R15, R4 ;  /* 0x0000000f0b047224 */ /* 0x000fe200078e0204 */
[----:B------:R-:W-:Y:S01]  /*9710*/  LOP3.LUT R15, R14, 0x170, RZ, 0xfc, !PT ;  /* 0x000001700e0f7812 */ /* 0x000fe200078efcff */
[--C-:B------:R-:W-:Y:S02]  /*9720*/  @!P6 IMAD.IADD R8, R8, 0x1, -R11.reuse ;  /* 0x000000010808e824 */ /* 0x100fe400078e0a0b */
[----:B------:R-:W-:Y:S01]  /*9730*/  @!P0 IMAD.IADD R17, R17, 0x1, -R11 ;  /* 0x0000000111118824 */ /* 0x000fe200078e0a0b */
[C---:B------:R-:W-:Y:S01]  /*9740*/  ISETP.GT.U32.AND P6, PT, R11.reuse, R4, PT ;  /* 0x000000040b00720c */ /* 0x040fe20003fc4070 */
[----:B------:R-:W-:Y:S01]  /*9750*/  VIADD R10, R12, 0x16e ;  /* 0x0000016e0c0a7836 */ /* 0x000fe20000000000 */
[----:B------:R-:W-:Y:S01]  /*9760*/  ISETP.GT.U32.AND P0, PT, R11, R6, PT ;  /* 0x000000060b00720c */ /* 0x000fe20003f04070 */
[----:B------:R-:W-:-:S03]  /*9770*/  IMAD.HI.U32 R22, R13, R21, RZ ;  /* 0x000000150d167227 */ /* 0x000fc600078e00ff */
[----:B------:R-:W-:Y:S01]  /*9780*/  IABS R16, R10 ;  /* 0x0000000a00107213 */ /* 0x000fe20000000000 */
[----:B------:R-:W-:Y:S02]  /*9790*/  IMAD.MOV R22, RZ, RZ, -R22 ;  /* 0x000000ffff167224 */ /* 0x000fe400078e0a16 */
[----:B------:R-:W-:Y:S01]  /*97a0*/  @!P1 IMAD.MOV R0, RZ, RZ, -R0 ;  /* 0x000000ffff009224 */ /* 0x000fe200078e0a00 */
[----:B------:R-:W-:Y:S01]  /*97b0*/  ISETP.GT.U32.AND P1, PT, R11, R7, PT ;  /* 0x000000070b00720c */ /* 0x000fe20003f24070 */
[----:B------:R-:W-:-:S03]  /*97c0*/  IMAD.HI.U32 R19, R13, R16, RZ ;  /* 0x000000100d137227 */ /* 0x000fc600078e00ff */
[----:B------:R1:W-:Y:S01]  /*97d0*/  STL [R1+0x8a0], R0 ;  /* 0x0008a00001007387 */ /* 0x0003e20000100800 */
[--C-:B------:R-:W-:Y:S02]  /*97e0*/  @!P6 IMAD.IADD R4, R4, 0x1, -R11.reuse ;  /* 0x000000010404e824 */ /* 0x100fe400078e0a0b */
[----:B------:R-:W-:Y:S01]  /*97f0*/  @!P0 IMAD.IADD R6, R6, 0x1, -R11 ;  /* 0x0000000106068824 */ /* 0x000fe200078e0a0b */
[----:B------:R-:W-:Y:S01]  /*9800*/  ISETP.GE.AND P0, PT, R3, RZ, PT ;  /* 0x000000ff0300720c */ /* 0x000fe20003f06270 */
[C---:B------:R-:W-:Y:S01]  /*9810*/  IMAD R3, R11.reuse, R22, R21 ;  /* 0x000000160b037224 */ /* 0x040fe200078e0215 */
[C---:B------:R-:W-:Y:S01]  /*9820*/  ISETP.GT.U32.AND P6, PT, R11.reuse, R4, PT ;  /* 0x000000040b00720c */ /* 0x040fe20003fc4070 */
[----:B------:R-:W-:Y:S02]  /*9830*/  @!P2 IMAD.MOV R17, RZ, RZ, -R17 ;  /* 0x000000ffff11a224 */ /* 0x000fe400078e0a11 */
[----:B------:R-:W-:Y:S01]  /*9840*/  IMAD.MOV R19, RZ, RZ, -R19 ;  /* 0x000000ffff137224 */ /* 0x000fe200078e0a13 */
[----:B------:R-:W-:Y:S01]  /*9850*/  ISETP.GT.U32.AND P2, PT, R11, R3, PT ;  /* 0x000000030b00720c */ /* 0x000fe20003f44070 */
[----:B-1----:R-:W-:-:S02]  /*9860*/  IMAD.MOV.U32 R0, RZ, RZ, R20 ;  /* 0x000000ffff007224 */ /* 0x002fc400078e0014 */
[C---:B------:R-:W-:Y:S02]  /*9870*/  IMAD R16, R11.reuse, R19, R16 ;  /* 0x000000130b107224 */ /* 0x040fe400078e0210 */
[----:B------:R-:W-:Y:S01]  /*9880*/  @!P4 IMAD.MOV R0, RZ, RZ, -R0 ;  /* 0x000000ffff00c224 */ /* 0x000fe200078e0a00 */
[----:B------:R-:W-:Y:S01]  /*9890*/  ISETP.GT.U32.AND P4, PT, R11, R6, PT ;  /* 0x000000060b00720c */ /* 0x000fe20003f84070 */
[--C-:B------:R-:W-:Y:S01]  /*98a0*/  @!P1 IMAD.IADD R7, R7, 0x1, -R11.reuse ;  /* 0x0000000107079824 */ /* 0x100fe200078e0a0b */
[----:B------:R-:W-:Y:S01]  /*98b0*/  ISETP.GE.AND P1, PT, R18, RZ, PT ;  /* 0x000000ff1200720c */ /* 0x000fe20003f26270 */
[--C-:B------:R-:W-:Y:S01]  /*98c0*/  @!P6 IMAD.IADD R4, R4, 0x1, -R11.reuse ;  /* 0x000000010404e824 */ /* 0x100fe200078e0a0b */
[----:B------:R-:W-:Y:S01]  /*98d0*/  ISETP.GT.U32.AND P6, PT, R11, R16, PT ;  /* 0x000000100b00720c */ /* 0x000fe20003fc4070 */
[----:B------:R-:W-:Y:S01]  /*98e0*/  @!P3 IMAD.MOV R8, RZ, RZ, -R8 ;  /* 0x000000ffff08b224 */ /* 0x000fe200078e0a08 */
[----:B------:R-:W-:Y:S01]  /*98f0*/  IABS R18, R15 ;  /* 0x0000000f00127213 */ /* 0x000fe20000000000 */
[----:B------:R-:W-:Y:S01]  /*9900*/  @!P2 IMAD.IADD R3, R3, 0x1, -R11 ;  /* 0x000000010303a824 */ /* 0x000fe200078e0a0b */
[----:B------:R1:W-:Y:S01]  /*9910*/  STL [R1+0xbc], R0 ;  /* 0x0000bc0001007387 */ /* 0x0003e20000100800 */
[----:B------:R-:W-:-:S03]  /*9920*/  ISETP.GE.AND P3, PT, R9, RZ, PT ;  /* 0x000000ff0900720c */ /* 0x000fc60003f66270 */
[----:B------:R2:W-:Y:S01]  /*9930*/  STL [R1+0xd8], R17 ;  /* 0x0000d81101007387 */ /* 0x0005e20000100800 */
[----:B------:R-:W-:Y:S01]  /*9940*/  ISETP.GT.U32.AND P2, PT, R11, R3, PT ;  /* 0x000000030b00720c */ /* 0x000fe20003f44070 */
[--C-:B------:R-:W-:Y:S01]  /*9950*/  @!P4 IMAD.IADD R6, R6, 0x1, -R11.reuse ;  /* 0x000000010606c824 */ /* 0x100fe200078e0a0b */
[----:B------:R-:W-:Y:S01]  /*9960*/  ISETP.GE.AND P4, PT, R15, RZ, PT ;  /* 0x000000ff0f00720c */ /* 0x000fe20003f86270 */
[----:B------:R3:W-:Y:S01]  /*9970*/  STL [R1+0x888], R8 ;  /* 0x0008880801007387 */ /* 0x0007e20000100800 */
[----:B------:R-:W-:Y:S02]  /*9980*/  @!P6 IMAD.IADD R16, R16, 0x1, -R11 ;  /* 0x000000011010e824 */ /* 0x000fe400078e0a0b */
[----:B-1----:R-:W-:Y:S01]  /*9990*/  IMAD.MOV.U32 R0, RZ, RZ, R7 ;  /* 0x000000ffff007224 */ /* 0x002fe200078e0007 */
[----:B------:R-:W-:Y:S01]  /*99a0*/  LOP3.LUT R7, R14, 0x172, RZ, 0xfc, !PT ;  /* 0x000001720e077812 */ /* 0x000fe200078efcff */
[----:B--2---:R-:W-:Y:S01]  /*99b0*/  IMAD.MOV.U32 R17, RZ, RZ, R6 ;  /* 0x000000ffff117224 */ /* 0x004fe200078e0006 */
[----:B------:R-:W-:Y:S01]  /*99c0*/  ISETP.GT.U32.AND P6, PT, R11, R16, PT ;  /* 0x000000100b00720c */ /* 0x000fe20003fc4070 */
[----:B------:R-:W-:Y:S01]  /*99d0*/  @!P5 IMAD.MOV R0, RZ, RZ, -R0 ;  /* 0x000000ffff00d224 */ /* 0x000fe200078e0a00 */
[----:B------:R-:W-:Y:S01]  /*99e0*/  ISETP.GE.AND P5, PT, R10, RZ, PT ;  /* 0x000000ff0a00720c */ /* 0x000fe20003fa6270 */
[----:B---3--:R-:W-:Y:S01]  /*99f0*/  IMAD.HI.U32 R8, R13, R18, RZ ;  /* 0x000000120d087227 */ /* 0x008fe200078e00ff */
[----:B------:R-:W-:-:S02]  /*9a00*/  LOP3.LUT R6, R14, 0x176, RZ, 0xfc, !PT ;  /* 0x000001760e067812 */ /* 0x000fc400078efcff */
[----:B------:R1:W-:Y:S01]  /*9a10*/  STL [R1+0x89c], R0 ;  /* 0x00089c0001007387 */ /* 0x0003e20000100800 */
[----:B------:R-:W-:Y:S01]  /*9a20*/  IMAD.MOV R9, RZ, RZ, -R8 ;  /* 0x000000ffff097224 */ /* 0x000fe200078e0a08 */
[----:B------:R-:W-:Y:S01]  /*9a30*/  IABS R8, R7 ;  /* 0x0000000700087213 */ /* 0x000fe20000000000 */
[----:B------:R-:W-:Y:S01]  /*9a40*/  @!P1 IMAD.MOV R17, RZ, RZ, -R17 ;  /* 0x000000ffff119224 */ /* 0x000fe200078e0a11 */
[----:B------:R-:W-:Y:S01]  /*9a50*/  ISETP.GE.AND P1, PT, R7, RZ, PT ;  /* 0x000000ff0700720c */ /* 0x000fe20003f26270 */
[----:B------:R-:W-:Y:S02]  /*9a60*/  IMAD R9, R11, R9, R18 ;  /* 0x000000090b097224 */ /* 0x000fe400078e0212 */
[----:B------:R-:W-:Y:S01]  /*9a70*/  IMAD.MOV.U32 R18, RZ, RZ, R8 ;  /* 0x000000ffff127224 */ /* 0x000fe200078e0008 */
[----:B------:R-:W-:Y:S01]  /*9a80*/  STL [R1+0xc4], R17 ;  /* 0x0000c41101007387 */ /* 0x000fe20000100800 */
[--C-:B------:R-:W-:Y:S02]  /*9a90*/  @!P2 IMAD.IADD R3, R3, 0x1, -R11.reuse ;  /* 0x000000010303a824 */ /* 0x100fe400078e0a0b */
[----:B-1----:R-:W-:Y:S01]  /*9aa0*/  IMAD.MOV.U32 R0, RZ, RZ, R4 ;  /* 0x000000ffff007224 */ /* 0x002fe200078e0004 */
[----:B------:R-:W-:Y:S01]  /*9ab0*/  LOP3.LUT R4, R14, 0x174, RZ, 0xfc, !PT ;  /* 0x000001740e047812 */ /* 0x000fe200078efcff */
[----:B------:R-:W-:Y:S01]  /*9ac0*/  @!P6 IMAD.IADD R16, R16, 0x1, -R11 ;  /* 0x000000011010e824 */ /* 0x000fe200078e0a0b */
[----:B------:R-:W-:Y:S01]  /*9ad0*/  ISETP.GE.AND P6, PT, R6, RZ, PT ;  /* 0x000000ff0600720c */ /* 0x000fe20003fc6270 */
[----:B------:R-:W-:Y:S01]  /*9ae0*/  @!P0 IMAD.MOV R0, RZ, RZ, -R0 ;  /* 0x000000ffff008224 */ /* 0x000fe200078e0a00 */
[----:B------:R-:W-:Y:S01]  /*9af0*/  ISETP.GT.U32.AND P0, PT, R11, R9, PT ;  /* 0x000000090b00720c */ /* 0x000fe20003f04070 */
[----:B------:R-:W-:Y:S01]  /*9b00*/  IMAD.HI.U32 R7, R13, R18, RZ ;  /* 0x000000120d077227 */ /* 0x000fe200078e00ff */
[----:B------:R-:W-:-:S02]  /*9b10*/  IABS R8, R4 ;  /* 0x0000000400087213 */ /* 0x000fc40000000000 */
[----:B------:R1:W-:Y:S01]  /*9b20*/  STL [R1+0xec], R0 ;  /* 0x0000ec0001007387 */ /* 0x0003e20000100800 */
[----:B------:R-:W-:Y:S01]  /*9b30*/  IMAD.MOV R7, RZ, RZ, -R7 ;  /* 0x000000ffff077224 */ /* 0x000fe200078e0a07 */
[----:B------:R-:W-:Y:S01]  /*9b40*/  ISETP.GE.AND P2, PT, R4, RZ, PT ;  /* 0x000000ff0400720c */ /* 0x000fe20003f46270 */
[----:B------:R-:W-:Y:S01]  /*9b50*/  IMAD.HI.U32 R10, R13, R8, RZ ;  /* 0x000000080d0a7227 */ /* 0x000fe200078e00ff */
[----:B------:R-:W-:-:S03]  /*9b60*/  LOP3.LUT R4, R14, 0x178, RZ, 0xfc, !PT ;  /* 0x000001780e047812 */ /* 0x000fc600078efcff */
[----:B------:R-:W-:Y:S02]  /*9b70*/  IMAD.MOV R10, RZ, RZ, -R10 ;  /* 0x000000ffff0a7224 */ /* 0x000fe400078e0a0a */
[----:B------:R-:W-:Y:S02]  /*9b80*/  @!P0 IMAD.IADD R9, R9, 0x1, -R11 ;  /* 0x0000000109098824 */ /* 0x000fe400078e0a0b */
[----:B-1----:R-:W-:Y:S02]  /*9b90*/  IMAD.MOV.U32 R0, RZ, RZ, R3 ;  /* 0x000000ffff007224 */ /* 0x002fe400078e0003 */
[C---:B------:R-:W-:Y:S01]  /*9ba0*/  IMAD R8, R11.reuse, R10, R8 ;  /* 0x0000000a0b087224 */ /* 0x040fe200078e0208 */
[C---:B------:R-:W-:Y:S01]  /*9bb0*/  ISETP.GT.U32.AND P0, PT, R11.reuse, R9, PT ;  /* 0x000000090b00720c */ /* 0x040fe20003f04070 */
[----:B------:R-:W-:Y:S02]  /*9bc0*/  @!P3 IMAD.MOV R0, RZ, RZ, -R0 ;  /* 0x000000ffff00b224 */ /* 0x000fe400078e0a00 */
[----:B------:R-:W-:Y:S01]  /*9bd0*/  IMAD R18, R11, R7, R18 ;  /* 0x000000070b127224 */ /* 0x000fe200078e0212 */
[----:B------:R-:W-:Y:S01]  /*9be0*/  IABS R7, R6 ;  /* 0x0000000600077213 */ /* 0x000fe20000000000 */
[----:B------:R-:W-:Y:S01]  /*9bf0*/  VIADD R10, R12, 0x17e ;  /* 0x0000017e0c0a7836 */ /* 0x000fe20000000000 */
[----:B------:R1:W-:Y:S01]  /*9c00*/  STL [R1+0x880], R0 ;  /* 0x0008800001007387 */ /* 0x0003e20000100800 */
[----:B------:R-:W-:-:S02]  /*9c10*/  IABS R6, R4 ;  /* 0x0000000400067213 */ /* 0x000fc40000000000 */
[----:B------:R-:W-:Y:S01]  /*9c20*/  ISETP.GT.U32.AND P3, PT, R11, R18, PT ;  /* 0x000000120b00720c */ /* 0x000fe20003f64070 */
[----:B------:R-:W-:Y:S01]  /*9c30*/  IMAD.HI.U32 R3, R13, R7, RZ ;  /* 0x000000070d037227 */ /* 0x000fe200078e00ff */
[----:B------:R-:W-:-:S03]  /*9c40*/  IABS R17, R10 ;  /* 0x0000000a00117213 */ /* 0x000fc60000000000 */
[----:B------:R-:W-:Y:S01]  /*9c50*/  @!P0 IMAD.IADD R9, R9, 0x1, -R11 ;  /* 0x0000000109098824 */ /* 0x000fe200078e0a0b */
[----:B------:R-:W-:Y:S01]  /*9c60*/  ISETP.GE.AND P0, PT, R4, RZ, PT ;  /* 0x000000ff0400720c */ /* 0x000fe20003f06270 */
[----:B-1----:R-:W-:Y:S01]  /*9c70*/  IMAD.MOV.U32 R0, RZ, RZ, R16 ;  /* 0x000000ffff007224 */ /* 0x002fe200078e0010 */
[----:B------:R-:W-:Y:S01]  /*9c80*/  LOP3.LUT R16, R14, 0x17a, RZ, 0xfc, !PT ;  /* 0x0000017a0e107812 */ /* 0x000fe200078efcff */
[----:B------:R-:W-:Y:S02]  /*9c90*/  IMAD.MOV R3, RZ, RZ, -R3 ;  /* 0x000000ffff037224 */ /* 0x000fe400078e0a03 */
[----:B------:R-:W-:Y:S01]  /*9ca0*/  @!P5 IMAD.MOV R0, RZ, RZ, -R0 ;  /* 0x000000ffff00d224 */ /* 0x000fe200078e0a00 */
[C---:B------:R-:W-:Y:S01]  /*9cb0*/  ISETP.GT.U32.AND P5, PT, R11.reuse, R8, PT ;  /* 0x000000080b00720c */ /* 0x040fe20003fa4070 */
[----:B------:R-:W-:Y:S01]  /*9cc0*/  @!P3 IMAD.IADD R18, R18, 0x1, -R11 ;  /* 0x000000011212b824 */ /* 0x000fe200078e0a0b */
[----:B------:R-:W-:Y:S01]  /*9cd0*/  IABS R4, R16 ;  /* 0x0000001000047213 */ /* 0x000fe20000000000 */
[----:B------:R-:W-:Y:S01]  /*9ce0*/  IMAD R7, R11, R3, R7 ;  /* 0x000000030b077224 */ /* 0x000fe200078e0207 */
[----:B------:R1:W-:Y:S01]  /*9cf0*/  STL [R1+0x884], R0 ;  /* 0x0008840001007387 */ /* 0x0003e20000100800 */
[----:B------:R-:W-:Y:S01]  /*9d00*/  IMAD.HI.U32 R3, R13, R6, RZ ;  /* 0x000000060d037227 */ /* 0x000fe200078e00ff */
[----:B------:R-:W-:-:S03]  /*9d10*/  ISETP.GT.U32.AND P3, PT, R11, R18, PT ;  /* 0x000000120b00720c */ /* 0x000fc60003f64070 */
[----:B------:R-:W-:-:S04]  /*9d20*/  IMAD.HI.U32 R15, R13, R4, RZ ;  /* 0x000000040d0f7227 */ /* 0x000fc800078e00ff */
[----:B------:R-:W-:Y:S02]  /*9d30*/  @!P5 IMAD.IADD R8, R8, 0x1, -R11 ;  /* 0x000000010808d824 */ /* 0x000fe400078e0a0b */
[----:B------:R-:W-:Y:S02]  /*9d40*/  IMAD.MOV R15, RZ, RZ, -R15 ;  /* 0x000000ffff0f7224 */ /* 0x000fe400078e0a0f */
[----:B-1----:R-:W-:Y:S01]  /*9d50*/  IMAD.MOV.U32 R0, RZ, RZ, R9 ;  /* 0x000000ffff007224 */ /* 0x002fe200078e0009 */
[C---:B------:R-:W-:Y:S01]  /*9d60*/  ISETP.GT.U32.AND P5, PT, R11.reuse, R8, PT ;  /* 0x000000080b00720c */ /* 0x040fe20003fa4070 */
[C---:B------:R-:W-:Y:S01]  /*9d70*/  IMAD R4, R11.reuse, R15, R4 ;  /* 0x0000000f0b047224 */ /* 0x040fe200078e0204 */
[C---:B------:R-:W-:Y:S01]  /*9d80*/  LOP3.LUT R9, R14.reuse, 0x17c, RZ, 0xfc, !PT ;  /* 0x0000017c0e097812 */ /* 0x040fe200078efcff */
[----:B------:R-:W-:Y:S02]  /*9d90*/  IMAD.MOV R3, RZ, RZ, -R3 ;  /* 0x000000ffff037224 */ /* 0x000fe400078e0a03 */
[----:B------:R-:W-:Y:S01]  /*9da0*/  @!P4 IMAD.MOV R0, RZ, RZ, -R0 ;  /* 0x000000ffff00c224 */ /* 0x000fe200078e0a00 */
[C---:B------:R-:W-:Y:S01]  /*9db0*/  ISETP.GT.U32.AND P4, PT, R11.reuse, R7, PT ;  /* 0x000000070b00720c */ /* 0x040fe20003f84070 */
[----:B------:R-:W-:Y:S01]  /*9dc0*/  IMAD R6, R11, R3, R6 ;  /* 0x000000030b067224 */ /* 0x000fe200078e0206 */
[----:B------:R-:W-:Y:S01]  /*9dd0*/  LOP3.LUT R3, R14, 0x180, RZ, 0xfc, !PT ;  /* 0x000001800e037812 */ /* 0x000fe200078efcff */
[----:B------:R-:W-:Y:S01]  /*9de0*/  @!P3 IMAD.IADD R18, R18, 0x1, -R11 ;  /* 0x000000011212b824 */ /* 0x000fe200078e0a0b */
[----:B------:R1:W-:Y:S01]  /*9df0*/  STL [R1+0xe4], R0 ;  /* 0x0000e40001007387 */ /* 0x0003e20000100800 */
[----:B------:R-:W-:-:S02]  /*9e00*/  IABS R20, R9 ;  /* 0x0000000900147213 */ /* 0x000fc40000000000 */
[----:B------:R-:W-:Y:S01]  /*9e10*/  @!P5 IMAD.IADD R8, R8, 0x1, -R11 ;  /* 0x000000010808d824 */ /* 0x000fe200078e0a0b */
[C---:B------:R-:W-:Y:S02]  /*9e20*/  ISETP.GT.U32.AND P5, PT, R11.reuse, R4, PT ;  /* 0x000000040b00720c */ /* 0x040fe40003fa4070 */
[----:B------:R-:W-:Y:S01]  /*9e30*/  ISETP.GT.U32.AND P3, PT, R11, R6, PT ;  /* 0x000000060b00720c */ /* 0x000fe20003f64070 */
[----:B------:R-:W-:Y:S01]  /*9e40*/  IMAD.HI.U32 R19, R13, R20, RZ ;  /* 0x000000140d137227 */ /* 0x000fe200078e00ff */
[----:B------:R-:W-:-:S03]  /*9e50*/  IABS R15, R3 ;  /* 0x00000003000f7213 */ /* 0x000fc60000000000 */
[----:B-1----:R-:W-:Y:S02]  /*9e60*/  IMAD.MOV.U32 R0, RZ, RZ, R18 ;  /* 0x000000ffff007224 */ /* 0x002fe400078e0012 */
[--C-:B------:R-:W-:Y:S02]  /*9e70*/  @!P4 IMAD.IADD R7, R7, 0x1, -R11.reuse ;  /* 0x000000010707c824 */ /* 0x100fe400078e0a0b */
[----:B------:R-:W-:Y:S01]  /*9e80*/  @!P1 IMAD.MOV R0, RZ, RZ, -R0 ;  /* 0x000000ffff009224 */ /* 0x000fe200078e0a00 */
[----:B------:R-:W-:Y:S01]  /*9e90*/  ISETP.GE.AND P1, PT, R16, RZ, PT ;  /* 0x000000ff1000720c */ /* 0x000fe20003f26270 */
[----:B------:R-:W-:Y:S01]  /*9ea0*/  @!P5 IMAD.IADD R4, R4, 0x1, -R11 ;  /* 0x000000010404d824 */ /* 0x000fe200078e0a0b */
[----:B------:R-:W-:Y:S01]  /*9eb0*/  ISETP.GT.U32.AND P4, PT, R11, R7, PT ;  /* 0x000000070b00720c */ /* 0x000fe20003f84070 */
[----:B------:R-:W-:Y:S01]  /*9ec0*/  IMAD.HI.U32 R16, R13, R17, RZ ;  /* 0x000000110d107227 */ /* 0x000fe200078e00ff */
[----:B------:R1:W-:Y:S02]  /*9ed0*/  STL [R1+0xe0], R0 ;  /* 0x0000e00001007387 */ /* 0x0003e40000100800 */
[----:B------:R-:W-:Y:S01]  /*9ee0*/  ISETP.GT.U32.AND P5, PT, R11, R4, PT ;  /* 0x000000040b00720c */ /* 0x000fe20003fa4070 */
[----:B------:R-:W-:-:S02]  /*9ef0*/  IMAD.MOV R16, RZ, RZ, -R16 ;  /* 0x000000ffff107224 */ /* 0x000fc400078e0a10 */
[----:B------:R-:W-:Y:S02]  /*9f00*/  @!P3 IMAD.IADD R6, R6, 0x1, -R11 ;  /* 0x000000010606b824 */ /* 0x000fe400078e0a0b */
[----:B------:R-:W-:Y:S02]  /*9f10*/  IMAD R16, R11, R16, R17 ;  /* 0x000000100b107224 */ /* 0x000fe400078e0211 */
[----:B------:R-:W-:Y:S01]  /*9f20*/  IMAD.HI.U32 R18, R13, R15, RZ ;  /* 0x0000000f0d127227 */ /* 0x000fe200078e00ff */
[----:B------:R-:W-:-:S03]  /*9f30*/  ISETP.GT.U32.AND P3, PT, R11, R6, PT ;  /* 0x000000060b00720c */ /* 0x000fc60003f64070 */
[----:B------:R-:W-:Y:S02]  /*9f40*/  IMAD.MOV R18, RZ, RZ, -R18 ;  /* 0x000000ffff127224 */ /* 0x000fe400078e0a12 */
[----:B------:R-:W-:Y:S01]  /*9f50*/  @!P5 IMAD.IADD R4, R4, 0x1, -R11 ;  /* 0x000000010404d824 */ /* 0x000fe200078e0a0b */
[----:B------:R-:W-:Y:S01]  /*9f60*/  ISETP.GT.U32.AND P5, PT, R11, R16, PT ;  /* 0x000000100b00720c */ /* 0x000fe20003fa4070 */
[----:B------:R-:W-:Y:S02]  /*9f70*/  IMAD.MOV R19, RZ, RZ, -R19 ;  /* 0x000000ffff137224 */ /* 0x000fe400078e0a13 */
[----:B-1----:R-:W-:Y:S01]  /*9f80*/  IMAD.MOV.U32 R0, RZ, RZ, R8 ;  /* 0x000000ffff007224 */ /* 0x002fe200078e0008 */
[----:B------:R-:W-:Y:S01]  /*9f90*/  LOP3.LUT R8, R14, 0x182, RZ, 0xfc, !PT ;  /* 0x000001820e087812 */ /* 0x000fe200078efcff */
[----:B------:R-:W-:Y:S02]  /*9fa0*/  @!P4 IMAD.IADD R7, R7, 0x1, -R11 ;  /* 0x000000010707c824 */ /* 0x000fe400078e0a0b */
[----:B------:R-:W-:-:S02]  /*9fb0*/  IMAD R15, R11, R18, R15 ;  /* 0x000000120b0f7224 */ /* 0x000fc400078e020f */
[----:B------:R-:W-:Y:S02]  /*9fc0*/  IMAD R20, R11, R19, R20 ;  /* 0x000000130b147224 */ /* 0x000fe400078e0214 */
[----:B------:R-:W-:Y:S01]  /*9fd0*/  @!P2 IMAD.MOV R0, RZ, RZ, -R0 ;  /* 0x000000ffff00a224 */ /* 0x000fe200078e0a00 */
[----:B------:R-:W-:Y:S01]  /*9fe0*/  ISETP.GE.AND P2, PT, R9, RZ, PT ;  /* 0x000000ff0900720c */ /* 0x000fe20003f46270 */
[----:B------:R-:W-:Y:S01]  /*9ff0*/  @!P6 IMAD.MOV R7, RZ, RZ, -R7 ;  /* 0x000000ffff07e224 */ /* 0x000fe200078e0a07 */
[C---:B------:R-:W-:Y:S01]  /*a000*/  ISETP.GT.U32.AND P6, PT, R11.reuse, R15, PT ;  /* 0x0000000f0b00720c */ /* 0x040fe20003fc4070 */
[--C-:B------:R-:W-:Y:S01]  /*a010*/  @!P3 IMAD.IADD R6, R6, 0x1, -R11.reuse ;  /* 0x000000010606b824 */ /* 0x100fe200078e0a0b */
[----:B------:R-:W-:Y:S01]  /*a020*/  LOP3.LUT R9, R14, 0x184, RZ, 0xfc, !PT ;  /* 0x000001840e097812 */ /* 0x000fe200078efcff */
[----:B------:R-:W-:Y:S01]  /*a030*/  @!P5 IMAD.IADD R16, R16, 0x1, -R11 ;  /* 0x000000011010d824 */ /* 0x000fe200078e0a0b */
[C---:B------:R-:W-:Y:S01]  /*a040*/  ISETP.GT.U32.AND P4, PT, R11.reuse, R20, PT ;  /* 0x000000140b00720c */ /* 0x040fe20003f84070 */
[----:B------:R-:W-:Y:S01]  /*a050*/  IMAD.MOV.U32 R19, RZ, RZ, R6 ;  /* 0x000000ffff137224 */ /* 0x000fe200078e0006 */
[----:B------:R-:W-:Y:S01]  /*a060*/  ISETP.GE.AND P3, PT, R10, RZ, PT ;  /* 0x000000ff0a00720c */ /* 0x000fe20003f66270 */
[----:B------:R-:W-:Y:S01]  /*a070*/  STL [R1+0x87c], R0 ;  /* 0x00087c0001007387 */ /* 0x000fe20000100800 */
[----:B------:R-:W-:Y:S01]  /*a080*/  IABS R10, R8 ;  /* 0x00000008000a7213 */ /* 0x000fe20000000000 */
[----:B------:R-:W-:Y:S01]  /*a090*/  @!P0 IMAD.MOV R19, RZ, RZ, -R19 ;  /* 0x000000ffff138224 */ /* 0x000fe200078e0a13 */
[----:B------:R-:W-:Y:S01]  /*a0a0*/  IABS R17, R9 ;  /* 0x0000000900117213 */ /* 0x000fe20000000000 */
[----:B------:R1:W-:Y:S01]  /*a0b0*/  STL [R1+0x868], R7 ;  /* 0x0008680701007387 */ /* 0x0003e20000100800 */
[----:B------:R-:W-:Y:S01]  /*a0c0*/  ISETP.GT.U32.AND P5, PT, R11, R16, PT ;  /* 0x000000100b00720c */ /* 0x000fe20003fa4070 */
[----:B------:R-:W-:Y:S01]  /*a0d0*/  @!P6 IMAD.IADD R15, R15, 0x1, -R11 ;  /* 0x000000010f0fe824 */ /* 0x000fe200078e0a0b */
[----:B------:R-:W-:Y:S01]  /*a0e0*/  ISETP.GE.AND P0, PT, R3, RZ, PT ;  /* 0x000000ff0300720c */ /* 0x000fe20003f06270 */
[----:B------:R-:W-:Y:S01]  /*a0f0*/  IMAD.MOV.U32 R3, RZ, RZ, R17 ;  /* 0x000000ffff037224 */ /* 0x000fe200078e0011 */
[----:B------:R-:W-:Y:S01]  /*a100*/  LOP3.LUT R17, R14, 0x186, RZ, 0xfc, !PT ;  /* 0x000001860e117812 */ /* 0x000fe200078efcff */
[----:B------:R-:W-:Y:S01]  /*a110*/  @!P4 IMAD.IADD R20, R20, 0x1, -R11 ;  /* 0x000000011414c824 */ /* 0x000fe200078e0a0b */
[----:B------:R-:W-:Y:S01]  /*a120*/  ISETP.GT.U32.AND P6, PT, R11, R15, PT ;  /* 0x0000000f0b00720c */ /* 0x000fe20003fc4070 */
[----:B------:R-:W-:Y:S01]  /*a130*/  IMAD.HI.U32 R6, R13, R3, RZ ;  /* 0x000000030d067227 */ /* 0x000fe200078e00ff */
[----:B------:R-:W-:Y:S02]  /*a140*/  STL [R1+0xcc], R19 ;  /* 0x0000cc1301007387 */ /* 0x000fe40000100800 */
[----:B------:R-:W-:Y:S01]  /*a150*/  ISETP.GT.U32.AND P4, PT, R11, R20, PT ;  /* 0x000000140b00720c */ /* 0x000fe20003f84070 */
[----:B-1----:R-:W-:-:S04]  /*a160*/  IMAD.HI.U32 R7, R13, R10, RZ ;  /* 0x0000000a0d077227 */ /* 0x002fc800078e00ff */
[----:B------:R-:W-:Y:S02]  /*a170*/  IMAD.MOV R7, RZ, RZ, -R7 ;  /* 0x000000ffff077224 */ /* 0x000fe400078e0a07 */
[----:B------:R-:W-:Y:S01]  /*a180*/  IMAD.MOV.U32 R0, RZ, RZ, R4 ;  /* 0x000000ffff007224 */ /* 0x000fe200078e0004 */
[----:B------:R-:W-:Y:S01]  /*a190*/  IABS R4, R17 ;  /* 0x0000001100047213 */ /* 0x000fe20000000000 */
[C---:B------:R-:W-:Y:S01]  /*a1a0*/  IMAD R10, R11.reuse, R7, R10 ;  /* 0x000000070b0a7224 */ /* 0x040fe200078e020a */
[----:B------:R-:W-:Y:S01]  /*a1b0*/  LOP3.LUT R7, R14, 0x188, RZ, 0xfc, !PT ;  /* 0x000001880e077812 */ /* 0x000fe200078efcff */
[----:B------:R-:W-:Y:S02]  /*a1c0*/  IMAD.MOV R6, RZ, RZ, -R6 ;  /* 0x000000ffff067224 */ /* 0x000fe400078e0a06 */
[----:B------:R-:W-:Y:S01]  /*a1d0*/  @!P5 IMAD.IADD R16, R16, 0x1, -R11 ;  /* 0x000000011010d824 */ /* 0x000fe200078e0a0b */
[C---:B------:R-:W-:Y:S01]  /*a1e0*/  ISETP.GT.U32.AND P5, PT, R11.reuse, R10, PT ;  /* 0x0000000a0b00720c */ /* 0x040fe20003fa4070 */
[----:B------:R-:W-:Y:S01]  /*a1f0*/  IMAD R3, R11, R6, R3 ;  /* 0x000000060b037224 */ /* 0x000fe200078e0203 */
[----:B------:R-:W-:Y:S01]  /*a200*/  IABS R22, R7 ;  /* 0x0000000700167213 */ /* 0x000fe20000000000 */
[----:B------:R-:W-:-:S04]  /*a210*/  IMAD.HI.U32 R6, R13, R4, RZ ;  /* 0x000000040d067227 */ /* 0x000fc800078e00ff */
[----:B------:R-:W-:Y:S02]  /*a220*/  IMAD.MOV R6, RZ, RZ, -R6 ;  /* 0x000000ffff067224 */ /* 0x000fe400078e0a06 */
[--C-:B------:R-:W-:Y:S01]  /*a230*/  @!P6 IMAD.IADD R15, R15, 0x1, -R11.reuse ;  /* 0x000000010f0fe824 */ /* 0x100fe200078e0a0b */
[C---:B------:R-:W-:Y:S01]  /*a240*/  ISETP.GT.U32.AND P6, PT, R11.reuse, R3, PT ;  /* 0x000000030b00720c */ /* 0x040fe20003fc4070 */
[----:B------:R-:W-:Y:S02]  /*a250*/  IMAD R4, R11, R6, R4 ;  /* 0x000000060b047224 */ /* 0x000fe400078e0204 */
[----:B------:R-:W-:Y:S01]  /*a260*/  @!P1 IMAD.MOV R0, RZ, RZ, -R0 ;  /* 0x000000ffff009224 */ /* 0x000fe200078e0a00 */
[----:B------:R-:W-:Y:S01]  /*a270*/  ISETP.GE.AND P1, PT, R8, RZ, PT ;  /* 0x000000ff0800720c */ /* 0x000fe20003f26270 */
[--C-:B------:R-:W-:Y:S01]  /*a280*/  @!P4 IMAD.IADD R20, R20, 0x1, -R11.reuse ;  /* 0x000000011414c824 */ /* 0x100fe200078e0a0b */
[----:B------:R-:W-:Y:S01]  /*a290*/  ISETP.GE.AND P4, PT, R9, RZ, PT ;  /* 0x000000ff0900720c */ /* 0x000fe20003f86270 */
[----:B------:R-:W-:Y:S01]  /*a2a0*/  @!P5 IMAD.IADD R10, R10, 0x1, -R11 ;  /* 0x000000010a0ad824 */ /* 0x000fe200078e0a0b */
[----:B------:R-:W-:Y:S01]  /*a2b0*/  ISETP.GT.U32.AND P5, PT, R11, R4, PT ;  /* 0x000000040b00720c */ /* 0x000fe20003fa4070 */
[----:B------:R1:W-:Y:S01]  /*a2c0*/  STL [R1+0xd0], R0 ;  /* 0x0000d00001007387 */ /* 0x0003e20000100800 */
[C---:B------:R-:W-:Y:S01]  /*a2d0*/  LOP3.LUT R9, R14.reuse, 0x18a, RZ, 0xfc, !PT ;  /* 0x0000018a0e097812 */ /* 0x040fe200078efcff */
[----:B------:R-:W-:Y:S01]  /*a2e0*/  IMAD.HI.U32 R23, R13, R22, RZ ;  /* 0x000000160d177227 */ /* 0x000fe200078e00ff */
[----:B------:R-:W-:-:S02]  /*a2f0*/  LOP3.LUT R8, R14, 0x18c, RZ, 0xfc, !PT ;  /* 0x0000018c0e087812 */ /* 0x000fc400078efcff */
[----:B------:R-:W-:Y:S01]  /*a300*/  IABS R21, R9 ;  /* 0x0000000900157213 */ /* 0x000fe20000000000 */
[----:B------:R-:W-:Y:S01]  /*a310*/  @!P6 IMAD.IADD R3, R3, 0x1, -R11 ;  /* 0x000000010303e824 */ /* 0x000fe200078e0a0b */
[----:B------:R-:W-:Y:S01]  /*a320*/  IABS R18, R8 ;  /* 0x0000000800127213 */ /* 0x000fe20000000000 */
[----:B------:R-:W-:Y:S01]  /*a330*/  IMAD.MOV R23, RZ, RZ, -R23 ;  /* 0x000000ffff177224 */ /* 0x000fe200078e0a17 */
[----:B------:R-:W-:Y:S01]  /*a340*/  ISETP.GE.AND P6, PT, R17, RZ, PT ;  /* 0x000000ff1100720c */ /* 0x000fe20003fc6270 */
[----:B-1----:R-:W-:Y:S02]  /*a350*/  IMAD.MOV.U32 R0, RZ, RZ, R20 ;  /* 0x000000ffff007224 */ /* 0x002fe400078e0014 */
[----:B------:R-:W-:Y:S01]  /*a360*/  @!P5 IMAD.IADD R4, R4, 0x1, -R11 ;  /* 0x000000010404d824 */ /* 0x000fe200078e0a0b */
[C---:B------:R-:W-:Y:S01]  /*a370*/  ISETP.GT.U32.AND P5, PT, R11.reuse, R3, PT ;  /* 0x000000030b00720c */ /* 0x040fe20003fa4070 */
[----:B------:R-:W-:Y:S01]  /*a380*/  @!P2 IMAD.MOV R0, RZ, RZ, -R0 ;  /* 0x000000ffff00a224 */ /* 0x000fe200078e0a00 */
[----:B------:R-:W-:Y:S01]  /*a390*/  ISETP.GT.U32.AND P2, PT, R11, R10, PT ;  /* 0x0000000a0b00720c */ /* 0x000fe20003f44070 */
[----:B------:R-:W-:-:S03]  /*a3a0*/  IMAD.HI.U32 R19, R13, R21, RZ ;  /* 0x000000150d137227 */ /* 0x000fc600078e00ff */
[----:B------:R1:W-:Y:S01]  /*a3b0*/  STL [R1+0x848], R0 ;  /* 0x0008480001007387 */ /* 0x0003e20000100800 */
[----:B------:R-:W-:-:S04]  /*a3c0*/  IMAD.HI.U32 R17, R13, R18, RZ ;  /* 0x000000120d117227 */ /* 0x000fc800078e00ff */
[----:B------:R-:W-:Y:S02]  /*a3d0*/  IMAD.MOV R19, RZ, RZ, -R19 ;  /* 0x000000ffff137224 */ /* 0x000fe400078e0a13 */
[C---:B------:R-:W-:Y:S02]  /*a3e0*/  IMAD R22, R11.reuse, R23, R22 ;  /* 0x000000170b167224 */ /* 0x040fe400078e0216 */
[----:B------:R-:W-:Y:S02]  /*a3f0*/  IMAD.MOV R17, RZ, RZ, -R17 ;  /* 0x000000ffff117224 */ /* 0x000fe400078e0a11 */
[----:B-1----:R-:W-:Y:S02]  /*a400*/  IMAD.MOV.U32 R0, RZ, RZ, R16 ;  /* 0x000000ffff007224 */ /* 0x002fe400078e0010 */
[----:B------:R-:W-:Y:S01]  /*a410*/  @!P2 IMAD.IADD R10, R10, 0x1, -R11 ;  /* 0x000000010a0aa824 */ /* 0x000fe200078e0a0b */
[C---:B------:R-:W-:Y:S01]  /*a420*/  ISETP.GT.U32.AND P2, PT, R11.reuse, R22, PT ;  /* 0x000000160b00720c */ /* 0x040fe20003f44070 */
[----:B------:R-:W-:Y:S01]  /*a430*/  @!P3 IMAD.MOV R0, RZ, RZ, -R0 ;  /* 0x000000ffff00b224 */ /* 0x000fe200078e0a00 */
[C---:B------:R-:W-:Y:S01]  /*a440*/  ISETP.GT.U32.AND P3, PT, R11.reuse, R4, PT ;  /* 0x000000040b00720c */ /* 0x040fe20003f64070 */
[----:B------:R-:W-:-:S02]  /*a450*/  IMAD R21, R11, R19, R21 ;  /* 0x000000130b157224 */ /* 0x000fc400078e0215 */
[----:B------:R-:W-:Y:S01]  /*a460*/  VIADD R6, R12, 0x18e ;  /* 0x0000018e0c067836 */ /* 0x000fe20000000000 */
[----:B------:R1:W-:Y:S01]  /*a470*/  STL [R1+0x864], R0 ;  /* 0x0008640001007387 */ /* 0x0003e20000100800 */
[C---:B------:R-:W-:Y:S02]  /*a480*/  IMAD R18, R11.reuse, R17, R18 ;  /* 0x000000110b127224 */ /* 0x040fe400078e0212 */
[----:B------:R-:W-:Y:S01]  /*a490*/  @!P0 IMAD.MOV R15, RZ, RZ, -R15 ;  /* 0x000000ffff0f8224 */ /* 0x000fe200078e0a0f */
[----:B------:R-:W-:Y:S01]  /*a4a0*/  ISETP.GT.U32.AND P0, PT, R11, R21, PT ;  /* 0x000000150b00720c */ /* 0x000fe20003f04070 */
[--C-:B------:R-:W-:Y:S01]  /*a4b0*/  @!P5 IMAD.IADD R3, R3, 0x1, -R11.reuse ;  /* 0x000000010303d824 */ /* 0x100fe200078e0a0b */
[----:B------:R-:W-:Y:S01]  /*a4c0*/  IABS R20, R6 ;  /* 0x0000000600147213 */ /* 0x000fe20000000000 */
[----:B------:R-:W-:Y:S01]  /*a4d0*/  @!P2 IMAD.IADD R22, R22, 0x1, -R11 ;  /* 0x000000011616a824 */ /* 0x000fe200078e0a0b */
[----:B------:R-:W-:Y:S01]  /*a4e0*/  ISETP.GT.U32.AND P5, PT, R11, R18, PT ;  /* 0x000000120b00720c */ /* 0x000fe20003fa4070 */
[----:B------:R-:W-:Y:S01]  /*a4f0*/  STL [R1+0xb0], R15 ;  /* 0x0000b00f01007387 */ /* 0x000fe20000100800 */
[----:B-1----:R-:W-:Y:S01]  /*a500*/  IMAD.MOV.U32 R0, RZ, RZ, R10 ;  /* 0x000000ffff007224 */ /* 0x002fe200078e000a */
[----:B------:R-:W-:Y:S01]  /*a510*/  ISETP.GE.AND P2, PT, R8, RZ, PT ;  /* 0x000000ff0800720c */ /* 0x000fe20003f46270 */
[----:B------:R-:W-:Y:S01]  /*a520*/  IMAD.HI.U32 R10, R13, R20, RZ ;  /* 0x000000140d0a7227 */ /* 0x000fe200078e00ff */
[----:B------:R-:W-:-:S03]  /*a530*/  LOP3.LUT R8, R14, 0x192, RZ, 0xfc, !PT ;  /* 0x000001920e087812 */ /* 0x000fc600078efcff */
[----:B------:R-:W-:Y:S01]  /*a540*/  @!P1 IMAD.MOV R0, RZ, RZ, -R0 ;  /* 0x000000ffff009224 */ /* 0x000fe200078e0a00 */
[----:B------:R-:W-:Y:S01]  /*a550*/  ISETP.GE.AND P1, PT, R7, RZ, PT ;  /* 0x000000ff0700720c */ /* 0x000fe20003f26270 */
[----:B------:R-:W-:Y:S01]  /*a560*/  IMAD.MOV R10, RZ, RZ, -R10 ;  /* 0x000000ffff0a7224 */ /* 0x000fe200078e0a0a */
[----:B------:R-:W-:Y:S01]  /*a570*/  LOP3.LUT R7, R14, 0x190, RZ, 0xfc, !PT ;  /* 0x000001900e077812 */ /* 0x000fe200078efcff */
[--C-:B------:R-:W-:Y:S01]  /*a580*/  @!P3 IMAD.IADD R4, R4, 0x1, -R11.reuse ;  /* 0x000000010404b824 */ /* 0x100fe200078e0a0b */
[----:B------:R1:W-:Y:S01]  /*a590*/  STL [R1+0x9c], R0 ;  /* 0x00009c0001007387 */ /* 0x0003e20000100800 */
[----:B------:R-:W-:Y:S01]  /*a5a0*/  ISETP.GE.AND P3, PT, R9, RZ, PT ;  /* 0x000000ff0900720c */ /* 0x000fe20003f66270 */
[--C-:B------:R-:W-:Y:S01]  /*a5b0*/  @!P0 IMAD.IADD R21, R21, 0x1, -R11.reuse ;  /* 0x0000000115158824 */ /* 0x100fe200078e0a0b */
[C---:B------:R-:W-:Y:S01]  /*a5c0*/  ISETP.GT.U32.AND P0, PT, R11.reuse, R22, PT ;  /* 0x000000160b00720c */ /* 0x040fe20003f04070 */
[C---:B------:R-:W-:Y:S01]  /*a5d0*/  IMAD R9, R11.reuse, R10, R20 ;  /* 0x0000000a0b097224 */ /* 0x040fe200078e0214 */
[----:B------:R-:W-:Y:S01]  /*a5e0*/  IABS R10, R7 ;  /* 0x00000007000a7213 */ /* 0x000fe20000000000 */
[----:B------:R-:W-:Y:S01]  /*a5f0*/  @!P5 IMAD.IADD R18, R18, 0x1, -R11 ;  /* 0x000000011212d824 */ /* 0x000fe200078e0a0b */
[----:B------:R-:W-:Y:S01]  /*a600*/  ISETP.GT.U32.AND P5, PT, R11, R21, PT ;  /* 0x000000150b00720c */ /* 0x000fe20003fa4070 */
[----:B-1----:R-:W-:Y:S01]  /*a610*/  IMAD.MOV.U32 R0, RZ, RZ, R3 ;  /* 0x000000ffff007224 */ /* 0x002fe200078e0003 */
[----:B------:R-:W-:Y:S01]  /*a620*/  IABS R3, R8 ;  /* 0x0000000800037213 */ /* 0x000fe20000000000 */
[----:B------:R-:W-:-:S04]  /*a630*/  IMAD.HI.U32 R15, R13, R10, RZ ;  /* 0x0000000a0d0f7227 */ /* 0x000fc800078e00ff */
[----:B------:R-:W-:Y:S01]  /*a640*/  @!P4 IMAD.MOV R0, RZ, RZ, -R0 ;  /* 0x000000ffff00c224 */ /* 0x000fe200078e0a00 */
[C---:B------:R-:W-:Y:S01]  /*a650*/  ISETP.GT.U32.AND P4, PT, R11.reuse, R18, PT ;  /* 0x000000120b00720c */ /* 0x040fe20003f84070 */
[----:B------:R-:W-:Y:S02]  /*a660*/  IMAD.MOV R15, RZ, RZ, -R15 ;  /* 0x000000ffff0f7224 */ /* 0x000fe400078e0a0f */
[--C-:B------:R-:W-:Y:S01]  /*a670*/  @!P0 IMAD.IADD R22, R22, 0x1, -R11.reuse ;  /* 0x0000000116168824 */ /* 0x100fe200078e0a0b */
[----:B------:R1:W-:Y:S01]  /*a680*/  STL [R1+0x860], R0 ;  /* 0x0008600001007387 */ /* 0x0003e20000100800 */
[----:B------:R-:W-:Y:S01]  /*a690*/  ISETP.GE.AND P0, PT, R6, RZ, PT ;  /* 0x000000ff0600720c */ /* 0x000fe20003f06270 */
[----:B------:R-:W-:Y:S02]  /*a6a0*/  IMAD R10, R11, R15, R10 ;  /* 0x0000000f0b0a7224 */ /* 0x000fe400078e020a */
[----:B------:R-:W-:Y:S01]  /*a6b0*/  @!P5 IMAD.IADD R21, R21, 0x1, -R11 ;  /* 0x000000011515d824 */ /* 0x000fe200078e0a0b */
[----:B------:R-:W-:-:S02]  /*a6c0*/  ISETP.GE.AND P5, PT, R7, RZ, PT ;  /* 0x000000ff0700720c */ /* 0x000fc40003fa6270 */
[C---:B------:R-:W-:Y:S01]  /*a6d0*/  LOP3.LUT R7, R14.reuse, 0x198, RZ, 0xfc, !PT ;  /* 0x000001980e077812 */ /* 0x040fe200078efcff */
[----:B------:R-:W-:Y:S02]  /*a6e0*/  IMAD.MOV.U32 R23, RZ, RZ, R21 ;  /* 0x000000ffff177224 */ /* 0x000fe400078e0015 */
[----:B-1----:R-:W-:Y:S01]  /*a6f0*/  IMAD.MOV.U32 R0, RZ, RZ, R4 ;  /* 0x000000ffff007224 */ /* 0x002fe200078e0004 */
[----:B------:R-:W-:Y:S01]  /*a700*/  IABS R16, R7 ;  /* 0x0000000700107213 */ /* 0x000fe20000000000 */
[----:B------:R-:W-:Y:S01]  /*a710*/  IMAD.MOV.U32 R4, RZ, RZ, R3 ;  /* 0x000000ffff047224 */ /* 0x000fe200078e0003 */
[----:B------:R-:W-:Y:S01]  /*a720*/  LOP3.LUT R3, R14, 0x194, RZ, 0xfc, !PT ;  /* 0x000001940e037812 */ /* 0x000fe200078efcff */
[----:B------:R-:W-:Y:S01]  /*a730*/  @!P6 IMAD.MOV R0, RZ, RZ, -R0 ;  /* 0x000000ffff00e224 */ /* 0x000fe200078e0a00 */
[----:B------:R-:W-:Y:S01]  /*a740*/  ISETP.GT.U32.AND P6, PT, R11, R9, PT ;  /* 0x000000090b00720c */ /* 0x000fe20003fc4070 */
[----:B------:R-:W-:Y:S01]  /*a750*/  IMAD.HI.U32 R6, R13, R4, RZ ;  /* 0x000000040d067227 */ /* 0x000fe200078e00ff */
[----:B------:R-:W-:-:S02]  /*a760*/  IABS R17, R3 ;  /* 0x0000000300117213 */ /* 0x000fc40000000000 */
[----:B------:R1:W-:Y:S01]  /*a770*/  STL [R1+0x85c], R0 ;  /* 0x00085c0001007387 */ /* 0x0003e20000100800 */
[----:B------:R-:W-:Y:S01]  /*a780*/  @!P4 IMAD.IADD R18, R18, 0x1, -R11 ;  /* 0x000000011212c824 */ /* 0x000fe200078e0a0b */
[----:B------:R-:W-:Y:S01]  /*a790*/  ISETP.GT.U32.AND P4, PT, R11, R10, PT ;  /* 0x0000000a0b00720c */ /* 0x000fe20003f84070 */
[----:B------:R-:W-:Y:S02]  /*a7a0*/  IMAD.MOV R6, RZ, RZ, -R6 ;  /* 0x000000ffff067224 */ /* 0x000fe400078e0a06 */
[----:B------:R-:W-:Y:S02]  /*a7b0*/  @!P3 IMAD.MOV R23, RZ, RZ, -R23 ;  /* 0x000000ffff17b224 */ /* 0x000fe400078e0a17 */
[----:B------:R-:W-:-:S04]  /*a7c0*/  IMAD.HI.U32 R19, R13, R17, RZ ;  /* 0x000000110d137227 */ /* 0x000fc800078e00ff */
[--C-:B------:R-:W-:Y:S01]  /*a7d0*/  @!P6 IMAD.IADD R9, R9, 0x1, -R11.reuse ;  /* 0x000000010909e824 */ /* 0x100fe200078e0a0b */
[----:B------:R-:W-:Y:S01]  /*a7e0*/  ISETP.GE.AND P6, PT, R8, RZ, PT ;  /* 0x000000ff0800720c */ /* 0x000fe20003fc6270 */
[C---:B------:R-:W-:Y:S01]  /*a7f0*/  IMAD R8, R11.reuse, R6, R4 ;  /* 0x000000060b087224 */ /* 0x040fe200078e0204 */
[C---:B------:R-:W-:Y:S01]  /*a800*/  LOP3.LUT R6, R14.reuse, 0x196, RZ, 0xfc, !PT ;  /* 0x000001960e067812 */ /* 0x040fe200078efcff */
[----:B-1----:R-:W-:Y:S01]  /*a810*/  IMAD.MOV.U32 R0, RZ, RZ, R22 ;  /* 0x000000ffff007224 */ /* 0x002fe200078e0016 */
[----:B------:R-:W-:Y:S01]  /*a820*/  LOP3.LUT R4, R14, 0x19a, RZ, 0xfc, !PT ;  /* 0x0000019a0e047812 */ /* 0x000fe200078efcff */
[----:B------:R-:W-:Y:S01]  /*a830*/  @!P4 IMAD.IADD R10, R10, 0x1, -R11 ;  /* 0x000000010a0ac824 */ /* 0x000fe200078e0a0b */
[C---:B------:R-:W-:Y:S01]  /*a840*/  ISETP.GT.U32.AND P3, PT, R11.reuse, R8, PT ;  /* 0x000000080b00720c */ /* 0x040fe20003f64070 */
[----:B------:R-:W-:Y:S01]  /*a850*/  @!P1 IMAD.MOV R0, RZ, RZ, -R0 ;  /* 0x000000ffff009224 */ /* 0x000fe200078e0a00 */
[----:B------:R-:W-:Y:S01]  /*a860*/  ISETP.GT.U32.AND P4, PT, R11, R9, PT ;  /* 0x000000090b00720c */ /* 0x000fe20003f84070 */
[----:B------:R-:W-:Y:S01]  /*a870*/  IMAD.MOV R19, RZ, RZ, -R19 ;  /* 0x000000ffff137224 */ /* 0x000fe200078e0a13 */
[----:B------:R-:W-:-:S02]  /*a880*/  IABS R20, R6 ;  /* 0x0000000600147213 */ /* 0x000fc40000000000 */
[----:B------:R1:W-:Y:S01]  /*a890*/  STL [R1+0x94], R0 ;  /* 0x0000940001007387 */ /* 0x0003e20000100800 */
[----:B------:R-:W-:Y:S02]  /*a8a0*/  ISETP.GT.U32.AND P1, PT, R11, R10, PT ;  /* 0x0000000a0b00720c */ /* 0x000fe40003f24070 */
[----:B------:R-:W-:Y:S01]  /*a8b0*/  IABS R15, R4 ;  /* 0x00000004000f7213 */ /* 0x000fe20000000000 */
[----:B------:R-:W-:Y:S03]  /*a8c0*/  STL [R1+0x84], R23 ;  /* 0x0000841701007387 */ /* 0x000fe60000100800 */
[--C-:B------:R-:W-:Y:S02]  /*a8d0*/  @!P3 IMAD.IADD R8, R8, 0x1, -R11.reuse ;  /* 0x000000010808b824 */ /* 0x100fe400078e0a0b */
[----:B------:R-:W-:Y:S02]  /*a8e0*/  @!P4 IMAD.IADD R9, R9, 0x1, -R11 ;  /* 0x000000010909c824 */ /* 0x000fe400078e0a0b */
[----:B-1----:R-:W-:Y:S01]  /*a8f0*/  IMAD.MOV.U32 R0, RZ, RZ, R18 ;  /* 0x000000ffff007224 */ /* 0x002fe200078e0012 */
[----:B------:R-:W-:Y:S01]  /*a900*/  ISETP.GT.U32.AND P3, PT, R11, R8, PT ;  /* 0x000000080b00720c */ /* 0x000fe20003f64070 */
[----:B------:R-:W-:-:S02]  /*a910*/  IMAD.MOV.U32 R18, RZ, RZ, R20 ;  /* 0x000000ffff127224 */ /* 0x000fc400078e0014 */
[----:B------:R-:W-:Y:S01]  /*a920*/  @!P2 IMAD.MOV R0, RZ, RZ, -R0 ;  /* 0x000000ffff00a224 */ /* 0x000fe200078e0a00 */
[----:B------:R-:W-:Y:S01]  /*a930*/  ISETP.GE.AND P2, PT, R3, RZ, PT ;  /* 0x000000ff0300720c */ /* 0x000fe20003f46270 */
[----:B------:R-:W-:Y:S02]  /*a940*/  IMAD R3, R11, R19, R17 ;  /* 0x000000130b037224 */ /* 0x000fe400078e0211 */
[----:B------:R-:W-:Y:S01]  /*a950*/  IMAD.HI.U32 R19, R13, R16, RZ ;  /* 0x000000100d137227 */ /* 0x000fe200078e00ff */
[----:B------:R1:W-:Y:S02]  /*a960*/  STL [R1+0x844], R0 ;  /* 0x0008440001007387 */ /* 0x0003e40000100800 */
[----:B------:R-:W-:Y:S01]  /*a970*/  ISETP.GT.U32.AND P4, PT, R11, R3, PT ;  /* 0x000000030b00720c */ /* 0x000fe20003f84070 */
[----:B------:R-:W-:-:S04]  /*a980*/  IMAD.HI.U32 R20, R13, R18, RZ ;  /* 0x000000120d147227 */ /* 0x000fc800078e00ff */
[----:B------:R-:W-:-:S04]  /*a990*/  IMAD.HI.U32 R17, R13, R15, RZ ;  /* 0x0000000f0d117227 */ /* 0x000fc800078e00ff */
[----:B-1----:R-:W-:Y:S02]  /*a9a0*/  IMAD.MOV.U32 R0, RZ, RZ, R9 ;  /* 0x000000ffff007224 */ /* 0x002fe400078e0009 */
[----:B------:R-:W-:Y:S02]  /*a9b0*/  IMAD.MOV R19, RZ, RZ, -R19 ;  /* 0x000000ffff137224 */ /* 0x000fe400078e0a13 */
[----:B------:R-:W-:Y:S02]  /*a9c0*/  @!P0 IMAD.MOV R0, RZ, RZ, -R0 ;  /* 0x000000ffff008224 */ /* 0x000fe400078e0a00 */
[----:B------:R-:W-:Y:S02]  /*a9d0*/  IMAD.MOV R20, RZ, RZ, -R20 ;  /* 0x000000ffff147224 */ /* 0x000fe400078e0a14 */
[----:B------:R-:W-:Y:S01]  /*a9e0*/  IMAD.MOV R17, RZ, RZ, -R17 ;  /* 0x000000ffff117224 */ /* 0x000fe200078e0a11 */
[----:B------:R1:W-:Y:S01]  /*a9f0*/  STL [R1+0x840], R0 ;  /* 0x0008400001007387 */ /* 0x0003e20000100800 */
[----:B------:R-:W-:-:S02]  /*aa00*/  IMAD R16, R11, R19, R16 ;  /* 0x000000130b107224 */ /* 0x000fc400078e0210 */
[--C-:B------:R-:W-:Y:S02]  /*aa10*/  @!P3 IMAD.IADD R8, R8, 0x1, -R11.reuse ;  /* 0x000000010808b824 */ /* 0x100fe400078e0a0b */
[--C-:B------:R-:W-:Y:S01]  /*aa20*/  @!P4 IMAD.IADD R3, R3, 0x1, -R11.reuse ;  /* 0x000000010303c824 */ /* 0x100fe200078e0a0b */
[C---:B------:R-:W-:Y:S01]  /*aa30*/  ISETP.GT.U32.AND P3, PT, R11.reuse, R16, PT ;  /* 0x000000100b00720c */ /* 0x040fe20003f64070 */
[----:B------:R-:W-:Y:S01]  /*aa40*/  @!P1 IMAD.IADD R10, R10, 0x1, -R11 ;  /* 0x000000010a0a9824 */ /* 0x000fe200078e0a0b */
[----:B------:R-:W-:Y:S01]  /*aa50*/  ISETP.GE.AND P1, PT, R6, RZ, PT ;  /* 0x000000ff0600720c */ /* 0x000fe20003f26270 */
[C---:B------:R-:W-:Y:S01]  /*aa60*/  IMAD R18, R11.reuse, R20, R18 ;  /* 0x000000140b127224 */ /* 0x040fe200078e0212 */
[C---:B------:R-:W-:Y:S01]  /*aa70*/  LOP3.LUT R6, R14.reuse, 0x19c, RZ, 0xfc, !PT ;  /* 0x0000019c0e067812 */ /* 0x040fe200078efcff */
[C---:B------:R-:W-:Y:S01]  /*aa80*/  IMAD R9, R11.reuse, R17, R15 ;  /* 0x000000110b097224 */ /* 0x040fe200078e020f */
[C---:B------:R-:W-:Y:S01]  /*aa90*/  ISETP.GT.U32.AND P4, PT, R11.reuse, R3, PT ;  /* 0x000000030b00720c */ /* 0x040fe20003f84070 */
[----:B-1----:R-:W-:Y:S01]  /*aaa0*/  IMAD.MOV.U32 R0, RZ, RZ, R8 ;  /* 0x000000ffff007224 */ /* 0x002fe200078e0008 */
[----:B------:R-:W-:Y:S01]  /*aab0*/  IABS R19, R6 ;  /* 0x0000000600137213 */ /* 0x000fe20000000000 */
[----:B------:R-:W-:Y:S01]  /*aac0*/  IMAD.MOV.U32 R17, RZ, RZ, R10 ;  /* 0x000000ffff117224 */ /* 0x000fe200078e000a */
[C---:B------:R-:W-:Y:S01]  /*aad0*/  ISETP.GT.U32.AND P0, PT, R11.reuse, R18, PT ;  /* 0x000000120b00720c */ /* 0x040fe20003f04070 */
[----:B------:R-:W-:Y:S01]  /*aae0*/  @!P6 IMAD.MOV R0, RZ, RZ, -R0 ;  /* 0x000000ffff00e224 */ /* 0x000fe200078e0a00 */
[----:B------:R-:W-:Y:S01]  /*aaf0*/  ISETP.GT.U32.AND P6, PT, R11, R9, PT ;  /* 0x000000090b00720c */ /* 0x000fe20003fc4070 */
[----:B------:R-:W-:Y:S01]  /*ab00*/  IMAD.MOV.U32 R15, RZ, RZ, R19 ;  /* 0x000000ffff0f7224 */ /* 0x000fe200078e0013 */
[----:B------:R-:W-:Y:S01]  /*ab10*/  LOP3.LUT R8, R14, 0x1a4, RZ, 0xfc, !PT ;  /* 0x000001a40e087812 */ /* 0x000fe200078efcff */
[----:B------:R-:W-:-:S02]  /*ab20*/  VIADD R19, R12, 0x19e ;  /* 0x0000019e0c137836 */ /* 0x000fc40000000000 */
[----:B------:R-:W-:Y:S01]  /*ab30*/  @!P5 IMAD.MOV R17, RZ, RZ, -R17 ;  /* 0x000000ffff11d224 */ /* 0x000fe200078e0a11 */
[----:B------:R-:W-:Y:S01]  /*ab40*/  ISETP.GE.AND P5, PT, R7, RZ, PT ;  /* 0x000000ff0700720c */ /* 0x000fe20003fa6270 */
[--C-:B------:R-:W-:Y:S01]  /*ab50*/  @!P3 IMAD.IADD R16, R16, 0x1, -R11.reuse ;  /* 0x000000011010b824 */ /* 0x100fe200078e0a0b */
[----:B------:R-:W-:Y:S01]  /*ab60*/  IABS R7, R19 ;  /* 0x0000001300077213 */ /* 0x000fe20000000000 */
[--C-:B------:R-:W-:Y:S01]  /*ab70*/  @!P4 IMAD.IADD R3, R3, 0x1, -R11.reuse ;  /* 0x000000010303c824 */ /* 0x100fe200078e0a0b */
[----:B------:R-:W-:Y:S01]  /*ab80*/  STL [R1+0x6c], R17 ;  /* 0x00006c1101007387 */ /* 0x000fe20000100800 */
[--C-:B------:R-:W-:Y:S01]  /*ab90*/  @!P0 IMAD.IADD R18, R18, 0x1, -R11.reuse ;  /* 0x0000000112128824 */ /* 0x100fe200078e0a0b */
[----:B------:R-:W-:Y:S01]  /*aba0*/  ISETP.GE.AND P4, PT, R4, RZ, PT ;  /* 0x000000ff0400720c */ /* 0x000fe20003f86270 */
[----:B------:R-:W-:Y:S01]  /*abb0*/  @!P6 IMAD.IADD R9, R9, 0x1, -R11 ;  /* 0x000000010909e824 */ /* 0x000fe200078e0a0b */
[----:B------:R1:W-:Y:S01]  /*abc0*/  STL [R1+0x68], R0 ;  /* 0x0000680001007387 */ /* 0x0003e20000100800 */
[----:B------:R-:W-:Y:S01]  /*abd0*/  ISETP.GT.U32.AND P6, PT, R11, R16, PT ;  /* 0x000000100b00720c */ /* 0x000fe20003fc4070 */
[----:B------:R-:W-:Y:S01]  /*abe0*/  IMAD.HI.U32 R10, R13, R15, RZ ;  /* 0x0000000f0d0a7227 */ /* 0x000fe200078e00ff */
[----:B------:R-:W-:-:S02]  /*abf0*/  ISETP.GT.U32.AND P3, PT, R11, R18, PT ;  /* 0x000000120b00720c */ /* 0x000fc40003f64070 */
[----:B------:R-:W-:Y:S01]  /*ac00*/  ISETP.GE.AND P0, PT, R6, RZ, PT ;  /* 0x000000ff0600720c */ /* 0x000fe20003f06270 */
[----:B------:R-:W-:Y:S01]  /*ac10*/  IMAD.MOV R10, RZ, RZ, -R10 ;  /* 0x000000ffff0a7224 */ /* 0x000fe200078e0a0a */
[----:B------:R-:W-:Y:S01]  /*ac20*/  LOP3.LUT R6, R14, 0x1a2, RZ, 0xfc, !PT ;  /* 0x000001a20e067812 */ /* 0x000fe200078efcff */
[----:B-1----:R-:W-:-:S03]  /*ac30*/  IMAD.MOV.U32 R0, RZ, RZ, R3 ;  /* 0x000000ffff007224 */ /* 0x002fc600078e0003 */
[----:B------:R-:W-:Y:S01]  /*ac40*/  IABS R17, R6 ;  /* 0x0000000600117213 */ /* 0x000fe20000000000 */
[----:B------:R-:W-:-:S04]  /*ac50*/  IMAD.HI.U32 R3, R13, R7, RZ ;  /* 0x000000070d037227 */ /* 0x000fc800078e00ff */
[----:B------:R-:W-:Y:S02]  /*ac60*/  IMAD.MOV R3, RZ, RZ, -R3 ;  /* 0x000000ffff037224 */ /* 0x000fe400078e0a03 */
[C---:B------:R-:W-:Y:S01]  /*ac70*/  IMAD R4, R11.reuse, R10, R15 ;  /* 0x0000000a0b047224 */ /* 0x040fe200078e020f */
[----:B------:R-:W-:Y:S01]  /*ac80*/  LOP3.LUT R10, R14, 0x1a0, RZ, 0xfc, !PT ;  /* 0x000001a00e0a7812 */ /* 0x000fe200078efcff */
[C---:B------:R-:W-:Y:S01]  /*ac90*/  IMAD R3, R11.reuse, R3, R7 ;  /* 0x000000030b037224 */ /* 0x040fe200078e0207 */
[----:B------:R-:W-:Y:S01]  /*aca0*/  IABS R7, R8 ;  /* 0x0000000800077213 */ /* 0x000fe20000000000 */
[--C-:B------:R-:W-:Y:S01]  /*acb0*/  @!P6 IMAD.IADD R16, R16, 0x1, -R11.reuse ;  /* 0x000000011010e824 */ /* 0x100fe200078e0a0b */
[----:B------:R-:W-:Y:S01]  /*acc0*/  IABS R15, R10 ;  /* 0x0000000a000f7213 */ /* 0x000fe20000000000 */
[----:B------:R-:W-:Y:S01]  /*acd0*/  @!P3 IMAD.IADD R18, R18, 0x1, -R11 ;  /* 0x000000011212b824 */ /* 0x000fe200078e0a0b */
[C---:B------:R-:W-:Y:S01]  /*ace0*/  ISETP.GT.U32.AND P6, PT, R11.reuse, R3, PT ;  /* 0x000000030b00720c */ /* 0x040fe20003fc4070 */
[----:B------:R-:W-:Y:S01]  /*acf0*/  @!P2 IMAD.MOV R0, RZ, RZ, -R0 ;  /* 0x000000ffff00a224 */ /* 0x000fe200078e0a00 */
[----:B------:R-:W-:Y:S01]  /*ad00*/  ISETP.GT.U32.AND P3, PT, R11, R4, PT ;  /* 0x000000040b00720c */ /* 0x000fe20003f64070 */
[----:B------:R-:W-:Y:S01]  /*ad10*/  IMAD.HI.U32 R20, R13, R15, RZ ;  /* 0x0000000f0d147227 */ /* 0x000fe200078e00ff */
[----:B------:R-:W-:-:S02]  /*ad20*/  ISETP.GT.U32.AND P2, PT, R11, R9, PT ;  /* 0x000000090b00720c */ /* 0x000fc40003f44070 */
[----:B------:R1:W-:Y:S01]  /*ad30*/  STL [R1+0x808], R0 ;  /* 0x0008080001007387 */ /* 0x0003e20000100800 */
[----:B------:R-:W-:Y:S02]  /*ad40*/  IMAD.MOV.U32 R21, RZ, RZ, R18 ;  /* 0x000000ffff157224 */ /* 0x000fe400078e0012 */
[----:B------:R-:W-:Y:S02]  /*ad50*/  IMAD.MOV R20, RZ, RZ, -R20 ;  /* 0x000000ffff147224 */ /* 0x000fe400078e0a14 */
[----:B------:R-:W-:Y:S02]  /*ad60*/  @!P1 IMAD.MOV R21, RZ, RZ, -R21 ;  /* 0x000000ffff159224 */ /* 0x000fe400078e0a15 */
[--C-:B------:R-:W-:Y:S02]  /*ad70*/  @!P6 IMAD.IADD R3, R3, 0x1, -R11.reuse ;  /* 0x000000010303e824 */ /* 0x100fe400078e0a0b */
[----:B------:R-:W-:Y:S01]  /*ad80*/  @!P3 IMAD.IADD R4, R4, 0x1, -R11 ;  /* 0x000000010404b824 */ /* 0x000fe200078e0a0b */
[----:B------:R-:W-:Y:S01]  /*ad90*/  ISETP.GE.AND P3, PT, R10, RZ, PT ;  /* 0x000000ff0a00720c */ /* 0x000fe20003f66270 */
[----:B------:R-:W-:Y:S01]  /*ada0*/  IMAD.HI.U32 R10, R13, R7, RZ ;  /* 0x000000070d0a7227 */ /* 0x000fe200078e00ff */
[C---:B------:R-:W-:Y:S01]  /*adb0*/  ISETP.GT.U32.AND P6, PT, R11.reuse, R3, PT ;  /* 0x000000030b00720c */ /* 0x040fe20003fc4070 */
[----:B------:R-:W-:Y:S01]  /*adc0*/  STL [R1+0x828], R21 ;  /* 0x0008281501007387 */ /* 0x000fe20000100800 */
[----:B------:R-:W-:Y:S01]  /*add0*/  ISETP.GT.U32.AND P1, PT, R11, R4, PT ;  /* 0x000000040b00720c */ /* 0x000fe20003f24070 */
[----:B-1----:R-:W-:-:S02]  /*ade0*/  IMAD.MOV.U32 R0, RZ, RZ, R16 ;  /* 0x000000ffff007224 */ /* 0x002fc400078e0010 */
[C---:B------:R-:W-:Y:S02]  /*adf0*/  IMAD R15, R11.reuse, R20, R15 ;  /* 0x000000140b0f7224 */ /* 0x040fe400078e020f */
[----:B------:R-:W-:Y:S02]  /*ae00*/  IMAD.MOV R10, RZ, RZ, -R10 ;  /* 0x000000ffff0a7224 */ /* 0x000fe400078e0a0a */
[----:B------:R-:W-:Y:S01]  /*ae10*/  @!P5 IMAD.MOV R0, RZ, RZ, -R0 ;  /* 0x000000ffff00d224 */ /* 0x000fe200078e0a00 */
[----:B------:R-:W-:Y:S01]  /*ae20*/  ISETP.GT.U32.AND P5, PT, R11, R15, PT ;  /* 0x0000000f0b00720c */ /* 0x000fe20003fa4070 */
[----:B------:R-:W-:Y:S01]  /*ae30*/  @!P2 IMAD.IADD R9, R9, 0x1, -R11 ;  /* 0x000000010909a824 */ /* 0x000fe200078e0a0b */
[----:B------:R-:W-:Y:S01]  /*ae40*/  ISETP.GE.AND P2, PT, R19, RZ, PT ;  /* 0x000000ff1300720c */ /* 0x000fe20003f46270 */
[----:B------:R-:W-:Y:S01]  /*ae50*/  IMAD R7, R11, R10, R7 ;  /* 0x0000000a0b077224 */ /* 0x000fe200078e0207 */
[----:B------:R1:W-:Y:S01]  /*ae60*/  STL [R1+0x5c], R0 ;  /* 0x00005c0001007387 */ /* 0x0003e20000100800 */
[--C-:B------:R-:W-:Y:S01]  /*ae70*/  @!P6 IMAD.IADD R3, R3, 0x1, -R11.reuse ;  /* 0x000000010303e824 */ /* 0x100fe200078e0a0b */
[----:B------:R-:W-:Y:S01]  /*ae80*/  LOP3.LUT R10, R14, 0x1a6, RZ, 0xfc, !PT ;  /* 0x000001a60e0a7812 */ /* 0x000fe200078efcff */
[----:B------:R-:W-:Y:S01]  /*ae90*/  @!P1 IMAD.IADD R4, R4, 0x1, -R11 ;  /* 0x0000000104049824 */ /* 0x000fe200078e0a0b */
[----:B------:R-:W-:Y:S01]  /*aea0*/  ISETP.GT.U32.AND P6, PT, R11, R7, PT ;  /* 0x000000070b00720c */ /* 0x000fe20003fc4070 */
[----:B------:R-:W-:Y:S01]  /*aeb0*/  IMAD.HI.U32 R19, R13, R17, RZ ;  /* 0x000000110d137227 */ /* 0x000fe200078e00ff */
[----:B------:R-:W-:-:S02]  /*aec0*/  IABS R16, R10 ;  /* 0x0000000a00107213 */ /* 0x000fc40000000000 */
[----:B------:R-:W-:Y:S01]  /*aed0*/  ISETP.GE.AND P1, PT, R6, RZ, PT ;  /* 0x000000ff0600720c */ /* 0x000fe20003f26270 */
[----:B------:R-:W-:Y:S01]  /*aee0*/  @!P5 IMAD.IADD R15, R15, 0x1, -R11 ;  /* 0x000000010f0fd824 */ /* 0x000fe200078e0a0b */
[----:B------:R-:W-:Y:S01]  /*aef0*/  ISETP.GE.AND P5, PT, R8, RZ, PT ;  /* 0x000000ff0800720c */ /* 0x000fe20003fa6270 */
[----:B-1----:R-:W-:Y:S01]  /*af00*/  IMAD.MOV.U32 R0, RZ, RZ, R9 ;  /* 0x000000ffff007224 */ /* 0x002fe200078e0009 */
[C---:B------:R-:W-:Y:S01]  /*af10*/  LOP3.LUT R9, R14.reuse, 0x1a8, RZ, 0xfc, !PT ;  /* 0x000001a80e097812 */ /* 0x040fe200078efcff */
[----:B------:R-:W-:Y:S01]  /*af20*/  IMAD.MOV R19, RZ, RZ, -R19 ;  /* 0x000000ffff137224 */ /* 0x000fe200078e0a13 */
[C---:B------:R-:W-:Y:S01]  /*af30*/  LOP3.LUT R8, R14.reuse, 0x1ac, RZ, 0xfc, !PT ;  /* 0x000001ac0e087812 */ /* 0x040fe200078efcff */
[----:B------:R-:W-:Y:S01]  /*af40*/  @!P4 IMAD.MOV R0, RZ, RZ, -R0 ;  /* 0x000000ffff00c224 */ /* 0x000fe200078e0a00 */
[----:B------:R-:W-:Y:S01]  /*af50*/  IABS R18, R9 ;  /* 0x0000000900127213 */ /* 0x000fe20000000000 */
[----:B------:R-:W-:Y:S02]  /*af60*/  IMAD.MOV.U32 R6, RZ, RZ, R16 ;  /* 0x000000ffff067224 */ /* 0x000fe400078e0010 */
[----:B------:R-:W-:Y:S01]  /*af70*/  @!P6 IMAD.IADD R7, R7, 0x1, -R11 ;  /* 0x000000010707e824 */ /* 0x000fe200078e0a0b */
[----:B------:R1:W-:Y:S01]  /*af80*/  STL [R1+0x58], R0 ;  /* 0x0000580001007387 */ /* 0x0003e20000100800 */
[----:B------:R-:W-:Y:S01]  /*af90*/  IMAD R17, R11, R19, R17 ;  /* 0x000000130b117224 */ /* 0x000fe200078e0211 */
[----:B------:R-:W-:-:S02]  /*afa0*/  LOP3.LUT R19, R14, 0x1aa, RZ, 0xfc, !PT ;  /* 0x000001aa0e137812 */ /* 0x000fc400078efcff */
[C---:B------:R-:W-:Y:S02]  /*afb0*/  ISETP.GT.U32.AND P6, PT, R11.reuse, R7, PT ;  /* 0x000000070b00720c */ /* 0x040fe40003fc4070 */
[----:B------:R-:W-:Y:S02]  /*afc0*/  ISETP.GT.U32.AND P4, PT, R11, R17, PT ;  /* 0x000000110b00720c */ /* 0x000fe40003f84070 */
[----:B------:R-:W-:Y:S01]  /*afd0*/  IABS R16, R19 ;  /* 0x0000001300107213 */ /* 0x000fe20000000000 */
[----:B-1----:R-:W-:Y:S02]  /*afe0*/  IMAD.MOV.U32 R0, RZ, RZ, R4 ;  /* 0x000000ffff007224 */ /* 0x002fe400078e0004 */
[----:B------:R-:W-:-:S04]  /*aff0*/  IMAD.HI.U32 R4, R13, R6, RZ ;  /* 0x000000060d047227 */ /* 0x000fc800078e00ff */
[----:B------:R-:W-:Y:S01]  /*b000*/  @!P0 IMAD.MOV R0, RZ, RZ, -R0 ;  /* 0x000000ffff008224 */ /* 0x000fe200078e0a00 */
[----:B------:R-:W-:Y:S01]  /*b010*/  ISETP.GT.U32.AND P0, PT, R11, R15, PT ;  /* 0x0000000f0b00720c */ /* 0x000fe20003f04070 */
[----:B------:R-:W-:Y:S02]  /*b020*/  IMAD.MOV R4, RZ, RZ, -R4 ;  /* 0x000000ffff047224 */ /* 0x000fe400078e0a04 */
[--C-:B------:R-:W-:Y:S01]  /*b030*/  @!P6 IMAD.IADD R7, R7, 0x1, -R11.reuse ;  /* 0x000000010707e824 */ /* 0x100fe200078e0a0b */
[----:B------:R1:W-:Y:S01]  /*b040*/  STL [R1+0x804], R0 ;  /* 0x0008040001007387 */ /* 0x0003e20000100800 */
[----:B------:R-:W-:Y:S01]  /*b050*/  IMAD R6, R11, R4, R6 ;  /* 0x000000040b067224 */ /* 0x000fe200078e0206 */
[----:B------:R-:W-:Y:S01]  /*b060*/  LOP3.LUT R4, R14, 0x1b0, RZ, 0xfc, !PT ;  /* 0x000001b00e047812 */ /* 0x000fe200078efcff */
[----:B------:R-:W-:-:S05]  /*b070*/  @!P4 IMAD.IADD R17, R17, 0x1, -R11 ;  /* 0x000000011111c824 */ /* 0x000fca00078e0a0b */
[----:B------:R-:W-:Y:S01]  /*b080*/  ISETP.GT.U32.AND P4, PT, R11, R17, PT ;  /* 0x000000110b00720c */ /* 0x000fe20003f84070 */
[----:B------:R-:W-:Y:S01]  /*b090*/  @!P0 IMAD.IADD R15, R15, 0x1, -R11 ;  /* 0x000000010f0f8824 */ /* 0x000fe200078e0a0b */
[----:B------:R-:W-:Y:S01]  /*b0a0*/  ISETP.GT.U32.AND P0, PT, R11, R6, PT ;  /* 0x000000060b00720c */ /* 0x000fe20003f04070 */
[----:B-1----:R-:W-:Y:S02]  /*b0b0*/  IMAD.MOV.U32 R0, RZ, RZ, R3 ;  /* 0x000000ffff007224 */ /* 0x002fe400078e0003 */
[----:B------:R-:W-:-:S04]  /*b0c0*/  IMAD.HI.U32 R3, R13, R18, RZ ;  /* 0x000000120d037227 */ /* 0x000fc800078e00ff */
[----:B------:R-:W-:Y:S02]  /*b0d0*/  IMAD.MOV R3, RZ, RZ, -R3 ;  /* 0x000000ffff037224 */ /* 0x000fe400078e0a03 */
[----:B------:R-:W-:Y:S01]  /*b0e0*/  @!P2 IMAD.MOV R0, RZ, RZ, -R0 ;  /* 0x000000ffff00a224 */ /* 0x000fe200078e0a00 */
[----:B------:R-:W-:Y:S01]  /*b0f0*/  ISETP.GE.AND P2, PT, R10, RZ, PT ;  /* 0x000000ff0a00720c */ /* 0x000fe20003f46270 */
[----:B------:R-:W-:Y:S01]  /*b100*/  IMAD R3, R11, R3, R18 ;  /* 0x000000030b037224 */ /* 0x000fe200078e0212 */
[----:B------:R-:W-:Y:S01]  /*b110*/  IABS R10, R8 ;  /* 0x00000008000a7213 */ /* 0x000fe20000000000 */
[--C-:B------:R-:W-:Y:S01]  /*b120*/  @!P0 IMAD.IADD R6, R6, 0x1, -R11.reuse ;  /* 0x0000000106068824 */ /* 0x100fe200078e0a0b */
[----:B------:R1:W-:Y:S01]  /*b130*/  STL [R1+0x820], R0 ;  /* 0x0008200001007387 */ /* 0x0003e20000100800 */
[----:B------:R-:W-:Y:S01]  /*b140*/  IMAD.HI.U32 R18, R13, R16, RZ ;  /* 0x000000100d127227 */ /* 0x000fe200078e00ff */
[----:B------:R-:W-:Y:S02]  /*b150*/  ISETP.GT.U32.AND P6, PT, R11, R3, PT ;  /* 0x000000030b00720c */ /* 0x000fe40003fc4070 */
[----:B------:R-:W-:Y:S01]  /*b160*/  ISETP.GE.AND P0, PT, R19, RZ, PT ;  /* 0x000000ff1300720c */ /* 0x000fe20003f06270 */
[----:B------:R-:W-:Y:S01]  /*b170*/  IMAD.MOV R18, RZ, RZ, -R18 ;  /* 0x000000ffff127224 */ /* 0x000fe200078e0a12 */
[----:B------:R-:W-:Y:S01]  /*b180*/  IABS R19, R4 ;  /* 0x0000000400137213 */ /* 0x000fe20000000000 */
[----:B------:R-:W-:Y:S01]  /*b190*/  @!P4 IMAD.IADD R17, R17, 0x1, -R11 ;  /* 0x000000011111c824 */ /* 0x000fe200078e0a0b */
[----:B------:R-:W-:Y:S01]  /*b1a0*/  ISETP.GE.AND P4, PT, R9, RZ, PT ;  /* 0x000000ff0900720c */ /* 0x000fe20003f86270 */
[----:B------:R-:W-:-:S02]  /*b1b0*/  IMAD R16, R11, R18, R16 ;  /* 0x000000120b107224 */ /* 0x000fc400078e0210 */
[----:B-1----:R-:W-:Y:S02]  /*b1c0*/  IMAD.MOV.U32 R0, RZ, RZ, R15 ;  /* 0x000000ffff007224 */ /* 0x002fe400078e000f */
[----:B------:R-:W-:-:S04]  /*b1d0*/  IMAD.HI.U32 R15, R13, R10, RZ ;  /* 0x0000000a0d0f7227 */ /* 0x000fc800078e00ff */
[----:B------:R-:W-:Y:S01]  /*b1e0*/  @!P6 IMAD.IADD R3, R3, 0x1, -R11 ;  /* 0x000000010303e824 */ /* 0x000fe200078e0a0b */
[C---:B------:R-:W-:Y:S01]  /*b1f0*/  ISETP.GT.U32.AND P6, PT, R11.reuse, R6, PT ;  /* 0x000000060b00720c */ /* 0x040fe20003fc4070 */
[----:B------:R-:W-:Y:S02]  /*b200*/  IMAD.MOV R15, RZ, RZ, -R15 ;  /* 0x000000ffff0f7224 */ /* 0x000fe400078e0a0f */
[----:B------:R-:W-:Y:S01]  /*b210*/  @!P3 IMAD.MOV R0, RZ, RZ, -R0 ;  /* 0x000000ffff00b224 */ /* 0x000fe200078e0a00 */
[C---:B------:R-:W-:Y:S01]  /*b220*/  ISETP.GT.U32.AND P3, PT, R11.reuse, R3, PT ;  /* 0x000000030b00720c */ /* 0x040fe20003f64070 */
[----:B------:R-:W-:Y:S01]  /*b230*/  @!P1 IMAD.MOV R17, RZ, RZ, -R17 ;  /* 0x000000ffff119224 */ /* 0x000fe200078e0a11 */
[C---:B------:R-:W-:Y:S01]  /*b240*/  ISETP.GT.U32.AND P1, PT, R11.reuse, R16, PT ;  /* 0x000000100b00720c */ /* 0x040fe20003f24070 */
[----:B------:R-:W-:Y:S01]  /*b250*/  IMAD R10, R11, R15, R10 ;  /* 0x0000000f0b0a7224 */ /* 0x000fe200078e020a */
[----:B------:R1:W-:Y:S01]  /*b260*/  STL [R1+0x54], R0 ;  /* 0x0000540001007387 */ /* 0x0003e20000100800 */
[----:B------:R-:W-:-:S03]  /*b270*/  VIADD R9, R12, 0x1ae ;  /* 0x000001ae0c097836 */ /* 0x000fc60000000000 */
[----:B------:R2:W-:Y:S01]  /*b280*/  STL [R1+0x50], R17 ;  /* 0x0000501101007387 */ /* 0x0005e20000100800 */
[--C-:B------:R-:W-:Y:S01]  /*b290*/  @!P6 IMAD.IADD R6, R6, 0x1, -R11.reuse ;  /* 0x000000010606e824 */ /* 0x100fe200078e0a0b */
[----:B------:R-:W-:Y:S02]  /*b2a0*/  ISETP.GT.U32.AND P6, PT, R11, R10, PT ;  /* 0x0000000a0b00720c */ /* 0x000fe40003fc4070 */
[----:B------:R-:W-:Y:S01]  /*b2b0*/  IABS R93, R9 ;  /* 0x00000009005d7213 */ /* 0x000fe20000000000 */
[----:B------:R-:W-:Y:S01]  /*b2c0*/  @!P3 IMAD.IADD R3, R3, 0x1, -R11 ;  /* 0x000000010303b824 */ /* 0x000fe200078e0a0b */
[----:B------:R-:W-:Y:S01]  /*b2d0*/  ISETP.GE.AND P3, PT, R9, RZ, PT ;  /* 0x000000ff0900720c */ /* 0x000fe20003f66270 */
[----:B-1----:R-:W-:Y:S01]  /*b2e0*/  IMAD.MOV.U32 R0, RZ, RZ, R7 ;  /* 0x000000ffff007224 */ /* 0x002fe200078e0007 */
[----:B------:R-:W-:Y:S01]  /*b2f0*/  LOP3.LUT R7, R14, 0x1b2, RZ, 0xfc, !PT ;  /* 0x000001b20e077812 */ /* 0x000fe200078efcff */
[----:B------:R-:W-:Y:S01]  /*b300*/  @!P1 IMAD.IADD R16, R16, 0x1, -R11 ;  /* 0x0000000110109824 */ /* 0x000fe200078e0a0b */
[----:B------:R-:W-:Y:S01]  /*b310*/  ISETP.GE.AND P1, PT, R4, RZ, PT ;  /* 0x000000ff0400720c */ /* 0x000fe20003f26270 */
[----:B------:R-:W-:Y:S01]  /*b320*/  @!P5 IMAD.MOV R0, RZ, RZ, -R0 ;  /* 0x000000ffff00d224 */ /* 0x000fe200078e0a00 */
[----:B------:R-:W-:Y:S01]  /*b330*/  ISETP.GE.AND P5, PT, R8, RZ, PT ;  /* 0x000000ff0800720c */ /* 0x000fe20003fa6270 */
[----:B------:R-:W-:Y:S01]  /*b340*/  IMAD.HI.U32 R8, R13, R19, RZ ;  /* 0x000000130d087227 */ /* 0x000fe200078e00ff */
[----:B------:R-:W-:-:S02]  /*b350*/  IABS R18, R7 ;  /* 0x0000000700127213 */ /* 0x000fc40000000000 */
[----:B------:R1:W-:Y:S01]  /*b360*/  STL [R1+0x81c], R0 ;  /* 0x00081c0001007387 */ /* 0x0003e20000100800 */
[----:B------:R-:W-:Y:S01]  /*b370*/  @!P6 IMAD.IADD R10, R10, 0x1, -R11 ;  /* 0x000000010a0ae824 */ /* 0x000fe200078e0a0b */
[C---:B------:R-:W-:Y:S01]  /*b380*/  LOP3.LUT R4, R14.reuse, 0x1b4, RZ, 0xfc, !PT ;  /* 0x000001b40e047812 */ /* 0x040fe200078efcff */
[----:B------:R-:W-:Y:S01]  /*b390*/  IMAD.MOV R8, RZ, RZ, -R8 ;  /* 0x000000ffff087224 */ /* 0x000fe200078e0a08 */
[----:B--2---:R-:W-:Y:S01]  /*b3a0*/  LOP3.LUT R17, R14, 0x1ba, RZ, 0xfc, !PT ;  /* 0x000001ba0e117812 */ /* 0x004fe200078efcff */
[----:B------:R-:W-:Y:S01]  /*b3b0*/  IMAD.HI.U32 R15, R13, R93, RZ ;  /* 0x0000005d0d0f7227 */ /* 0x000fe200078e00ff */
[----:B------:R-:W-:-:S03]  /*b3c0*/  ISETP.GT.U32.AND P6, PT, R11, R10, PT ;  /* 0x0000000a0b00720c */ /* 0x000fc60003fc4070 */
[----:B------:R-:W-:Y:S02]  /*b3d0*/  IMAD R19, R11, R8, R19 ;  /* 0x000000080b137224 */ /* 0x000fe400078e0213 */
[----:B-1----:R-:W-:Y:S02]  /*b3e0*/  IMAD.MOV.U32 R0, RZ, RZ, R6 ;  /* 0x000000ffff007224 */ /* 0x002fe400078e0006 */
[----:B------:R-:W-:-:S04]  /*b3f0*/  IMAD.HI.U32 R6, R13, R18, RZ ;  /* 0x000000120d067227 */ /* 0x000fc800078e00ff */
[----:B------:R-:W-:Y:S01]  /*b400*/  @!P2 IMAD.MOV R0, RZ, RZ, -R0 ;  /* 0x000000ffff00a224 */ /* 0x000fe200078e0a00 */
[C---:B------:R-:W-:Y:S01]  /*b410*/  ISETP.GT.U32.AND P2, PT, R11.reuse, R16, PT ;  /* 0x000000100b00720c */ /* 0x040fe20003f44070 */
[----:B------:R-:W-:Y:S02]  /*b420*/  IMAD.MOV R6, RZ, RZ, -R6 ;  /* 0x000000ffff067224 */ /* 0x000fe400078e0a06 */
[----:B------:R-:W-:Y:S01]  /*b430*/  @!P6 IMAD.IADD R10, R10, 0x1, -R11 ;  /* 0x000000010a0ae824 */ /* 0x000fe200078e0a0b */
[----:B------:R1:W-:Y:S01]  /*b440*/  STL [R1+0x824], R0 ;  /* 0x0008240001007387 */ /* 0x0003e20000100800 */
[C---:B------:R-:W-:Y:S01]  /*b450*/  IMAD R18, R11.reuse, R6, R18 ;  /* 0x000000060b127224 */ /* 0x040fe200078e0212 */
[----:B------:R-:W-:Y:S01]  /*b460*/  IABS R6, R17 ;  /* 0x0000001100067213 */ /* 0x000fe20000000000 */
[----:B------:R-:W-:Y:S01]  /*b470*/  IMAD.MOV R9, RZ, RZ, -R15 ;  /* 0x000000ffff097224 */ /* 0x000fe200078e0a0f */
[----:B------:R-:W-:Y:S02]  /*b480*/  IABS R15, R4 ;  /* 0x00000004000f7213 */ /* 0x000fe40000000000 */
[C---:B------:R-:W-:Y:S01]  /*b490*/  ISETP.GT.U32.AND P6, PT, R11.reuse, R18, PT ;  /* 0x000000120b00720c */ /* 0x040fe20003fc4070 */
[C---:B------:R-:W-:Y:S01]  /*b4a0*/  IMAD R93, R11.reuse, R9, R93 ;  /* 0x000000090b5d7224 */ /* 0x040fe200078e025d */
[----:B------:R-:W-:Y:S01]  /*b4b0*/  LOP3.LUT R9, R14, 0x1c0, RZ, 0xfc, !PT ;  /* 0x000001c00e097812 */ /* 0x000fe200078efcff */
[----:B------:R-:W-:Y:S01]  /*b4c0*/  @!P2 IMAD.IADD R16, R16, 0x1, -R11 ;  /* 0x000000011010a824 */ /* 0x000fe200078e0a0b */
[----:B------:R-:W-:Y:S01]  /*b4d0*/  ISETP.GT.U32.AND P2, PT, R11, R19, PT ;  /* 0x000000130b00720c */ /* 0x000fe20003f44070 */
[----:B-1----:R-:W-:Y:S01]  /*b4e0*/  IMAD.MOV.U32 R0, RZ, RZ, R3 ;  /* 0x000000ffff007224 */ /* 0x002fe200078e0003 */
[----:B------:R-:W-:Y:S01]  /*b4f0*/  LOP3.LUT R3, R14, 0x1b8, RZ, 0xfc, !PT ;  /* 0x000001b80e037812 */ /* 0x000fe200078efcff */
[----:B------:R-:W-:-:S03]  /*b500*/  IMAD.HI.U32 R20, R13, R15, RZ ;  /* 0x0000000f0d147227 */ /* 0x000fc600078e00ff */
[----:B------:R-:W-:Y:S01]  /*b510*/  IABS R8, R3 ;  /* 0x0000000300087213 */ /* 0x000fe20000000000 */
[----:B------:R-:W-:Y:S01]  /*b520*/  @!P4 IMAD.MOV R0, RZ, RZ, -R0 ;  /* 0x000000ffff00c224 */ /* 0x000fe200078e0a00 */
[----:B------:R-:W-:Y:S01]  /*b530*/  ISETP.GT.U32.AND P4, PT, R11, R93, PT ;  /* 0x0000005d0b00720c */ /* 0x000fe20003f84070 */
[----:B------:R-:W-:Y:S02]  /*b540*/  IMAD.MOV R20, RZ, RZ, -R20 ;  /* 0x000000ffff147224 */ /* 0x000fe400078e0a14 */
[--C-:B------:R-:W-:Y:S01]  /*b550*/  @!P6 IMAD.IADD R18, R18, 0x1, -R11.reuse ;  /* 0x000000011212e824 */ /* 0x100fe200078e0a0b */
[----:B------:R1:W-:Y:S01]  /*b560*/  STL [R1+0x44], R0 ;  /* 0x0000440001007387 */ /* 0x0003e20000100800 */
[----:B------:R-:W-:Y:S02]  /*b570*/  @!P2 IMAD.IADD R19, R19, 0x1, -R11 ;  /* 0x000000011313a824 */ /* 0x000fe400078e0a0b */
[----:B------:R-:W-:Y:S02]  /*b580*/  IMAD.MOV.U32 R21, RZ, RZ, R16 ;  /* 0x000000ffff157224 */ /* 0x000fe400078e0010 */
[----:B------:R-:W-:Y:S01]  /*b590*/  IMAD.MOV.U32 R16, RZ, RZ, R10 ;  /* 0x000000ffff107224 */ /* 0x000fe200078e000a */
[----:B------:R-:W-:Y:S01]  /*b5a0*/  ISETP.GT.U32.AND P6, PT, R11, R19, PT ;  /* 0x000000130b00720c */ /* 0x000fe20003fc4070 */
[----:B------:R-:W-:-:S04]  /*b5b0*/  IMAD.HI.U32 R10, R13, R6, RZ ;  /* 0x000000060d0a7227 */ /* 0x000fc800078e00ff */
[----:B-1----:R-:W-:Y:S02]  /*b5c0*/  IMAD R0, R11, R20, R15 ;  /* 0x000000140b007224 */ /* 0x002fe400078e020f */
[----:B------:R-:W-:-:S04]  /*b5d0*/  IMAD.HI.U32 R15, R13, R8, RZ ;  /* 0x000000080d0f7227 */ /* 0x000fc800078e00ff */
[----:B------:R-:W-:Y:S01]  /*b5e0*/  @!P5 IMAD.MOV R16, RZ, RZ, -R16 ;  /* 0x000000ffff10d224 */ /* 0x000fe200078e0a10 */
[C---:B------:R-:W-:Y:S01]  /*b5f0*/  ISETP.GT.U32.AND P5, PT, R11.reuse, R0, PT ;  /* 0x000000000b00720c */ /* 0x040fe20003fa4070 */
[----:B------:R-:W-:Y:S02]  /*b600*/  IMAD.MOV R15, RZ, RZ, -R15 ;  /* 0x000000ffff0f7224 */ /* 0x000fe400078e0a0f */
[----:B------:R-:W-:Y:S01]  /*b610*/  @!P0 IMAD.MOV R21, RZ, RZ, -R21 ;  /* 0x000000ffff158224 */ /* 0x000fe200078e0a15 */
[----:B------:R-:W-:Y:S01]  /*b620*/  ISETP.GT.U32.AND P0, PT, R11, R18, PT ;  /* 0x000000120b00720c */ /* 0x000fe20003f04070 */
[----:B------:R-:W-:Y:S02]  /*b630*/  IMAD.MOV R10, RZ, RZ, -R10 ;  /* 0x000000ffff0a7224 */ /* 0x000fe400078e0a0a */
[--C-:B------:R-:W-:Y:S01]  /*b640*/  @!P4 IMAD.IADD R93, R93, 0x1, -R11.reuse ;  /* 0x000000015d5dc824 */ /* 0x100fe200078e0a0b */
[----:B------:R-:W-:Y:S01]  /*b650*/  ISETP.GE.AND P4, PT, R7, RZ, PT ;  /* 0x000000ff0700720c */ /* 0x000fe20003f86270 */
[----:B------:R-:W-:Y:S01]  /*b660*/  IMAD R8, R11, R15, R8 ;  /* 0x0000000f0b087224 */ /* 0x000fe200078e0208 */
[----:B------:R-:W-:Y:S01]  /*b670*/  IABS R7, R9 ;  /* 0x0000000900077213 */ /* 0x000fe20000000000 */
[----:B------:R-:W-:Y:S01]  /*b680*/  @!P6 IMAD.IADD R19, R19, 0x1, -R11 ;  /* 0x000000011313e824 */ /* 0x000fe200078e0a0b */
[----:B------:R-:W-:Y:S01]  /*b690*/  STL [R1+0x40], R21 ;  /* 0x0000401501007387 */ /* 0x000fe20000100800 */
[C---:B------:R-:W-:Y:S01]  /*b6a0*/  IMAD R6, R11.reuse, R10, R6 ;  /* 0x0000000a0b067224 */ /* 0x040fe200078e0206 */
[----:B------:R-:W-:Y:S01]  /*b6b0*/  ISETP.GT.U32.AND P6, PT, R11, R8, PT ;  /* 0x000000080b00720c */ /* 0x000fe20003fc4070 */
[----:B------:R-:W-:Y:S01]  /*b6c0*/  IMAD.MOV.U32 R20, RZ, RZ, R19 ;  /* 0x000000ffff147224 */ /* 0x000fe200078e0013 */
[----:B------:R1:W-:Y:S01]  /*b6d0*/  STL [R1+0x83c], R16 ;  /* 0x00083c1001007387 */ /* 0x0003e20000100800 */
[----:B------:R-:W-:Y:S01]  /*b6e0*/  IMAD.HI.U32 R10, R13, R7, RZ ;  /* 0x000000070d0a7227 */ /* 0x000fe200078e00ff */
[----:B------:R-:W-:-:S02]  /*b6f0*/  ISETP.GT.U32.AND P2, PT, R11, R93, PT ;  /* 0x0000005d0b00720c */ /* 0x000fc40003f44070 */
[----:B------:R-:W-:Y:S01]  /*b700*/  LOP3.LUT R15, R14, 0x1c8, RZ, 0xfc, !PT ;  /* 0x000001c80e0f7812 */ /* 0x000fe200078efcff */
[--C-:B------:R-:W-:Y:S01]  /*b710*/  @!P5 IMAD.IADD R0, R0, 0x1, -R11.reuse ;  /* 0x000000010000d824 */ /* 0x100fe200078e0a0b */
[C---:B------:R-:W-:Y:S01]  /*b720*/  ISETP.GT.U32.AND P5, PT, R11.reuse, R6, PT ;  /* 0x000000060b00720c */ /* 0x040fe20003fa4070 */
[----:B------:R-:W-:Y:S02]  /*b730*/  @!P1 IMAD.MOV R20, RZ, RZ, -R20 ;  /* 0x000000ffff149224 */ /* 0x000fe400078e0a14 */
[--C-:B------:R-:W-:Y:S01]  /*b740*/  @!P0 IMAD.IADD R18, R18, 0x1, -R11.reuse ;  /* 0x0000000112128824 */ /* 0x100fe200078e0a0b */
[----:B-1----:R-:W-:Y:S01]  /*b750*/  IABS R16, R15 ;  /* 0x0000000f00107213 */ /* 0x002fe20000000000 */
[----:B------:R-:W-:Y:S01]  /*b760*/  IMAD.MOV R10, RZ, RZ, -R10 ;  /* 0x000000ffff0a7224 */ /* 0x000fe200078e0a0a */
[----:B------:R1:W-:Y:S01]  /*b770*/  STL [R1+0x3c], R20 ;  /* 0x00003c1401007387 */ /* 0x0003e20000100800 */
[----:B------:R-:W-:Y:S01]  /*b780*/  @!P6 IMAD.IADD R8, R8, 0x1, -R11 ;  /* 0x000000010808e824 */ /* 0x000fe200078e0a0b */
[C---:B------:R-:W-:Y:S01]  /*b790*/  ISETP.GT.U32.AND P6, PT, R11.reuse, R0, PT ;  /* 0x000000000b00720c */ /* 0x040fe20003fc4070 */
[----:B------:R-:W-:Y:S01]  /*b7a0*/  IMAD R7, R11, R10, R7 ;  /* 0x0000000a0b077224 */ /* 0x000fe200078e0207 */
[----:B------:R-:W-:Y:S01]  /*b7b0*/  ISETP.GE.AND P0, PT, R3, RZ, PT ;  /* 0x000000ff0300720c */ /* 0x000fe20003f06270 */
[--C-:B------:R-:W-:Y:S01]  /*b7c0*/  @!P2 IMAD.IADD R93, R93, 0x1, -R11.reuse ;  /* 0x000000015d5da824 */ /* 0x100fe200078e0a0b */
        /* <DEDUP_REMOVED lines=8> */
[----:B------:R-:W-:Y:S01]  /*b850*/  @!P6 IMAD.IADD R0, R0, 0x1, -R11 ;  /* 0x000000010000e824 */ /* 0x000fe200078e0a0b */
[----:B------:R-:W-:Y:S01]  /*b860*/  ISETP.GE.AND P6, PT, R17, RZ, PT ;  /* 0x000000ff1100720c */ /* 0x000fe20003fc6270 */
[----:B------:R-:W-:Y:S01]  /*b870*/  @!P4 IMAD.MOV R20, RZ, RZ, -R20 ;  /* 0x000000ffff14c224 */ /* 0x000fe200078e0a14 */
[----:B------:R-:W-:Y:S01]  /*b880*/  ISETP.GT.U32.AND P4, PT, R11, R7, PT ;  /* 0x000000070b00720c */ /* 0x000fe20003f84070 */
[----:B------:R-:W-:Y:S01]  /*b890*/  IMAD.MOV R17, RZ, RZ, -R19 ;  /* 0x000000ffff117224 */ /* 0x000fe200078e0a13 */
[----:B------:R-:W-:Y:S01]  /*b8a0*/  LOP3.LUT R3, R14, 0x1c2, RZ, 0xfc, !PT ;  /* 0x000001c20e037812 */ /* 0x000fe200078efcff */
[----:B------:R-:W-:Y:S01]  /*b8b0*/  @!P1 IMAD.IADD R8, R8, 0x1, -R11 ;  /* 0x0000000108089824 */ /* 0x000fe200078e0a0b */
[----:B------:R-:W-:Y:S01]  /*b8c0*/  ISETP.GE.AND P1, PT, R9, RZ, PT ;  /* 0x000000ff0900720c */ /* 0x000fe20003f26270 */
[----:B------:R-:W-:Y:S01]  /*b8d0*/  IMAD R9, R11, R17, R16 ;  /* 0x000000110b097224 */ /* 0x000fe200078e0210 */
[----:B------:R-:W-:Y:S01]  /*b8e0*/  STL [R1+0x38], R20 ;  /* 0x0000381401007387 */ /* 0x000fe20000100800 */
[----:B------:R-:W-:Y:S01]  /*b8f0*/  IMAD.HI.U32 R16, R13, R25, RZ ;  /* 0x000000190d107227 */ /* 0x000fe200078e00ff */
[----:B------:R-:W-:-:S02]  /*b900*/  IABS R10, R3 ;  /* 0x00000003000a7213 */ /* 0x000fc40000000000 */
[----:B------:R1:W-:Y:S01]  /*b910*/  STL [R1+0x18], R0 ;  /* 0x0000180001007387 */ /* 0x0003e20000100800 */
[--C-:B------:R-:W-:Y:S02]  /*b920*/  @!P5 IMAD.IADD R6, R6, 0x1, -R11.reuse ;  /* 0x000000010606d824 */ /* 0x100fe400078e0a0b */
[----:B------:R-:W-:Y:S02]  /*b930*/  @!P4 IMAD.IADD R7, R7, 0x1, -R11 ;  /* 0x000000010707c824 */ /* 0x000fe400078e0a0b */
[----:B------:R-:W-:Y:S02]  /*b940*/  IMAD.MOV R16, RZ, RZ, -R16 ;  /* 0x000000ffff107224 */ /* 0x000fe400078e0a10 */
[----:B------:R-:W-:Y:S01]  /*b950*/  IMAD.HI.U32 R18, R13, R10, RZ ;  /* 0x0000000a0d127227 */ /* 0x000fe200078e00ff */
[----:B------:R-:W-:-:S03]  /*b960*/  ISETP.GT.U32.AND P4, PT, R11, R7, PT ;  /* 0x000000070b00720c */ /* 0x000fc60003f84070 */
[----:B-1----:R-:W-:Y:S01]  /*b970*/  IMAD.MOV.U32 R0, RZ, RZ, R6 ;  /* 0x000000ffff007224 */ /* 0x002fe200078e0006 */
[C---:B------:R-:W-:Y:S01]  /*b980*/  LOP3.LUT R6, R14.reuse, 0x1d0, RZ, 0xfc, !PT ;  /* 0x000001d00e067812 */ /* 0x040fe200078efcff */
[C---:B------:R-:W-:Y:S02]  /*b990*/  IMAD R25, R11.reuse, R16, R25 ;  /* 0x000000100b197224 */ /* 0x040fe400078e0219 */
[----:B------:R-:W-:Y:S01]  /*b9a0*/  @!P6 IMAD.MOV R0, RZ, RZ, -R0 ;  /* 0x000000ffff00e224 */ /* 0x000fe200078e0a00 */
[----:B------:R-:W-:Y:S01]  /*b9b0*/  ISETP.GT.U32.AND P6, PT, R11, R9, PT ;  /* 0x000000090b00720c */ /* 0x000fe20003fc4070 */
[----:B------:R-:W-:Y:S01]  /*b9c0*/  IMAD.MOV.U32 R20, RZ, RZ, R8 ;  /* 0x000000ffff147224 */ /* 0x000fe200078e0008 */
[----:B------:R-:W-:Y:S01]  /*b9d0*/  IABS R24, R6 ;  /* 0x0000000600187213 */ /* 0x000fe20000000000 */
[----:B------:R-:W-:Y:S01]  /*b9e0*/  IMAD.MOV R18, RZ, RZ, -R18 ;  /* 0x000000ffff127224 */ /* 0x000fe200078e0a12 */
[C---:B------:R-:W-:Y:S01]  /*b9f0*/  LOP3.LUT R8, R14.reuse, 0x1d8, RZ, 0xfc, !PT ;  /* 0x000001d80e087812 */ /* 0x040fe200078efcff */
[----:B------:R-:W-:Y:S01]  /*ba00*/  @!P4 IMAD.IADD R7, R7, 0x1, -R11 ;  /* 0x000000010707c824 */ /* 0x000fe200078e0a0b */
[----:B------:R-:W-:Y:S01]  /*ba10*/  ISETP.GT.U32.AND P4, PT, R11, R25, PT ;  /* 0x000000190b00720c */ /* 0x000fe20003f84070 */
[----:B------:R-:W-:Y:S01]  /*ba20*/  @!P0 IMAD.MOV R20, RZ, RZ, -R20 ;  /* 0x000000ffff148224 */ /* 0x000fe200078e0a14 */
[----:B------:R-:W-:Y:S01]  /*ba30*/  ISETP.GE.AND P0, PT, R3, RZ, PT ;  /* 0x000000ff0300720c */ /* 0x000fe20003f06270 */
[----:B------:R-:W-:Y:S01]  /*ba40*/  IMAD R10, R11, R18, R10 ;  /* 0x000000120b0a7224 */ /* 0x000fe200078e020a */
[----:B------:R-:W-:-:S02]  /*ba50*/  LOP3.LUT R3, R14, 0x1d2, RZ, 0xfc, !PT ;  /* 0x000001d20e037812 */ /* 0x000fc400078efcff */
[----:B------:R-:W-:Y:S01]  /*ba60*/  STL [R1+0x34], R20 ;  /* 0x0000341401007387 */ /* 0x000fe20000100800 */
[--C-:B------:R-:W-:Y:S01]  /*ba70*/  @!P6 IMAD.IADD R9, R9, 0x1, -R11.reuse ;  /* 0x000000010909e824 */ /* 0x100fe200078e0a0b */
[----:B------:R-:W-:Y:S02]  /*ba80*/  ISETP.GT.U32.AND P5, PT, R11, R10, PT ;  /* 0x0000000a0b00720c */ /* 0x000fe40003fa4070 */
[----:B------:R1:W-:Y:S01]  /*ba90*/  STL [R1+0x30], R0 ;  /* 0x0000300001007387 */ /* 0x0003e20000100800 */
[----:B------:R-:W-:Y:S02]  /*baa0*/  IABS R23, R3 ;  /* 0x0000000300177213 */ /* 0x000fe40000000000 */
[----:B------:R-:W-:Y:S01]  /*bab0*/  @!P4 IMAD.IADD R25, R25, 0x1, -R11 ;  /* 0x000000011919c824 */ /* 0x000fe200078e0a0b */
[----:B------:R-:W-:Y:S02]  /*bac0*/  ISETP.GT.U32.AND P6, PT, R11, R9, PT ;  /* 0x000000090b00720c */ /* 0x000fe40003fc4070 */
[----:B------:R-:W-:-:S02]  /*bad0*/  IABS R22, R8 ;  /* 0x0000000800167213 */ /* 0x000fc40000000000 */
[----:B------:R-:W-:Y:S01]  /*bae0*/  ISETP.GT.U32.AND P4, PT, R11, R25, PT ;  /* 0x000000190b00720c */ /* 0x000fe20003f84070 */
[----:B-1----:R-:W-:Y:S02]  /*baf0*/  IMAD.MOV.U32 R0, RZ, RZ, R7 ;  /* 0x000000ffff007224 */ /* 0x002fe400078e0007 */
[----:B------:R-:W-:-:S04]  /*bb00*/  IMAD.HI.U32 R7, R13, R24, RZ ;  /* 0x000000180d077227 */ /* 0x000fc800078e00ff */
[----:B------:R-:W-:Y:S01]  /*bb10*/  @!P1 IMAD.MOV R0, RZ, RZ, -R0 ;  /* 0x000000ffff009224 */ /* 0x000fe200078e0a00 */
[----:B------:R-:W-:Y:S01]  /*bb20*/  ISETP.GE.AND P1, PT, R15, RZ, PT ;  /* 0x000000ff0f00720c */ /* 0x000fe20003f26270 */
[----:B------:R-:W-:Y:S02]  /*bb30*/  IMAD.MOV R15, RZ, RZ, -R7 ;  /* 0x000000ffff0f7224 */ /* 0x000fe400078e0a07 */
[----:B------:R-:W-:Y:S01]  /*bb40*/  IMAD.HI.U32 R7, R13, R23, RZ ;  /* 0x000000170d077227 */ /* 0x000fe200078e00ff */
[----:B------:R1:W-:Y:S03]  /*bb50*/  STL [R1+0x2c], R0 ;  /* 0x00002c0001007387 */ /* 0x0003e60000100800 */
[----:B------:R-:W-:Y:S02]  /*bb60*/  IMAD R24, R11, R15, R24 ;  /* 0x0000000f0b187224 */ /* 0x000fe400078e0218 */
[----:B------:R-:W-:-:S02]  /*bb70*/  IMAD.MOV R7, RZ, RZ, -R7 ;  /* 0x000000ffff077224 */ /* 0x000fc400078e0a07 */
[--C-:B------:R-:W-:Y:S02]  /*bb80*/  @!P5 IMAD.IADD R10, R10, 0x1, -R11.reuse ;  /* 0x000000010a0ad824 */ /* 0x100fe400078e0a0b */
[----:B------:R-:W-:Y:S01]  /*bb90*/  @!P6 IMAD.IADD R9, R9, 0x1, -R11 ;  /* 0x000000010909e824 */ /* 0x000fe200078e0a0b */
[C---:B------:R-:W-:Y:S01]  /*bba0*/  ISETP.GT.U32.AND P6, PT, R11.reuse, R24, PT ;  /* 0x000000180b00720c */ /* 0x040fe20003fc4070 */
[C---:B------:R-:W-:Y:S01]  /*bbb0*/  IMAD R23, R11.reuse, R7, R23 ;  /* 0x000000070b177224 */ /* 0x040fe200078e0217 */
[----:B------:R-:W-:Y:S01]  /*bbc0*/  ISETP.GT.U32.AND P5, PT, R11, R10, PT ;  /* 0x0000000a0b00720c */ /* 0x000fe20003fa4070 */
[----:B------:R-:W-:Y:S01]  /*bbd0*/  @!P4 IMAD.IADD R25, R25, 0x1, -R11 ;  /* 0x000000011919c824 */ /* 0x000fe200078e0a0b */
[C---:B------:R-:W-:Y:S01]  /*bbe0*/  LOP3.LUT R7, R14.reuse, 0x1ea, RZ, 0xfc, !PT ;  /* 0x000001ea0e077812 */ /* 0x040fe200078efcff */
[----:B-1----:R-:W-:Y:S01]  /*bbf0*/  IMAD.MOV.U32 R0, RZ, RZ, R9 ;  /* 0x000000ffff007224 */ /* 0x002fe200078e0009 */
[----:B------:R-:W-:Y:S02]  /*bc00*/  ISETP.GT.U32.AND P4, PT, R11, R23, PT ;  /* 0x000000170b00720c */ /* 0x000fe40003f84070 */
[----:B------:R-:W-:Y:S01]  /*bc10*/  LOP3.LUT R9, R14, 0x1da, RZ, 0xfc, !PT ;  /* 0x000001da0e097812 */ /* 0x000fe200078efcff */
[----:B------:R-:W-:Y:S01]  /*bc20*/  @!P1 IMAD.MOV R0, RZ, RZ, -R0 ;  /* 0x000000ffff009224 */ /* 0x000fe200078e0a00 */
[----:B------:R-:W-:-:S02]  /*bc30*/  ISETP.GE.AND P1, PT, R3, RZ, PT ;  /* 0x000000ff0300720c */ /* 0x000fc40003f26270 */
[----:B------:R-:W-:Y:S01]  /*bc40*/  IABS R21, R9 ;  /* 0x0000000900157213 */ /* 0x000fe20000000000 */
[--C-:B------:R-:W-:Y:S01]  /*bc50*/  @!P6 IMAD.IADD R24, R24, 0x1, -R11.reuse ;  /* 0x000000011818e824 */ /* 0x100fe200078e0a0b */
[----:B------:R-:W-:Y:S01]  /*bc60*/  LOP3.LUT R3, R14, 0x1e8, RZ, 0xfc, !PT ;  /* 0x000001e80e037812 */ /* 0x000fe200078efcff */
[--C-:B------:R-:W-:Y:S01]  /*bc70*/  @!P5 IMAD.IADD R10, R10, 0x1, -R11.reuse ;  /* 0x000000010a0ad824 */ /* 0x100fe200078e0a0b */
[----:B------:R-:W-:Y:S01]  /*bc80*/  ISETP.GE.AND P5, PT, R4, RZ, PT ;  /* 0x000000ff0400720c */ /* 0x000fe20003fa6270 */
[----:B------:R-:W-:Y:S01]  /*bc90*/  IMAD.HI.U32 R4, R13, R22, RZ ;  /* 0x000000160d047227 */ /* 0x000fe200078e00ff */
[----:B------:R-:W-:Y:S02]  /*bca0*/  ISETP.GT.U32.AND P6, PT, R11, R24, PT ;  /* 0x000000180b00720c */ /* 0x000fe40003fc4070 */
[----:B------:R-:W-:Y:S01]  /*bcb0*/  IABS R18, R3 ;  /* 0x0000000300127213 */ /* 0x000fe20000000000 */
[----:B------:R-:W-:Y:S01]  /*bcc0*/  @!P4 IMAD.IADD R23, R23, 0x1, -R11 ;  /* 0x000000011717c824 */ /* 0x000fe200078e0a0b */
[----:B------:R-:W-:Y:S01]  /*bcd0*/  IABS R17, R7 ;  /* 0x0000000700117213 */ /* 0x000fe20000000000 */
[----:B------:R-:W-:-:S02]  /*bce0*/  IMAD.MOV R4, RZ, RZ, -R4 ;  /* 0x000000ffff047224 */ /* 0x000fc400078e0a04 */
[----:B------:R-:W-:Y:S01]  /*bcf0*/  IMAD.HI.U32 R15, R13, R21, RZ ;  /* 0x000000150d0f7227 */ /* 0x000fe200078e00ff */
[----:B------:R-:W-:-:S03]  /*bd00*/  ISETP.GT.U32.AND P4, PT, R11, R23, PT ;  /* 0x000000170b00720c */ /* 0x000fc60003f84070 */
[C---:B------:R-:W-:Y:S01]  /*bd10*/  IMAD R22, R11.reuse, R4, R22 ;  /* 0x000000040b167224 */ /* 0x040fe200078e0216 */
[----:B------:R-:W-:Y:S01]  /*bd20*/  LOP3.LUT R4, R14, 0x1e0, RZ, 0xfc, !PT ;  /* 0x000001e00e047812 */ /* 0x000fe200078efcff */
[----:B------:R-:W-:Y:S02]  /*bd30*/  IMAD.MOV R15, RZ, RZ, -R15 ;  /* 0x000000ffff0f7224 */ /* 0x000fe400078e0a0f */
[----:B------:R-:W-:Y:S01]  /*bd40*/  @!P6 IMAD.IADD R24, R24, 0x1, -R11 ;  /* 0x000000011818e824 */ /* 0x000fe200078e0a0b */
[----:B------:R-:W-:Y:S01]  /*bd50*/  IABS R20, R4 ;  /* 0x0000000400147213 */ /* 0x000fe20000000000 */
[C---:B------:R-:W-:Y:S01]  /*bd60*/  IMAD R21, R11.reuse, R15, R21 ;  /* 0x0000000f0b157224 */ /* 0x040fe200078e0215 */
[----:B------:R-:W-:Y:S01]  /*bd70*/  ISETP.GT.U32.AND P6, PT, R11, R22, PT ;  /* 0x000000160b00720c */ /* 0x000fe20003fc4070 */
[----:B------:R-:W-:Y:S02]  /*bd80*/  IMAD.MOV.U32 R16, RZ, RZ, R10 ;  /* 0x000000ffff107224 */ /* 0x000fe400078e000a */
[----:B------:R-:W-:Y:S01]  /*bd90*/  @!P4 IMAD.IADD R23, R23, 0x1, -R11 ;  /* 0x000000011717c824 */ /* 0x000fe200078e0a0b */
[----:B------:R-:W-:Y:S01]  /*bda0*/  ISETP.GT.U32.AND P4, PT, R11, R21, PT ;  /* 0x000000150b00720c */ /* 0x000fe20003f84070 */
[----:B------:R-:W-:Y:S01]  /*bdb0*/  @!P0 IMAD.MOV R16, RZ, RZ, -R16 ;  /* 0x000000ffff108224 */ /* 0x000fe200078e0a10 */
[----:B------:R-:W-:Y:S01]  /*bdc0*/  ISETP.GE.AND P0, PT, R6, RZ, PT ;  /* 0x000000ff0600720c */ /* 0x000fe20003f06270 */
[----:B------:R-:W-:Y:S01]  /*bdd0*/  IMAD.HI.U32 R10, R13, R20, RZ ;  /* 0x000000140d0a7227 */ /* 0x000fe200078e00ff */
[----:B------:R-:W-:-:S02]  /*bde0*/  LOP3.LUT R6, R14, 0x1e2, RZ, 0xfc, !PT ;  /* 0x000001e20e067812 */ /* 0x000fc400078efcff */
[----:B------:R-:W-:Y:S01]  /*bdf0*/  STL [R1+0x28], R16 ;  /* 0x0000281001007387 */ /* 0x000fe20000100800 */
[----:B------:R-:W-:Y:S01]  /*be00*/  IMAD.MOV R10, RZ, RZ, -R10 ;  /* 0x000000ffff0a7224 */ /* 0x000fe200078e0a0a */
[----:B------:R-:W-:Y:S01]  /*be10*/  IABS R19, R6 ;  /* 0x0000000600137213 */ /* 0x000fe20000000000 */
[----:B------:R-:W-:Y:S01]  /*be20*/  @!P6 IMAD.IADD R22, R22, 0x1, -R11 ;  /* 0x000000011616e824 */ /* 0x000fe200078e0a0b */
[----:B------:R1:W-:Y:S01]  /*be30*/  STL [R1+0x24], R0 ;  /* 0x0000240001007387 */ /* 0x0003e20000100800 */
[----:B------:R-:W-:Y:S02]  /*be40*/  IMAD R20, R11, R10, R20 ;  /* 0x0000000a0b147224 */ /* 0x000fe400078e0214 */
[----:B------:R-:W-:-:S03]  /*be50*/  IMAD.HI.U32 R10, R13, R19, RZ ;  /* 0x000000130d0a7227 */ /* 0x000fc600078e00ff */
[----:B------:R-:W-:Y:S01]  /*be60*/  ISETP.GT.U32.AND P6, PT, R11, R20, PT ;  /* 0x000000140b00720c */ /* 0x000fe20003fc4070 */
[----:B------:R-:W-:Y:S01]  /*be70*/  @!P4 IMAD.IADD R21, R21, 0x1, -R11 ;  /* 0x000000011515c824 */ /* 0x000fe200078e0a0b */
[C---:B------:R-:W-:Y:S01]  /*be80*/  ISETP.GT.U32.AND P4, PT, R11.reuse, R22, PT ;  /* 0x000000160b00720c */ /* 0x040fe20003f84070 */
[----:B------:R-:W-:Y:S01]  /*be90*/  IMAD.MOV R10, RZ, RZ, -R10 ;  /* 0x000000ffff0a7224 */ /* 0x000fe200078e0a0a */
[C---:B-1----:R-:W-:Y:S01]  /*bea0*/  LOP3.LUT R0, R14.reuse, 0x1f2, RZ, 0xfc, !PT ;  /* 0x000001f20e007812 */ /* 0x042fe200078efcff */
[----:B------:R-:W-:Y:S02]  /*beb0*/  @!P0 IMAD.MOV R24, RZ, RZ, -R24 ;  /* 0x000000ffff188224 */ /* 0x000fe400078e0a18 */
[----:B------:R-:W-:Y:S01]  /*bec0*/  IMAD R19, R11, R10, R19 ;  /* 0x0000000a0b137224 */ /* 0x000fe200078e0213 */
[----:B------:R-:W-:Y:S01]  /*bed0*/  LOP3.LUT R10, R14, 0x1f0, RZ, 0xfc, !PT ;  /* 0x000001f00e0a7812 */ /* 0x000fe200078efcff */
[----:B------:R-:W-:Y:S01]  /*bee0*/  IMAD.HI.U32 R16, R13, R18, RZ ;  /* 0x000000120d107227 */ /* 0x000fe200078e00ff */
[----:B------:R1:W-:Y:S02]  /*bef0*/  STL [R1+0x14], R0 ;  /* 0x0000140001007387 */ /* 0x0003e40000100800 */
[C---:B------:R-:W-:Y:S01]  /*bf00*/  ISETP.GT.U32.AND P0, PT, R11.reuse, R19, PT ;  /* 0x000000130b00720c */ /* 0x040fe20003f04070 */
[--C-:B------:R-:W-:Y:S01]  /*bf10*/  @!P6 IMAD.IADD R20, R20, 0x1, -R11.reuse ;  /* 0x000000011414e824 */ /* 0x100fe200078e0a0b */
[----:B------:R-:W-:Y:S01]  /*bf20*/  ISETP.GT.U32.AND P6, PT, R11, R21, PT ;  /* 0x000000150b00720c */ /* 0x000fe20003fc4070 */
[----:B------:R-:W-:Y:S01]  /*bf30*/  @!P4 IMAD.IADD R22, R22, 0x1, -R11 ;  /* 0x000000011616c824 */ /* 0x000fe200078e0a0b */
[----:B------:R-:W-:Y:S01]  /*bf40*/  ISETP.GE.AND P4, PT, R8, RZ, PT ;  /* 0x000000ff0800720c */ /* 0x000fe20003f86270 */
[----:B------:R-:W-:-:S04]  /*bf50*/  IMAD.HI.U32 R15, R13, R17, RZ ;  /* 0x000000110d0f7227 */ /* 0x000fc800078e00ff */
[----:B------:R-:W-:Y:S02]  /*bf60*/  IMAD.MOV R16, RZ, RZ, -R16 ;  /* 0x000000ffff107224 */ /* 0x000fe400078e0a10 */
[----:B------:R-:W-:Y:S02]  /*bf70*/  IMAD.MOV R15, RZ, RZ, -R15 ;  /* 0x000000ffff0f7224 */ /* 0x000fe400078e0a0f */
[C---:B------:R-:W-:Y:S01]  /*bf80*/  IMAD R18, R11.reuse, R16, R18 ;  /* 0x000000100b127224 */ /* 0x040fe200078e0212 */
[----:B------:R-:W-:Y:S01]  /*bf90*/  IABS R16, R10 ;  /* 0x0000000a00107213 */ /* 0x000fe20000000000 */
[----:B------:R-:W-:Y:S01]  /*bfa0*/  @!P5 IMAD.MOV R25, RZ, RZ, -R25 ;  /* 0x000000ffff19d224 */ /* 0x000fe200078e0a19 */
[C---:B------:R-:W-:Y:S01]  /*bfb0*/  ISETP.GT.U32.AND P5, PT, R11.reuse, R20, PT ;  /* 0x000000140b00720c */ /* 0x040fe20003fa4070 */
[----:B------:R-:W-:Y:S01]  /*bfc0*/  IMAD R17, R11, R15, R17 ;  /* 0x0000000f0b117224 */ /* 0x000fe200078e0211 */
[----:B------:R-:W-:Y:S01]  /*bfd0*/  IABS R15, R0 ;  /* 0x00000000000f7213 */ /* 0x000fe20000000000 */
[----:B------:R-:W-:Y:S01]  /*bfe0*/  @!P0 IMAD.IADD R19, R19, 0x1, -R11 ;  /* 0x0000000113138824 */ /* 0x000fe200078e0a0b */
[----:B------:R-:W-:Y:S01]  /*bff0*/  ISETP.GE.AND P0, PT, R4, RZ, PT ;  /* 0x000000ff0400720c */ /* 0x000fe20003f06270 */
[----:B------:R-:W-:Y:S01]  /*c000*/  IMAD.HI.U32 R92, R13, R16, RZ ;  /* 0x000000100d5c7227 */ /* 0x000fe200078e00ff */
[----:B-1----:R-:W-:-:S02]  /*c010*/  LOP3.LUT R0, R14, 0x1f8, RZ, 0xfc, !PT ;  /* 0x000001f80e007812 */ /* 0x002fc400078efcff */
[----:B------:R-:W-:Y:S01]  /*c020*/  IABS R4, R63 ;  /* 0x0000003f00047213 */ /* 0x000fe20000000000 */
[--C-:B------:R-:W-:Y:S01]  /*c030*/  @!P6 IMAD.IADD R21, R21, 0x1, -R11.reuse ;  /* 0x000000011515e824 */ /* 0x100fe200078e0a0b */
[C---:B------:R-:W-:Y:S01]  /*c040*/  ISETP.GT.U32.AND P6, PT, R11.reuse, R17, PT ;  /* 0x000000110b00720c */ /* 0x040fe20003fc4070 */
[----:B------:R-:W-:Y:S01]  /*c050*/  @!P4 IMAD.MOV R22, RZ, RZ, -R22 ;  /* 0x000000ffff16c224 */ /* 0x000fe200078e0a16 */
[----:B------:R-:W-:Y:S01]  /*c060*/  ISETP.GT.U32.AND P4, PT, R11, R19, PT ;  /* 0x000000130b00720c */ /* 0x000fe20003f84070 */
[----:B------:R-:W-:Y:S01]  /*c070*/  IMAD.HI.U32 R8, R13, R15, RZ ;  /* 0x0000000f0d087227 */ /* 0x000fe200078e00ff */
[----:B------:R1:W-:Y:S03]  /*c080*/  STL [R1+0x48], R0 ;  /* 0x0000480001007387 */ /* 0x0003e60000100800 */
[----:B------:R-:W-:Y:S01]  /*c090*/  IMAD.MOV R92, RZ, RZ, -R92 ;  /* 0x000000ffff5c7224 */ /* 0x000fe200078e0a5c */
[----:B------:R2:W-:Y:S01]  /*c0a0*/  STL [R1+0x4c], R63 ;  /* 0x00004c3f01007387 */ /* 0x0005e20000100800 */
[----:B------:R-:W-:Y:S01]  /*c0b0*/  @!P5 IMAD.IADD R20, R20, 0x1, -R11 ;  /* 0x000000011414d824 */ /* 0x000fe200078e0a0b */
[----:B------:R-:W-:Y:S01]  /*c0c0*/  ISETP.GE.AND P5, PT, R9, RZ, PT ;  /* 0x000000ff0900720c */ /* 0x000fe20003fa6270 */
[----:B------:R-:W-:-:S02]  /*c0d0*/  IMAD.MOV R8, RZ, RZ, -R8 ;  /* 0x000000ffff087224 */ /* 0x000fc400078e0a08 */
[C---:B------:R-:W-:Y:S02]  /*c0e0*/  IMAD R16, R11.reuse, R92, R16 ;  /* 0x0000005c0b107224 */ /* 0x040fe400078e0210 */
[----:B------:R-:W-:Y:S01]  /*c0f0*/  @!P1 IMAD.MOV R23, RZ, RZ, -R23 ;  /* 0x000000ffff179224 */ /* 0x000fe200078e0a17 */
[C---:B------:R-:W-:Y:S01]  /*c100*/  ISETP.GT.U32.AND P1, PT, R11.reuse, R18, PT ;  /* 0x000000120b00720c */ /* 0x040fe20003f24070 */
[C---:B------:R-:W-:Y:S02]  /*c110*/  IMAD R15, R11.reuse, R8, R15 ;  /* 0x000000080b0f7224 */ /* 0x040fe400078e020f */
[----:B------:R-:W-:Y:S01]  /*c120*/  @!P0 IMAD.MOV R20, RZ, RZ, -R20 ;  /* 0x000000ffff148224 */ /* 0x000fe200078e0a14 */
[----:B------:R-:W-:Y:S01]  /*c130*/  ISETP.GT.U32.AND P0, PT, R11, R16, PT ;  /* 0x000000100b00720c */ /* 0x000fe20003f04070 */
[--C-:B------:R-:W-:Y:S01]  /*c140*/  @!P6 IMAD.IADD R17, R17, 0x1, -R11.reuse ;  /* 0x000000011111e824 */ /* 0x100fe200078e0a0b */
[----:B------:R-:W3:Y:S01]  /*c150*/  LDC.64 R8, c[0x0][0x3a8] ;  /* 0x0000ea00ff087b82 */ /* 0x000ee20000000a00 */
[----:B------:R-:W-:Y:S01]  /*c160*/  @!P4 IMAD.IADD R19, R19, 0x1, -R11 ;  /* 0x000000011313c824 */ /* 0x000fe200078e0a0b */
[C---:B------:R-:W-:Y:S01]  /*c170*/  ISETP.GT.U32.AND P4, PT, R11.reuse, R15, PT ;  /* 0x0000000f0b00720c */ /* 0x040fe20003f84070 */
[----:B------:R-:W-:Y:S01]  /*c180*/  @!P5 IMAD.MOV R21, RZ, RZ, -R21 ;  /* 0x000000ffff15d224 */ /* 0x000fe200078e0a15 */
[----:B------:R-:W-:-:S03]  /*c190*/  ISETP.GT.U32.AND P6, PT, R11, R17, PT ;  /* 0x000000110b00720c */ /* 0x000fc60003fc4070 */
[--C-:B------:R-:W-:Y:S01]  /*c1a0*/  @!P1 IMAD.IADD R18, R18, 0x1, -R11.reuse ;  /* 0x0000000112129824 */ /* 0x100fe200078e0a0b */
[----:B------:R-:W-:Y:S02]  /*c1b0*/  ISETP.GE.AND P1, PT, R6, RZ, PT ;  /* 0x000000ff0600720c */ /* 0x000fe40003f26270 */
[----:B------:R-:W-:Y:S01]  /*c1c0*/  IABS R6, R0 ;  /* 0x0000000000067213 */ /* 0x000fe20000000000 */
[--C-:B------:R-:W-:Y:S01]  /*c1d0*/  @!P0 IMAD.IADD R16, R16, 0x1, -R11.reuse ;  /* 0x0000000110108824 */ /* 0x100fe200078e0a0b */
[----:B------:R-:W-:Y:S01]  /*c1e0*/  ISETP.GT.U32.AND P5, PT, R11, R18, PT ;  /* 0x000000120b00720c */ /* 0x000fe20003fa4070 */
[----:B-1----:R-:W1:Y:S01]  /*c1f0*/  LDC R0, c[0x0][0x3a0] ;  /* 0x0000e800ff007b82 */ /* 0x002e620000000800 */
[----:B------:R-:W-:Y:S01]  /*c200*/  ISETP.GE.AND P0, PT, R10, RZ, PT ;  /* 0x000000ff0a00720c */ /* 0x000fe20003f06270 */
[----:B------:R-:W-:Y:S01]  /*c210*/  @!P4 IMAD.IADD R15, R15, 0x1, -R11 ;  /* 0x000000010f0fc824 */ /* 0x000fe200078e0a0b */
[----:B------:R-:W-:Y:S01]  /*c220*/  ISETP.GT.U32.AND P4, PT, R11, R16, PT ;  /* 0x000000100b00720c */ /* 0x000fe20003f84070 */
[----:B------:R-:W-:-:S04]  /*c230*/  IMAD.HI.U32 R92, R13, R6, RZ ;  /* 0x000000060d5c7227 */ /* 0x000fc800078e00ff */
[--C-:B------:R-:W-:Y:S01]  /*c240*/  @!P6 IMAD.IADD R17, R17, 0x1, -R11.reuse ;  /* 0x000000011111e824 */ /* 0x100fe200078e0a0b */
[----:B------:R-:W-:Y:S01]  /*c250*/  ISETP.GE.AND P6, PT, R7, RZ, PT ;  /* 0x000000ff0700720c */ /* 0x000fe20003fc6270 */
[----:B------:R-:W-:Y:S02]  /*c260*/  IMAD.MOV R7, RZ, RZ, -R92 ;  /* 0x000000ffff077224 */ /* 0x000fe400078e0a5c */
[--C-:B------:R-:W-:Y:S01]  /*c270*/  @!P5 IMAD.IADD R18, R18, 0x1, -R11.reuse ;  /* 0x000000011212d824 */ /* 0x100fe200078e0a0b */
[----:B------:R-:W-:Y:S01]  /*c280*/  ISETP.GE.AND P5, PT, R3, RZ, PT ;  /* 0x000000ff0300720c */ /* 0x000fe20003fa6270 */
[----:B------:R-:W-:Y:S02]  /*c290*/  IMAD R6, R11, R7, R6 ;  /* 0x000000070b067224 */ /* 0x000fe400078e0206 */
[----:B------:R-:W-:Y:S02]  /*c2a0*/  @!P4 IMAD.IADD R16, R16, 0x1, -R11 ;  /* 0x000000011010c824 */ /* 0x000fe400078e0a0b */
[----:B------:R-:W-:Y:S01]  /*c2b0*/  IMAD.HI.U32 R3, R13, R4, RZ ;  /* 0x000000040d037227 */ /* 0x000fe200078e00ff */
[----:B------:R-:W-:-:S03]  /*c2c0*/  ISETP.GT.U32.AND P4, PT, R11, R6, PT ;  /* 0x000000060b00720c */ /* 0x000fc60003f84070 */
[----:B------:R-:W-:Y:S02]  /*c2d0*/  IMAD.MOV R3, RZ, RZ, -R3 ;  /* 0x000000ffff037224 */ /* 0x000fe400078e0a03 */
[----:B------:R-:W-:Y:S02]  /*c2e0*/  @!P6 IMAD.MOV R17, RZ, RZ, -R17 ;  /* 0x000000ffff11e224 */ /* 0x000fe400078e0a11 */
[C---:B------:R-:W-:Y:S02]  /*c2f0*/  IMAD R4, R11.reuse, R3, R4 ;  /* 0x000000030b047224 */ /* 0x040fe400078e0204 */
[C---:B-1----:R-:W-:Y:S02]  /*c300*/  VIADD R3, R0.reuse, 0xfffffff7 ;  /* 0xfffffff700037836 */ /* 0x042fe40000000000 */
[----:B------:R-:W-:Y:S02]  /*c310*/  VIADD R7, R0, 0xffffffff ;  /* 0xffffffff00077836 */ /* 0x000fe40000000000 */
[----:B------:R-:W-:Y:S01]  /*c320*/  @!P4 IMAD.IADD R6, R6, 0x1, -R11 ;  /* 0x000000010606c824 */ /* 0x000fe200078e0a0b */
[----:B------:R-:W-:Y:S01]  /*c330*/  ISETP.GT.U32.AND P4, PT, R11, R4, PT ;  /* 0x000000040b00720c */ /* 0x000fe20003f84070 */
[----:B------:R-:W-:Y:S01]  /*c340*/  @!P0 IMAD.MOV R16, RZ, RZ, -R16 ;  /* 0x000000ffff108224 */ /* 0x000fe200078e0a10 */
[----:B------:R-:W-:Y:S01]  /*c350*/  ISETP.GE.U32.AND P6, PT, R3, 0x7fffffb8, PT ;  /* 0x7fffffb80300780c */ /* 0x000fe20003fc6070 */
[----:B0-----:R-:W-:-:S02]  /*c360*/  IMAD R3, R2, UR4, RZ ;  /* 0x0000000402037c24 */ /* 0x001fc4000f8e02ff */
[----:B------:R-:W-:Y:S01]  /*c370*/  @!P5 IMAD.MOV R18, RZ, RZ, -R18 ;  /* 0x000000ffff12d224 */ /* 0x000fe200078e0a12 */
[----:B------:R-:W-:Y:S01]  /*c380*/  ISETP.GE.U32.AND P5, PT, R7, 0x7fffffc0, PT ;  /* 0x7fffffc00700780c */ /* 0x000fe20003fa6070 */
[C---:B---3--:R-:W-:Y:S02]  /*c390*/  IMAD.SHL.U32 R7, R8.reuse, 0x2, RZ ;  /* 0x0000000208077824 */ /* 0x048fe400078e00ff */
[C---:B------:R-:W-:Y:S02]  /*c3a0*/  IMAD R10, R8.reuse, 0x3, RZ ;  /* 0x00000003080a7824 */ /* 0x040fe400078e02ff */
[----:B------:R-:W-:Y:S02]  /*c3b0*/  IMAD.SHL.U32 R92, R8, 0x4, RZ ;  /* 0x00000004085c7824 */ /* 0x000fe400078e00ff */
[----:B------:R-:W-:Y:S01]  /*c3c0*/  @!P4 IMAD.IADD R4, R4, 0x1, -R11 ;  /* 0x000000010404c824 */ /* 0x000fe200078e0a0b */
[----:B------:R-:W-:Y:S01]  /*c3d0*/  ISETP.GT.U32.AND P4, PT, R11, R6, PT ;  /* 0x000000060b00720c */ /* 0x000fe20003f84070 */
[----:B--2---:R-:W-:-:S02]  /*c3e0*/  IMAD R63, R8, 0x5, RZ ;  /* 0x00000005083f7824 */ /* 0x004fc400078e02ff */
[C---:B------:R-:W-:Y:S01]  /*c3f0*/  IMAD R64, R8.reuse, 0x7, RZ ;  /* 0x0000000708407824 */ /* 0x040fe200078e02ff */
[----:B------:R-:W-:Y:S01]  /*c400*/  ISETP.GT.U32.AND P0, PT, R11, R4, PT ;  /* 0x000000040b00720c */ /* 0x000fe20003f04070 */
[C---:B------:R-:W-:Y:S02]  /*c410*/  IMAD R65, R8.reuse, 0x9, RZ ;  /* 0x0000000908417824 */ /* 0x040fe400078e02ff */
[C---:B------:R-:W-:Y:S02]  /*c420*/  IMAD R81, R8.reuse, 0xa, RZ ;  /* 0x0000000a08517824 */ /* 0x040fe400078e02ff */
[C---:B------:R-:W-:Y:S02]  /*c430*/  IMAD R66, R8.reuse, 0xb, RZ ;  /* 0x0000000b08427824 */ /* 0x040fe400078e02ff */
[----:B------:R-:W-:Y:S02]  /*c440*/  IMAD R67, R8, 0xc, RZ ;  /* 0x0000000c08437824 */ /* 0x000fe400078e02ff */
[----:B------:R-:W-:Y:S01]  /*c450*/  @!P4 IMAD.IADD R6, R6, 0x1, -R11 ;  /* 0x000000010606c824 */ /* 0x000fe200078e0a0b */
[----:B----4-:R-:W-:Y:S01]  /*c460*/  IADD3 R2, P4, PT, R3, UR12, RZ ;  /* 0x0000000c03027c10 */ /* 0x010fe2000ff9e0ff */
[----:B------:R-:W-:-:S02]  /*c470*/  IMAD R68, R8, 0xd, RZ ;  /* 0x0000000d08447824 */ /* 0x000fc400078e02ff */
[----:B------:R-:W-:Y:S01]  /*c480*/  @!P0 IMAD.IADD R4, R4, 0x1, -R11 ;  /* 0x0000000104048824 */ /* 0x000fe200078e0a0b */
[----:B------:R-:W-:Y:S01]  /*c490*/  LEA.HI.X.SX32 R3, R3, UR13, 0x1, P4 ;  /* 0x0000000d03037c11 */ /* 0x000fe2000a0f0eff */
[C---:B------:R-:W-:Y:S01]  /*c4a0*/  IMAD R82, R8.reuse, 0xe, RZ ;  /* 0x0000000e08527824 */ /* 0x040fe200078e02ff */
[----:B------:R-:W-:Y:S01]  /*c4b0*/  IADD3 R80, P4, PT, R7, R2, RZ ;  /* 0x0000000207507210 */ /* 0x000fe20007f9e0ff */
[C---:B------:R-:W-:Y:S02]  /*c4c0*/  IMAD R69, R8.reuse, 0xf, RZ ;  /* 0x0000000f08457824 */ /* 0x040fe400078e02ff */
[C---:B------:R-:W-:Y:S02]  /*c4d0*/  IMAD.SHL.U32 R0, R8.reuse, 0x10, RZ ;  /* 0x0000001008007824 */ /* 0x040fe400078e00ff */
[----:B------:R0:W-:Y:S01]  /*c4e0*/  STL [R1+0x110], R80 ;  /* 0x0001105001007387 */ /* 0x0001e20000100800 */
[C---:B------:R-:W-:Y:S02]  /*c4f0*/  IMAD R70, R8.reuse, 0x11, RZ ;  /* 0x0000001108467824 */ /* 0x040fe400078e02ff */
[----:B------:R-:W-:-:S02]  /*c500*/  IMAD R83, R8, 0x12, RZ ;  /* 0x0000001208537824 */ /* 0x000fc400078e02ff */
[C---:B------:R-:W-:Y:S02]  /*c510*/  IMAD R71, R8.reuse, 0x13, RZ ;  /* 0x0000001308477824 */ /* 0x040fe400078e02ff */
[C---:B------:R-:W-:Y:S02]  /*c520*/  IMAD R84, R8.reuse, 0x14, RZ ;  /* 0x0000001408547824 */ /* 0x040fe400078e02ff */
[----:B------:R-:W-:Y:S01]  /*c530*/  IMAD R72, R8, 0x15, RZ ;  /* 0x0000001508487824 */ /* 0x000fe200078e02ff */
[----:B0-----:R-:W-:Y:S01]  /*c540*/  IADD3 R80, P0, PT, R10, R2, RZ ;  /* 0x000000020a507210 */ /* 0x001fe20007f1e0ff */
[C---:B------:R-:W-:Y:S02]  /*c550*/  IMAD R85, R8.reuse, 0x16, RZ ;  /* 0x0000001608557824 */ /* 0x040fe400078e02ff */
[C---:B------:R-:W-:Y:S02]  /*c560*/  IMAD R73, R8.reuse, 0x17, RZ ;  /* 0x0000001708497824 */ /* 0x040fe400078e02ff */
[----:B------:R0:W-:Y:S01]  /*c570*/  STL [R1+0x118], R80 ;  /* 0x0001185001007387 */ /* 0x0001e20000100800 */
[----:B------:R-:W-:-:S02]  /*c580*/  IMAD R86, R8, 0x18, RZ ;  /* 0x0000001808567824 */ /* 0x000fc400078e02ff */
[C---:B------:R-:W-:Y:S02]  /*c590*/  IMAD R74, R8.reuse, 0x19, RZ ;  /* 0x00000019084a7824 */ /* 0x040fe400078e02ff */
[----:B------:R-:W-:Y:S01]  /*c5a0*/  @!P1 IMAD.MOV R19, RZ, RZ, -R19 ;  /* 0x000000ffff139224 */ /* 0x000fe200078e0a13 */
[----:B------:R-:W-:Y:S01]  /*c5b0*/  ISETP.GT.U32.AND P1, PT, R11, R15, PT ;  /* 0x0000000f0b00720c */ /* 0x000fe20003f24070 */
[C---:B------:R-:W-:Y:S02]  /*c5c0*/  IMAD R87, R8.reuse, 0x1a, RZ ;  /* 0x0000001a08577824 */ /* 0x040fe400078e02ff */
[C---:B------:R-:W-:Y:S01]  /*c5d0*/  IMAD R75, R8.reuse, 0x1b, RZ ;  /* 0x0000001b084b7824 */ /* 0x040fe200078e02ff */
[----:B0-----:R-:W-:Y:S01]  /*c5e0*/  LEA.HI.X.SX32 R80, R7, R3, 0x1, P4 ;  /* 0x0000000307507211 */ /* 0x001fe200020f0eff */
[----:B------:R-:W-:Y:S01]  /*c5f0*/  IMAD R76, R8, 0x1d, RZ ;  /* 0x0000001d084c7824 */ /* 0x000fe200078e02ff */
[----:B------:R-:W-:Y:S01]  /*c600*/  IADD3 R7, P4, PT, R92, R2, RZ ;  /* 0x000000025c077210 */ /* 0x000fe20007f9e0ff */
[----:B------:R-:W-:-:S02]  /*c610*/  IMAD R88, R8, 0x1e, RZ ;  /* 0x0000001e08587824 */ /* 0x000fc400078e02ff */
[----:B------:R-:W-:Y:S01]  /*c620*/  STL [R1+0x10c], R80 ;  /* 0x00010c5001007387 */ /* 0x000fe20000100800 */
[C---:B------:R-:W-:Y:S02]  /*c630*/  IMAD R77, R8.reuse, 0x1f, RZ ;  /* 0x0000001f084d7824 */ /* 0x040fe400078e02ff */
[C---:B------:R-:W-:Y:S01]  /*c640*/  IMAD.SHL.U32 R89, R8.reuse, 0x20, RZ ;  /* 0x0000002008597824 */ /* 0x040fe200078e00ff */
[----:B------:R0:W-:Y:S01]  /*c650*/  STL [R1+0x120], R7 ;  /* 0x0001200701007387 */ /* 0x0001e20000100800 */
[----:B------:R-:W-:Y:S01]  /*c660*/  @!P1 IMAD.IADD R15, R15, 0x1, -R11 ;  /* 0x000000010f0f9824 */ /* 0x000fe200078e0a0b */
[----:B------:R-:W-:Y:S01]  /*c670*/  ISETP.NE.U32.AND P1, PT, R5, RZ, PT ;  /* 0x000000ff0500720c */ /* 0x000fe20003f25070 */
[C---:B------:R-:W-:Y:S02]  /*c680*/  IMAD R5, R8.reuse, 0x1c, RZ ;  /* 0x0000001c08057824 */ /* 0x040fe400078e02ff */
[C---:B------:R-:W-:Y:S02]  /*c690*/  IMAD R78, R8.reuse, 0x21, RZ ;  /* 0x00000021084e7824 */ /* 0x040fe400078e02ff */
[----:B------:R-:W-:-:S02]  /*c6a0*/  IMAD R90, R8, 0x22, RZ ;  /* 0x00000022085a7824 */ /* 0x000fc400078e02ff */
[----:B------:R-:W-:Y:S01]  /*c6b0*/  IMAD R79, R8, 0x23, RZ ;  /* 0x00000023084f7824 */ /* 0x000fe200078e02ff */
[-C--:B0-----:R-:W-:Y:S01]  /*c6c0*/  LEA.HI.X.SX32 R7, R10, R3.reuse, 0x1, P0 ;  /* 0x000000030a077211 */ /* 0x081fe200000f0eff */
[C---:B------:R-:W-:Y:S01]  /*c6d0*/  IMAD R91, R8.reuse, 0x24, RZ ;  /* 0x00000024085b7824 */ /* 0x040fe200078e02ff */
[C---:B------:R-:W-:Y:S01]  /*c6e0*/  IADD3 R10, P0, PT, R63.reuse, R2, RZ ;  /* 0x000000023f0a7210 */ /* 0x040fe20007f1e0ff */
[----:B------:R-:W-:Y:S02]  /*c6f0*/  IMAD R80, R8, 0x25, RZ ;  /* 0x0000002508507824 */ /* 0x000fe400078e02ff */
[----:B------:R0:W-:Y:S01]  /*c700*/  STL [R1+0x114], R7 ;  /* 0x0001140701007387 */ /* 0x0001e20000100800 */
[----:B------:R-:W-:-:S03]  /*c710*/  LEA.HI.X.SX32 R63, R63, R3, 0x1, P0 ;  /* 0x000000033f3f7211 */ /* 0x000fc600000f0eff */
[----:B------:R1:W-:Y:S01]  /*c720*/  STL [R1+0x128], R10 ;  /* 0x0001280a01007387 */ /* 0x0003e20000100800 */
[----:B0-----:R-:W-:Y:S01]  /*c730*/  LEA.HI.X.SX32 R7, R92, R3, 0x1, P4 ;  /* 0x000000035c077211 */ /* 0x001fe200020f0eff */
[----:B------:R-:W-:-:S04]  /*c740*/  IMAD R92, R8, 0x6, RZ ;  /* 0x00000006085c7824 */ /* 0x000fc800078e02ff */
[----:B------:R0:W-:Y:S01]  /*c750*/  STL [R1+0x11c], R7 ;  /* 0x00011c0701007387 */ /* 0x0001e20000100800 */
[----:B-1----:R-:W-:-:S05]  /*c760*/  IADD3 R10, P4, PT, R92, R2, RZ ;  /* 0x000000025c0a7210 */ /* 0x002fca0007f9e0ff */
[----:B------:R1:W-:Y:S01]  /*c770*/  STL [R1+0x130], R10 ;  /* 0x0001300a01007387 */ /* 0x0003e20000100800 */
[----:B------:R-:W-:-:S03]  /*c780*/  LEA.HI.X.SX32 R92, R92, R3, 0x1, P4 ;  /* 0x000000035c5c7211 */ /* 0x000fc600020f0eff */
[----:B------:R2:W-:Y:S01]  /*c790*/  STL [R1+0x124], R63 ;  /* 0x0001243f01007387 */ /* 0x0005e20000100800 */
[C---:B0-----:R-:W-:Y:S02]  /*c7a0*/  IMAD R7, R8.reuse, 0x26, RZ ;  /* 0x0000002608077824 */ /* 0x041fe400078e02ff */
[----:B-1----:R-:W-:Y:S01]  /*c7b0*/  IMAD.SHL.U32 R10, R8, 0x8, RZ ;  /* 0x00000008080a7824 */ /* 0x002fe200078e00ff */
[----:B--2---:R-:W-:-:S05]  /*c7c0*/  IADD3 R63, P0, PT, R64, R2, RZ ;  /* 0x00000002403f7210 */ /* 0x004fca0007f1e0ff */
[----:B------:R0:W-:Y:S01]  /*c7d0*/  STL [R1+0x138], R63 ;  /* 0x0001383f01007387 */ /* 0x0001e20000100800 */
[----:B------:R-:W-:-:S03]  /*c7e0*/  LEA.HI.X.SX32 R64, R64, R3, 0x1, P0 ;  /* 0x0000000340407211 */ /* 0x000fc600000f0eff */
[----:B0-----:R0:W5:Y:S04]  /*c7f0*/  LDL.LU R63, [R1+0xd4c] ;  /* 0x000d4c00013f7983 */ /* 0x0011680000300800 */
[----:B------:R1:W-:Y:S02]  /*c800*/  STL [R1+0x12c], R92 ;  /* 0x00012c5c01007387 */ /* 0x0003e40000100800 */
[----:B-1----:R-:W-:-:S05]  /*c810*/  IADD3 R92, P4, PT, R10, R2, RZ ;  /* 0x000000020a5c7210 */ /* 0x002fca0007f9e0ff */
[----:B------:R1:W-:Y:S01]  /*c820*/  STL [R1+0x140], R92 ;  /* 0x0001405c01007387 */ /* 0x0003e20000100800 */
[----:B------:R-:W-:-:S03]  /*c830*/  LEA.HI.X.SX32 R10, R10, R3, 0x1, P4 ;  /* 0x000000030a0a7211 */ /* 0x000fc600020f0eff */
[----:B------:R2:W-:Y:S01]  /*c840*/  STL [R1+0x134], R64 ;  /* 0x0001344001007387 */ /* 0x0005e20000100800 */
[----:B-1----:R-:W-:Y:S01]  /*c850*/  IMAD R92, R8, 0x27, RZ ;  /* 0x00000027085c7824 */ /* 0x002fe200078e02ff */
[----:B--2---:R-:W-:-:S05]  /*c860*/  IADD3 R64, P0, PT, R65, R2, RZ ;  /* 0x0000000241407210 */ /* 0x004fca0007f1e0ff */
[----:B------:R1:W-:Y:S01]  /*c870*/  STL [R1+0x148], R64 ;  /* 0x0001484001007387 */ /* 0x0003e20000100800 */
[----:B------:R-:W-:-:S03]  /*c880*/  LEA.HI.X.SX32 R65, R65, R3, 0x1, P0 ;  /* 0x0000000341417211 */ /* 0x000fc600000f0eff */
[----:B-1----:R0:W5:Y:S04]  /*c890*/  LDL.LU R64, [R1+0xd48] ;  /* 0x000d480001407983 */ /* 0x0021680000300800 */
        /* <DEDUP_REMOVED lines=141> */
[----:B-1----:R-:W-:-:S04]  /*d170*/  IADD3 R91, P4, PT, R7, R2, RZ ;  /* 0x00000002075b7210 */ /* 0x002fc80007f9e0ff */
[----:B------:R-:W-:Y:S01]  /*d180*/  LEA.HI.X.SX32 R7, R7, R3, 0x1, P4 ;  /* 0x0000000307077211 */ /* 0x000fe200020f0eff */
[----:B------:R1:W-:Y:S04]  /*d190*/  STL [R1+0xa38], R91 ;  /* 0x000a385b01007387 */ /* 0x0003e80000100800 */
[----:B------:R2:W-:Y:S01]  /*d1a0*/  STL [R1+0xa2c], R80 ;  /* 0x000a2c5001007387 */ /* 0x0005e20000100800 */
[----:B-1----:R-:W-:Y:S01]  /*d1b0*/  IMAD R91, R8, 0x36, RZ ;  /* 0x00000036085b7824 */ /* 0x002fe200078e02ff */
[----:B--2---:R-:W-:-:S05]  /*d1c0*/  IADD3 R80, P0, PT, R92, R2, RZ ;  /* 0x000000025c507210 */ /* 0x004fca0007f1e0ff */
[----:B------:R1:W-:Y:S04]  /*d1d0*/  STL [R1+0xa40], R80 ;  /* 0x000a405001007387 */ /* 0x0003e80000100800 */
[----:B------:R2:W-:Y:S01]  /*d1e0*/  STL [R1+0xa34], R7 ;  /* 0x000a340701007387 */ /* 0x0005e20000100800 */
[----:B-1----:R-:W-:Y:S01]  /*d1f0*/  IADD3 R80, P4, PT, R10, R2, RZ ;  /* 0x000000020a507210 */ /* 0x002fe20007f9e0ff */
[----:B--2---:R-:W-:-:S04]  /*d200*/  IMAD R7, R8, 0x37, RZ ;  /* 0x0000003708077824 */ /* 0x004fc800078e02ff */
[----:B------:R1:W-:Y:S01]  /*d210*/  STL [R1+0xa48], R80 ;  /* 0x000a485001007387 */ /* 0x0003e20000100800 */
[-C--:B------:R-:W-:Y:S02]  /*d220*/  LEA.HI.X.SX32 R10, R10, R3.reuse, 0x1, P4 ;  /* 0x000000030a0a7211 */ /* 0x080fe400020f0eff */
[----:B-1----:R-:W-:Y:S01]  /*d230*/  LEA.HI.X.SX32 R80, R92, R3, 0x1, P0 ;  /* 0x000000035c507211 */ /* 0x002fe200000f0eff */
[----:B------:R-:W-:-:S04]  /*d240*/  IMAD R92, R8, 0x2a, RZ ;  /* 0x0000002a085c7824 */ /* 0x000fc800078e02ff */
        /* <DEDUP_REMOVED lines=62> */
[----:B------:R1:W-:Y:S04]  /*d630*/  STL [R1+0xab0], R88 ;  /* 0x000ab05801007387 */ /* 0x0003e80000100800 */
[----:B-1----:R0:W5:Y:S04]  /*d640*/  LDL.LU R88, [R1+0xce8] ;  /* 0x000ce80001587983 */ /* 0x0021680000300800 */
[----:B------:R1:W-:Y:S01]  /*d650*/  STL [R1+0xaa4], R89 ;  /* 0x000aa45901007387 */ /* 0x0003e20000100800 */
[----:B------:R-:W-:Y:S02]  /*d660*/  LEA.HI.X.SX32 R90, R90, R3, 0x1, P0 ;  /* 0x000000035a5a7211 */ /* 0x000fe400000f0eff */
[----:B-1----:R-:W-:-:S05]  /*d670*/  IADD3 R89, P4, PT, R91, R2, RZ ;  /* 0x000000025b597210 */ /* 0x002fca0007f9e0ff */
[----:B------:R1:W-:Y:S02]  /*d680*/  STL [R1+0xab8], R89 ;  /* 0x000ab85901007387 */ /* 0x0003e40000100800 */
[----:B-1----:R-:W-:Y:S01]  /*d690*/  IMAD R89, R8, 0x3e, RZ ;  /* 0x0000003e08597824 */ /* 0x002fe200078e02ff */
[----:B------:R-:W-:-:S05]  /*d6a0*/  LEA.HI.X.SX32 R91, R91, R3, 0x1, P4 ;  /* 0x000000035b5b7211 */ /* 0x000fca00020f0eff */
[----:B------:R0:W5:Y:S04]  /*d6b0*/  LDL.LU R89, [R1+0xce4] ;  /* 0x000ce40001597983 */ /* 0x0001680000300800 */
[----:B------:R1:W-:Y:S02]  /*d6c0*/  STL [R1+0xaac], R90 ;  /* 0x000aac5a01007387 */ /* 0x0003e40000100800 */
[----:B-1----:R-:W-:-:S05]  /*d6d0*/  IADD3 R90, P0, PT, R7, R2, RZ ;  /* 0x00000002075a7210 */ /* 0x002fca0007f1e0ff */
[----:B------:R1:W-:Y:S01]  /*d6e0*/  STL [R1+0xac0], R90 ;  /* 0x000ac05a01007387 */ /* 0x0003e20000100800 */
[----:B------:R-:W-:-:S03]  /*d6f0*/  LEA.HI.X.SX32 R7, R7, R3, 0x1, P0 ;  /* 0x0000000307077211 */ /* 0x000fc600000f0eff */
[----:B-1----:R0:W5:Y:S01]  /*d700*/  LDL.LU R90, [R1+0xce0] ;  /* 0x000ce000015a7983 */ /* 0x0021620000300800 */
[----:B------:R-:W-:-:S03]  /*d710*/  USHF.L.U32 UR4, UR7, 0x15, URZ ;  /* 0x0000001507047899 */ /* 0x000fc600080006ff */
[----:B------:R1:W-:Y:S02]  /*d720*/  STL [R1+0xab4], R91 ;  /* 0x000ab45b01007387 */ /* 0x0003e40000100800 */
[----:B-1----:R-:W-:-:S04]  /*d730*/  IADD3 R91, P4, PT, R10, R2, RZ ;  /* 0x000000020a5b7210 */ /* 0x002fc80007f9e0ff */
[----:B------:R-:W-:Y:S01]  /*d740*/  LEA.HI.X.SX32 R10, R10, R3, 0x1, P4 ;  /* 0x000000030a0a7211 */ /* 0x000fe200020f0eff */
[----:B------:R1:W-:Y:S04]  /*d750*/  STL [R1+0xac8], R91 ;  /* 0x000ac85b01007387 */ /* 0x0003e80000100800 */
[----:B------:R2:W-:Y:S01]  /*d760*/  STL [R1+0xabc], R7 ;  /* 0x000abc0701007387 */ /* 0x0005e20000100800 */
[-C--:B-1----:R-:W-:Y:S02]  /*d770*/  IADD3 R91, P0, PT, R92, R2.reuse, RZ ;  /* 0x000000025c5b7210 */ /* 0x082fe40007f1e0ff */
[----:B--2---:R-:W-:-:S03]  /*d780*/  IADD3 R7, P4, PT, R0, R2, RZ ;  /* 0x0000000200077210 */ /* 0x004fc60007f9e0ff */
[----:B------:R1:W-:Y:S04]  /*d790*/  STL [R1+0xad0], R91 ;  /* 0x000ad05b01007387 */ /* 0x0003e80000100800 */
[----:B------:R2:W-:Y:S04]  /*d7a0*/  STL [R1+0xac4], R10 ;  /* 0x000ac40a01007387 */ /* 0x0005e80000100800 */
[----:B------:R3:W-:Y:S01]  /*d7b0*/  STL [R1+0xad8], R7 ;  /* 0x000ad80701007387 */ /* 0x0007e20000100800 */
[-C--:B-1----:R-:W-:Y:S01]  /*d7c0*/  LEA.HI.X.SX32 R91, R92, R3.reuse, 0x1, P0 ;  /* 0x000000035c5b7211 */ /* 0x082fe200000f0eff */
[----:B------:R-:W-:Y:S01]  /*d7d0*/  IMAD R92, R8, 0x3b, RZ ;  /* 0x0000003b085c7824 */ /* 0x000fe200078e02ff */
[----:B------:R-:W-:Y:S01]  /*d7e0*/  LEA.HI.X.SX32 R0, R0, R3, 0x1, P4 ;  /* 0x0000000300007211 */ /* 0x000fe200020f0eff */
[----:B--2---:R-:W-:-:S02]  /*d7f0*/  IMAD R10, R8, 0x3c, RZ ;  /* 0x0000003c080a7824 */ /* 0x004fc400078e02ff */
[----:B------:R1:W-:Y:S01]  /*d800*/  STL [R1+0xacc], R91 ;  /* 0x000acc5b01007387 */ /* 0x0003e20000100800 */
[----:B---3--:R-:W2:Y:S01]  /*d810*/  S2R R7, SR_TID.X ;  /* 0x0000000000077919 */ /* 0x008ea20000002100 */
[----:B-1----:R-:W-:-:S05]  /*d820*/  IADD3 R91, P0, PT, R92, R2, RZ ;  /* 0x000000025c5b7210 */ /* 0x002fca0007f1e0ff */
[----:B------:R1:W-:Y:S01]  /*d830*/  STL [R1+0xae0], R91 ;  /* 0x000ae05b01007387 */ /* 0x0003e20000100800 */
[----:B------:R-:W-:-:S03]  /*d840*/  LEA.HI.X.SX32 R92, R92, R3, 0x1, P0 ;  /* 0x000000035c5c7211 */ /* 0x000fc600000f0eff */
[----:B-1----:R0:W5:Y:S04]  /*d850*/  LDL.LU R91, [R1+0xcdc] ;  /* 0x000cdc00015b7983 */ /* 0x0021680000300800 */
[----:B------:R1:W-:Y:S01]  /*d860*/  STL [R1+0xad4], R0 ;  /* 0x000ad40001007387 */ /* 0x0003e20000100800 */
[----:B--2---:R-:W-:Y:S02]  /*d870*/  LOP3.LUT R7, R7, 0x3f, RZ, 0xc0, !PT ;  /* 0x0000003f07077812 */ /* 0x004fe400078ec0ff */
[----:B-1----:R-:W-:-:S05]  /*d880*/  IADD3 R0, P4, PT, R10, R2, RZ ;  /* 0x000000020a007210 */ /* 0x002fca0007f9e0ff */
[----:B------:R1:W-:Y:S04]  /*d890*/  STL [R1+0xae8], R0 ;  /* 0x000ae80001007387 */ /* 0x0003e80000100800 */
[----:B-1----:R0:W5:Y:S01]  /*d8a0*/  LDL.LU R0, [R1+0xcd8] ;  /* 0x000cd80001007983 */ /* 0x0021620000300800 */
[----:B------:R-:W-:Y:S01]  /*d8b0*/  LEA.HI.X.SX32 R10, R10, R3, 0x1, P4 ;  /* 0x000000030a0a7211 */ /* 0x000fe200020f0eff */
[----:B------:R-:W-:Y:S01]  /*d8c0*/  IMAD R7, R7, R9, RZ ;  /* 0x0000000907077224 */ /* 0x000fe200078e02ff */
[----:B------:R-:W-:Y:S01]  /*d8d0*/  ULOP3.LUT UR4, UR4, 0x600000, URZ, 0xc0, !UPT ;  /* 0x0060000004047892 */ /* 0x000fe2000f8ec0ff */
[----:B------:R1:W-:Y:S01]  /*d8e0*/  STL [R1+0xadc], R92 ;  /* 0x000adc5c01007387 */ /* 0x0003e20000100800 */
[----:B------:R-:W-:Y:S01]  /*d8f0*/  UIADD3 UR11, UPT, UPT, UR9, 0x14000, URZ ;  /* 0x00014000090b7890 */ /* 0x000fe2000fffe0ff */
[----:B-1----:R-:W-:-:S04]  /*d900*/  IADD3 R92, P0, PT, R5, R2, RZ ;  /* 0x00000002055c7210 */ /* 0x002fc80007f1e0ff */
[----:B------:R-:W-:Y:S01]  /*d910*/  LEA.HI.X.SX32 R5, R5, R3, 0x1, P0 ;  /* 0x0000000305057211 */ /* 0x000fe200000f0eff */
[----:B------:R1:W-:Y:S04]  /*d920*/  STL [R1+0xaf0], R92 ;  /* 0x000af05c01007387 */ /* 0x0003e80000100800 */
[----:B------:R2:W-:Y:S04]  /*d930*/  STL [R1+0xae4], R10 ;  /* 0x000ae40a01007387 */ /* 0x0005e80000100800 */
[----:B------:R3:W-:Y:S01]  /*d940*/  STL [R1+0xaec], R5 ;  /* 0x000aec0501007387 */ /* 0x0007e20000100800 */
[----:B-1----:R-:W-:Y:S01]  /*d950*/  IMAD R92, R8, 0x3e, RZ ;  /* 0x0000003e085c7824 */ /* 0x002fe200078e02ff */
[----:B--2---:R-:W-:-:S04]  /*d960*/  IADD3 R10, P4, PT, R7, UR14, RZ ;  /* 0x0000000e070a7c10 */ /* 0x004fc8000ff9e0ff */
[----:B------:R-:W-:Y:S01]  /*d970*/  IADD3 R92, P0, PT, R92, R2, RZ ;  /* 0x000000025c5c7210 */ /* 0x000fe20007f1e0ff */
[----:B---3--:R0:W5:Y:S01]  /*d980*/  LDL.LU R5, [R1+0xcd4] ;  /* 0x000cd40001057983 */ /* 0x0081620000300800 */
[----:B------:R-:W-:Y:S01]  /*d990*/  LEA.HI.X.SX32 R7, R7, UR15, 0x1, P4 ;  /* 0x0000000f07077c11 */ /* 0x000fe2000a0f0eff */
[----:B------:R-:W-:Y:S02]  /*d9a0*/  UIADD3 UR10, UPT, UPT, UR8, UR4, URZ ;  /* 0x00000004080a7290 */ /* 0x000fe4000fffe0ff */
[----:B------:R0:W-:Y:S01]  /*d9b0*/  STL [R1+0xaf8], R92 ;  /* 0x000af85c01007387 */ /* 0x0001e20000100800 */
[----:B------:R-:W-:Y:S01]  /*d9c0*/  UMOV UR6, 0x1 ;  /* 0x0000000100067882 */ /* 0x000fe20000000000 */
[----:B------:R-:W-:Y:S08]  /*d9d0*/  BRA.U UP0, `(.L_x_5) ;  /* 0x0000000100187547 */ /* 0x000ff0000b800000 */
[----:B------:R-:W-:Y:S01]  /*d9e0*/  ELECT P4, URZ, PT ;  /* 0x0000000000ff782f */ /* 0x000fe20003880000 */
[----:B0-----:R-:W-:Y:S01]  /*d9f0*/  IMAD.MOV.U32 R92, RZ, RZ, 0x1 ;  /* 0x00000001ff5c7424 */ /* 0x001fe200078e00ff */
[----:B------:R-:W-:Y:S01]  /*da00*/  UMOV UR4, 0x40 ;  /* 0x0000004000047882 */ /* 0x000fe20000000000 */
[----:B------:R-:W-:Y:S01]  /*da10*/  UVIRTCOUNT.DEALLOC.SMPOOL 0x80 ;  /* 0x000000800000784c */ /* 0x000fe20000000000 */
[----:B------:R-:W-:-:S09]  /*da20*/  ULEA UR4, UR5, UR4, 0x18 ;  /* 0x0000000405047291 */ /* 0x000fd2000f8ec0ff */
[----:B------:R1:W-:Y:S03]  /*da30*/  @P4 STS.U8 [UR4], R92 ;  /* 0x0000005cff004988 */ /* 0x0003e60008000004 */
.L_x_5:
[----:B01----:R-:W-:Y:S01]  /*da40*/  IMAD R92, R8, 0x3e, RZ ;  /* 0x0000003e085c7824 */ /* 0x003fe200078e02ff */
[----:B------:R-:W-:Y:S01]  /*da50*/  STTM.x64 tmem[UR10], RZ ;  /* 0x000000ff000079ed */ /* 0x000fe2000834000a */
[----:B------:R-:W-:Y:S01]  /*da60*/  VOTEU.ALL UP1, P1 ;  /* 0x0000000000ff7886 */ /* 0x000fe20000820000 */
[----:B------:R-:W-:Y:S01]  /*da70*/  VOTEU.ALL UP2, P1 ;  /* 0x0000000000ff7886 */ /* 0x000fe20000840000 */
[----:B------:R-:W0:Y:S01]  /*da80*/  LDCU.64 UR22, c[0x0][0x358] ;  /* 0x00006b00ff1677ac */ /* 0x000e220008000a00 */
[----:B------:R-:W-:Y:S01]  /*da90*/  LEA.HI.X.SX32 R92, R92, R3, 0x1, P0 ;  /* 0x000000035c5c7211 */ /* 0x000fe200000f0eff */
[----:B------:R-:W-:Y:S01]  /*daa0*/  STTM.x64 tmem[UR10+0x40], RZ ;  /* 0x000040ff000079ed */ /* 0x000fe2000834000a */
[----:B------:R-:W-:Y:S01]  /*dab0*/  STTM.x64 tmem[UR10+0x80], RZ ;  /* 0x000080ff000079ed */ /* 0x000fe2000834000a */
[----:B------:R-:W1:Y:S02]  /*dac0*/  LDCU UR12, c[0x0][0x3b0] ;  /* 0x00007600ff0c77ac */ /* 0x000e640008000800 */
[----:B------:R2:W-:Y:S01]  /*dad0*/  STL [R1+0xaf4], R92 ;  /* 0x000af45c01007387 */ /* 0x0005e20000100800 */
[----:B------:R-:W3:Y:S01]  /*dae0*/  LDCU UR24, c[0x0][0x3b0] ;  /* 0x00007600ff1877ac */ /* 0x000ee20008000800 */
[----:B------:R-:W-:Y:S01]  /*daf0*/  STTM.x64 tmem[UR10+0xc0], RZ ;  /* 0x0000c0ff000079ed */ /* 0x000fe2000834000a */
[----:B------:R-:W-:Y:S01]  /*db00*/  STTM.x64 tmem[UR10+0x100], RZ ;  /* 0x000100ff000079ed */ /* 0x000fe2000834000a */
[----:B------:R-:W-:Y:S01]  /*db10*/  STTM.x64 tmem[UR10+0x140], RZ ;  /* 0x000140ff000079ed */ /* 0x000fe2000834000a */
[----:B------:R-:W4:Y:S01]  /*db20*/  LDCU UR26, c[0x0][0x3b0] ;  /* 0x00007600ff1a77ac */ /* 0x000f220008000800 */
[----:B--2---:R-:W-:Y:S01]  /*db30*/  IADD3 R92, P4, PT, R2, R8, RZ ;  /* 0x00000008025c7210 */ /* 0x004fe20007f9e0ff */
[----:B------:R-:W-:Y:S01]  /*db40*/  STTM.x64 tmem[UR10+0x180], RZ ;  /* 0x000180ff000079ed */ /* 0x000fe2000834000a */
[----:B------:R-:W-:Y:S01]  /*db50*/  STTM.x64 tmem[UR10+0x1c0], RZ ;  /* 0x0001c0ff000079ed */ /* 0x000fe2000834000a */
[----:B------:R-:W2:Y:S01]  /*db60*/  FENCE.VIEW.ASYNC.T ;  /* 0x00000000000073c6 */ /* 0x000ea20000000200 */
[----:B------:R-:W0:Y:S01]  /*db70*/  LDCU UR28, c[0x0][0x3b0] ;  /* 0x00007600ff1c77ac */ /* 0x000e220008000800 */
[----:B------:R1:W-:Y:S01]  /*db80*/  STL [R1+0x108], R92 ;  /* 0x0001085c01007387 */ /* 0x0003e20000100800 */
[----:B------:R-:W0:Y:S03]  /*db90*/  LDCU UR20, c[0x0][0x3b0] ;  /* 0x00007600ff1477ac */ /* 0x000e260008000800 */
[----:B-----5:R0:W-:Y:S01]  /*dba0*/  STL.64 [R1+0x11c8], R84 ;  /* 0x0011c85401007387 */ /* 0x0201e20000100a00 */
[----:B------:R-:W0:Y:S03]  /*dbb0*/  LDCU UR32, c[0x0][0x3b0] ;  /* 0x00007600ff2077ac */ /* 0x000e260008000800 */
[----:B------:R-:W-:Y:S01]  /*dbc0*/  STL.64 [R1+0x11c0], R82 ;  /* 0x0011c05201007387 */ /* 0x000fe20000100a00 */
[----:B------:R-:W-:-:S04]  /*dbd0*/  @!UP1 UIADD3 UR4, UPT, UPT, -UR6, 0x100000, URZ ;  /* 0x0010000006049890 */ /* 0x000fc8000fffe1ff */
[----:B------:R-:W-:Y:S02]  /*dbe0*/  @!UP1 USHF.L.U32 UR5, UR4, 0xb, URZ ;  /* 0x0000000b04059899 */ /* 0x000fe400080006ff */
[----:B------:R-:W-:Y:S01]  /*dbf0*/  @!UP1 USHF.L.U32 UR4, UR4, 0x1, URZ ;  /* 0x0000000104049899 */ /* 0x000fe200080006ff */
[----:B-1----:R-:W0:Y:S01]  /*dc00*/  LDC R92, c[0x0][0x3a0] ;  /* 0x0000e800ff5c7b82 */ /* 0x002e220000000800 */
[----:B------:R-:W1:Y:S01]  /*dc10*/  LDCU UR30, c[0x0][0x3b0] ;  /* 0x00007600ff1e77ac */ /* 0x000e620008000800 */
[----:B------:R-:W-:Y:S01]  /*dc20*/  STL [R1+0x11b8], R80 ;  /* 0x0011b85001007387 */ /* 0x000fe20000100800 */
[----:B------:R-:W0:Y:S05]  /*dc30*/  LDCU UR34, c[0x0][0x3b0] ;  /* 0x00007600ff2277ac */ /* 0x000e2a0008000800 */
[----:B--2---:R-:W-:Y:S06]  /*dc40*/  BAR.SYNC.DEFER_BLOCKING 0x0 ;  /* 0x0000000000007b1d */ /* 0x004fec0000010000 */
[----:B------:R-:W2:Y:S01]  /*dc50*/  LDCU UR36, c[0x0][0x3b0] ;  /* 0x00007600ff2477ac */ /* 0x000ea20008000800 */
[----:B------:R-:W-:Y:S01]  /*dc60*/  STL.64 [R1+0x11b0], R78 ;  /* 0x0011b04e01007387 */ /* 0x000fe20000100a00 */
[----:B------:R-:W0:Y:S03]  /*dc70*/  LDCU UR38, c[0x0][0x3b0] ;  /* 0x00007600ff2677ac */ /* 0x000e260008000800 */
[----:B------:R-:W-:Y:S01]  /*dc80*/  STL.64 [R1+0x11a8], R76 ;  /* 0x0011a84c01007387 */ /* 0x000fe20000100a00 */
[----:B------:R-:W0:Y:S03]  /*dc90*/  LDCU UR42, c[0x0][0x3b0] ;  /* 0x00007600ff2a77ac */ /* 0x000e260008000800 */
[----:B------:R-:W-:Y:S01]  /*dca0*/  STL.64 [R1+0x11a0], R74 ;  /* 0x0011a04a01007387 */ /* 0x000fe20000100a00 */
[C---:B0-----:R-:W-:Y:S01]  /*dcb0*/  VIADD R85, R92.reuse, 0xffffffef ;  /* 0xffffffef5c557836 */ /* 0x041fe20000000000 */
[----:B------:R-:W0:Y:S02]  /*dcc0*/  LDCU UR44, c[0x0][0x3b0] ;  /* 0x00007600ff2c77ac */ /* 0x000e240008000800 */
[----:B------:R-:W-:Y:S01]  /*dcd0*/  STL.64 [R1+0x1198], R72 ;  /* 0x0011984801007387 */ /* 0x000fe20000100a00 */
[----:B------:R-:W-:Y:S01]  /*dce0*/  VIADD R92, R92, 0xffffffe7 ;  /* 0xffffffe75c5c7836 */ /* 0x000fe20000000000 */
[----:B------:R-:W-:-:S02]  /*dcf0*/  ISETP.GE.U32.AND P0, PT, R85, 0x7fffffb0, PT ;  /* 0x7fffffb05500780c */ /* 0x000fc40003f06070 */
[----:B------:R0:W-:Y:S04]  /*dd00*/  STL.64 [R1+0x1190], R70 ;  /* 0x0011904601007387 */ /* 0x0001e80000100a00 */
[----:B------:R-:W0:Y:S02]  /*dd10*/  FENCE.VIEW.ASYNC.S ;  /* 0x00000000000073c6 */ /* 0x000e240000000000 */
[----:B0-----:R0:W1:Y:S01]  /*dd20*/  @!UP2 SYNCS.EXCH.64 URZ, [UR11], UR4 ;  /* 0x000000040bffa5b2 */ /* 0x0010620008000100 */
[----:B------:R-:W0:Y:S01]  /*dd30*/  LDCU UR14, c[0x0][0x3b0] ;  /* 0x00007600ff0e77ac */ /* 0x000e220008000800 */
[----:B------:R-:W-:Y:S01]  /*dd40*/  STL.64 [R1+0x1188], R68 ;  /* 0x0011884401007387 */ /* 0x000fe20000100a00 */
[----:B------:R-:W0:Y:S03]  /*dd50*/  LDCU UR16, c[0x0][0x3b0] ;  /* 0x00007600ff1077ac */ /* 0x000e260008000800 */
[----:B------:R0:W-:Y:S01]  /*dd60*/  STL.64 [R1+0x1180], R66 ;  /* 0x0011804201007387 */ /* 0x0001e20000100a00 */
[----:B------:R-:W1:Y:S03]  /*dd70*/  LDCU UR46, c[0x0][0x3b0] ;  /* 0x00007600ff2e77ac */ /* 0x000e660008000800 */
[----:B------:R-:W-:Y:S01]  /*dd80*/  STL.64 [R1+0x1178], R64 ;  /* 0x0011784001007387 */ /* 0x000fe20000100a00 */
[----:B------:R-:W-:Y:S01]  /*dd90*/  PRMT R70, RZ, 0x7610, R70 ;  /* 0x00007610ff467816 */ /* 0x000fe20000000046 */
[----:B0-----:R-:W0:Y:S02]  /*dda0*/  LDCU UR5, c[0x0][0x3b0] ;  /* 0x00007600ff0577ac */ /* 0x001e240008000800 */
[----:B------:R-:W-:Y:S01]  /*ddb0*/  STL.64 [R1+0x1170], R62 ;  /* 0x0011703e01007387 */ /* 0x000fe20000100a00 */
[----:B------:R-:W-:Y:S01]  /*ddc0*/  PRMT R80, RZ, 0x7610, R80 ;  /* 0x00007610ff507816 */ /* 0x000fe20000000050 */
[----:B------:R-:W0:Y:S02]  /*ddd0*/  LDCU UR18, c[0x0][0x3b0] ;  /* 0x00007600ff1277ac */ /* 0x000e240008000800 */
[----:B------:R-:W-:Y:S01]  /*dde0*/  STL.64 [R1+0x1168], R60 ;  /* 0x0011683c01007387 */ /* 0x000fe20000100a00 */
[----:B------:R-:W-:Y:S01]  /*ddf0*/  LEA.HI.X.SX32 R67, R8, R3, 0x1, P4 ;  /* 0x0000000308437211 */ /* 0x000fe200020f0eff */
[----:B------:R-:W0:Y:S01]  /*de00*/  LDCU UR48, c[0x0][0x3b0] ;  /* 0x00007600ff3077ac */ /* 0x000e220008000800 */
[----:B------:R-:W-:Y:S01]  /*de10*/  ISETP.GE.U32.AND P4, PT, R92, 0x7fffffa8, PT ;  /* 0x7fffffa85c00780c */ /* 0x000fe20003f86070 */
[----:B------:R-:W-:Y:S01]  /*de20*/  STL.64 [R1+0x1160], R58 ;  /* 0x0011603a01007387 */ /* 0x000fe20000100a00 */
[----:B------:R-:W-:Y:S01]  /*de30*/  PRMT R73, RZ, 0x7610, R73 ;  /* 0x00007610ff497816 */ /* 0x000fe20000000049 */
[----:B------:R-:W0:Y:S02]  /*de40*/  LDCU UR50, c[0x0][0x3b0] ;  /* 0x00007600ff3277ac */ /* 0x000e240008000800 */
[----:B------:R-:W-:Y:S01]  /*de50*/  STL.64 [R1+0x1158], R56 ;  /* 0x0011583801007387 */ /* 0x000fe20000100a00 */
[----:B------:R-:W0:Y:S03]  /*de60*/  LDCU UR52, c[0x0][0x3b0] ;  /* 0x00007600ff3477ac */ /* 0x000e260008000800 */
        /* <DEDUP_REMOVED lines=25> */
[----:B------:R-:W0:Y:S01]  /*e000*/  LDCU UR17, c[0x0][0x3b0] ;  /* 0x00007600ff1177ac */ /* 0x000e220008000800 */
[----:B-1----:R-:W-:Y:S06]  /*e010*/  BAR.SYNC.DEFER_BLOCKING 0x0 ;  /* 0x0000000000007b1d */ /* 0x002fec0000010000 */
[----:B------:R-:W1:Y:S01]  /*e020*/  LDCU UR19, c[0x0][0x3b0] ;  /* 0x00007600ff1377ac */ /* 0x000e620008000800 */
[----:B------:R-:W-:Y:S01]  /*e030*/  STL.64 [R1+0x10e8], R28 ;  /* 0x0010e81c01007387 */ /* 0x000fe20000100a00 */
[----:B------:R-:W0:Y:S03]  /*e040*/  LDCU UR21, c[0x0][0x3b0] ;  /* 0x00007600ff1577ac */ /* 0x000e260008000800 */
[----:B------:R-:W-:Y:S01]  /*e050*/  STL.64 [R1+0x10e0], R26 ;  /* 0x0010e01a01007387 */ /* 0x000fe20000100a00 */
[----:B------:R-:W0:Y:S03]  /*e060*/  LDCU UR25, c[0x0][0x3b0] ;  /* 0x00007600ff1977ac */ /* 0x000e260008000800 */
[----:B------:R-:W-:Y:S01]  /*e070*/  STL [R1+0x1094], R25 ;  /* 0x0010941901007387 */ /* 0x000fe20000100800 */
[----:B------:R-:W0:Y:S03]  /*e080*/  LDCU UR27, c[0x0][0x3b0] ;  /* 0x00007600ff1b77ac */ /* 0x000e260008000800 */
[----:B------:R1:W-:Y:S01]  /*e090*/  STL [R1+0x1090], R24 ;  /* 0x0010901801007387 */ /* 0x0003e20000100800 */
[----:B------:R-:W0:Y:S03]  /*e0a0*/  LDCU UR29, c[0x0][0x3b0] ;  /* 0x00007600ff1d77ac */ /* 0x000e260008000800 */
[----:B------:R-:W-:Y:S01]  /*e0b0*/  STL [R1+0x108c], R23 ;  /* 0x00108c1701007387 */ /* 0x000fe20000100800 */
[----:B------:R-:W0:Y:S03]  /*e0c0*/  LDCU UR31, c[0x0][0x3b0] ;  /* 0x00007600ff1f77ac */ /* 0x000e260008000800 */
[----:B------:R-:W-:Y:S01]  /*e0d0*/  STL [R1+0x1088], R22 ;  /* 0x0010881601007387 */ /* 0x000fe20000100800 */
[----:B------:R-:W-:Y:S01]  /*e0e0*/  PRMT R69, RZ, 0x7610, R69 ;  /* 0x00007610ff457816 */ /* 0x000fe20000000045 */
[----:B-1----:R-:W1:Y:S01]  /*e0f0*/  LDC R24, c[0x0][0x3a0] ;  /* 0x0000e800ff187b82 */ /* 0x002e620000000800 */
[----:B------:R-:W0:Y:S01]  /*e100*/  LDCU UR33, c[0x0][0x3b0] ;  /* 0x00007600ff2177ac */ /* 0x000e220008000800 */
[----:B------:R-:W-:Y:S01]  /*e110*/  STL [R1+0x1084], R21 ;  /* 0x0010841501007387 */ /* 0x000fe20000100800 */
[----:B------:R-:W0:Y:S03]  /*e120*/  LDCU UR35, c[0x0][0x3b0] ;  /* 0x00007600ff2377ac */ /* 0x000e260008000800 */
        /* <DEDUP_REMOVED lines=30> */
[----:B------:R-:W2:Y:S01]  /*e310*/  LDL R84, [R1+0x13c] ;  /* 0x00013c0001547983 */ /* 0x000ea20000100800 */
[----:B------:R-:W0:Y:S03]  /*e320*/  LDCU UR61, c[0x0][0x3b0] ;  /* 0x00007600ff3d77ac */ /* 0x000e260008000800 */
[----:B------:R-:W2:Y:S01]  /*e330*/  LDL R85, [R1+0x140] ;  /* 0x0001400001557983 */ /* 0x000ea20000100800 */
[----:B------:R-:W0:Y:S03]  /*e340*/  LDCU UR69, c[0x0][0x3b0] ;  /* 0x00007600ff4577ac */ /* 0x000e260008000800 */
[----:B------:R-:W3:Y:S04]  /*e350*/  @!P5 LDG.E.U8 R70, desc[UR22][R2.64] ;  /* 0x000000160246d981 */ /* 0x000ee8000c1e1100 */
[----:B------:R-:W4:Y:S04]  /*e360*/  LDL R82, [R1+0x17c] ;  /* 0x00017c0001527983 */ /* 0x000f280000100800 */
[----:B------:R-:W4:Y:S04]  /*e370*/  LDL R83, [R1+0x180] ;  /* 0x0001800001537983 */ /* 0x000f280000100800 */
[----:B------:R-:W4:Y:S04]  /*e380*/  LDL R78, [R1+0x9c4] ;  /* 0x0009c400014e7983 */ /* 0x000f280000100800 */
[----:B------:R-:W4:Y:S04]  /*e390*/  LDL R79, [R1+0x9c8] ;  /* 0x0009c800014f7983 */ /* 0x000f280000100800 */
[----:B------:R-:W4:Y:S04]  /*e3a0*/  LDL R76, [R1+0xa04] ;  /* 0x000a0400014c7983 */ /* 0x000f280000100800 */
[----:B------:R-:W4:Y:S04]  /*e3b0*/  LDL R77, [R1+0xa08] ;  /* 0x000a0800014d7983 */ /* 0x000f280000100800 */
[----:B------:R-:W4:Y:S01]  /*e3c0*/  LDL.LU R63, [R1+0x14] ;  /* 0x00001400013f7983 */ /* 0x000f220000300800 */
[----:B-1----:R-:W-:-:S03]  /*e3d0*/  VIADD R92, R24, 0xffffffdf ;  /* 0xffffffdf185c7836 */ /* 0x002fc60000000000 */
[----:B------:R-:W-:Y:S01]  /*e3e0*/  STL [R1+0x104], R67 ;  /* 0x0001044301007387 */ /* 0x000fe20000100800 */
[----:B--2---:R-:W-:-:S03]  /*e3f0*/  @!P6 LOP3.LUT R85, R85, R84, RZ, 0x3c, !PT ;  /* 0x000000545555e212 */ /* 0x004fc600078e3cff */
[----:B---3--:R1:W-:Y:S01]  /*e400*/  STL [R1+0x800], R70 ;  /* 0x0008004601007387 */ /* 0x0083e20000100800 */
[----:B------:R-:W-:-:S03]  /*e410*/  @!P6 LOP3.LUT R84, R85, R84, RZ, 0x3c, !PT ;  /* 0x000000545554e212 */ /* 0x000fc600078e3cff */
[----:B------:R-:W2:Y:S01]  /*e420*/  LDL R71, [R1+0xa48] ;  /* 0x000a480001477983 */ /* 0x000ea20000100800 */
[----:B----4-:R-:W-:-:S03]  /*e430*/  @!P0 LOP3.LUT R83, R83, R82, RZ, 0x3c, !PT ;  /* 0x0000005253538212 */ /* 0x010fc600078e3cff */
[----:B-1----:R-:W2:Y:S01]  /*e440*/  LDL R70, [R1+0xa44] ;  /* 0x000a440001467983 */ /* 0x002ea20000100800 */
[----:B------:R-:W-:Y:S02]  /*e450*/  @!P6 LOP3.LUT R85, R85, R84, RZ, 0x3c, !PT ;  /* 0x000000545555e212 */ /* 0x000fe400078e3cff */
[----:B------:R-:W-:Y:S02]  /*e460*/  @!P0 LOP3.LUT R82, R83, R82, RZ, 0x3c, !PT ;  /* 0x0000005253528212 */ /* 0x000fe400078e3cff */
[----:B------:R-:W-:Y:S01]  /*e470*/  @!P4 LOP3.LUT R79, R79, R78, RZ, 0x3c, !PT ;  /* 0x0000004e4f4fc212 */ /* 0x000fe200078e3cff */
[----:B------:R-:W3:Y:S01]  /*e480*/  @!P6 LDG.E.U8 R69, desc[UR22][R84.64] ;  /* 0x000000165445e981 */ /* 0x000ee2000c1e1100 */
[----:B------:R-:W-:Y:S02]  /*e490*/  @!P0 LOP3.LUT R83, R83, R82, RZ, 0x3c, !PT ;  /* 0x0000005253538212 */ /* 0x000fe400078e3cff */
[----:B------:R-:W-:-:S03]  /*e4a0*/  @!P4 LOP3.LUT R78, R79, R78, RZ, 0x3c, !PT ;  /* 0x0000004e4f4ec212 */ /* 0x000fc600078e3cff */
[----:B------:R-:W4:Y:S01]  /*e4b0*/  @!P0 LDG.E.U8 R80, desc[UR22][R82.64] ;  /* 0x0000001652508981 */ /* 0x000f22000c1e1100 */
[----:B------:R-:W-:-:S05]  /*e4c0*/  @!P4 LOP3.LUT R79, R79, R78, RZ, 0x3c, !PT ;  /* 0x0000004e4f4fc212 */ /* 0x000fca00078e3cff */
[----:B------:R-:W4:Y:S01]  /*e4d0*/  @!P4 LDG.E.U8 R73, desc[UR22][R78.64] ;  /* 0x000000164e49c981 */ /* 0x000f22000c1e1100 */
[----:B------:R-:W-:Y:S01]  /*e4e0*/  ISETP.GE.U32.AND P5, PT, R92, 0x7fffffa0, PT ;  /* 0x7fffffa05c00780c */ /* 0x000fe20003fa6070 */
[----:B------:R-:W-:-:S05]  /*e4f0*/  VIADD R92, R24, 0xffffffd7 ;  /* 0xffffffd7185c7836 */ /* 0x000fca0000000000 */
[----:B------:R-:W-:Y:S01]  /*e500*/  ISETP.GE.U32.AND P6, PT, R92, 0x7fffff98, PT ;  /* 0x7fffff985c00780c */ /* 0x000fe20003fc6070 */
[----:B------:R-:W-:Y:S04]  /*e510*/  STL [R1+0x106c], R2 ;  /* 0x00106c0201007387 */ /* 0x000fe80000100800 */
[----:B------:R-:W-:Y:S02]  /*e520*/  STL [R1+0x1068], R3 ;  /* 0x0010680301007387 */ /* 0x000fe40000100800 */
[-C--:B------:R-:W-:Y:S02]  /*e530*/  @!P5 LOP3.LUT R77, R77, R76.reuse, RZ, 0x3c, !PT ;  /* 0x0000004c4d4dd212 */ /* 0x080fe400078e3cff */
[----:B------:R-:W4:Y:S04]  /*e540*/  LDL R74, [R1+0xa84] ;  /* 0x000a8400014a7983 */ /* 0x000f280000100800 */
[----:B------:R-:W4:Y:S01]  /*e550*/  LDL R75, [R1+0xa88] ;  /* 0x000a8800014b7983 */ /* 0x000f220000100800 */
[----:B------:R-:W-:-:S02]  /*e560*/  @!P5 LOP3.LUT R76, R77, R76, RZ, 0x3c, !PT ;  /* 0x0000004c4d4cd212 */ /* 0x000fc400078e3cff */
[----:B------:R-:W-:Y:S01]  /*e570*/  PRMT R62, RZ, 0x7610, R62 ;  /* 0x00007610ff3e7816 */ /* 0x000fe2000000003e */
[----:B------:R-:W4:Y:S01]  /*e580*/  LDL.LU.64 R84, [R1+0x11c8] ;  /* 0x0011c80001547983 */ /* 0x000f220000300a00 */
[----:B------:R-:W-:Y:S02]  /*e590*/  @!P5 LOP3.LUT R77, R77, R76, RZ, 0x3c, !PT ;  /* 0x0000004c4d4dd212 */ /* 0x000fe400078e3cff */
[----:B------:R-:W-:-:S03]  /*e5a0*/  PRMT R68, RZ, 0x7610, R68 ;  /* 0x00007610ff447816 */ /* 0x000fc60000000044 */
[----:B------:R-:W4:Y:S01]  /*e5b0*/  @!P5 LDG.E.U8 R62, desc[UR22][R76.64] ;  /* 0x000000164c3ed981 */ /* 0x000f22000c1e1100 */
[----:B--2---:R-:W-:-:S04]  /*e5c0*/  @!P6 LOP3.LUT R71, R71, R70, RZ, 0x3c, !PT ;  /* 0x000000464747e212 */ /* 0x004fc800078e3cff */
[----:B------:R-:W-:-:S04]  /*e5d0*/  @!P6 LOP3.LUT R70, R71, R70, RZ, 0x3c, !PT ;  /* 0x000000464746e212 */ /* 0x000fc800078e3cff */
[----:B------:R-:W-:Y:S01]  /*e5e0*/  @!P6 LOP3.LUT R71, R71, R70, RZ, 0x3c, !PT ;  /* 0x000000464747e212 */ /* 0x000fe200078e3cff */
[----:B---3--:R1:W-:Y:S04]  /*e5f0*/  STL [R1+0x7fc], R69 ;  /* 0x0007fc4501007387 */ /* 0x0083e80000100800 */
[----:B------:R-:W2:Y:S04]  /*e600*/  LDL R72, [R1+0xac8] ;  /* 0x000ac80001487983 */ /* 0x000ea80000100800 */
[----:B------:R-:W3:Y:S04]  /*e610*/  @!P6 LDG.E.U8 R68, desc[UR22][R70.64] ;  /* 0x000000164644e981 */ /* 0x000ee8000c1e1100 */
[----:B-1----:R-:W2:Y:S04]  /*e620*/  LDL R69, [R1+0xac4] ;  /* 0x000ac40001457983 */ /* 0x002ea80000100800 */
[----:B------:R-:W2:Y:S04]  /*e630*/  LDL.LU.64 R82, [R1+0x11c0] ;  /* 0x0011c00001527983 */ /* 0x000ea80000300a00 */
[----:B----4-:R1:W-:Y:S04]  /*e640*/  STL [R1+0x7e8], R80 ;  /* 0x0007e85001007387 */ /* 0x0103e80000100800 */
[----:B-1----:R-:W4:Y:S04]  /*e650*/  LDL.LU R80, [R1+0x11b8] ;  /* 0x0011b80001507983 */ /* 0x002f280000300800 */
[----:B------:R-:W4:Y:S04]  /*e660*/  LDL.LU.64 R78, [R1+0x11b0] ;  /* 0x0011b000014e7983 */ /* 0x000f280000300a00 */
[----:B------:R1:W-:Y:S04]  /*e670*/  STL [R1+0x7e4], R73 ;  /* 0x0007e44901007387 */ /* 0x0003e80000100800 */
[----:B-1----:R-:W4:Y:S01]  /*e680*/  LDL R73, [R1+0x108] ;  /* 0x0001080001497983 */ /* 0x002f220000100800 */
[----:B------:R-:W-:Y:S01]  /*e690*/  VIADD R92, R24, 0xffffffcf ;  /* 0xffffffcf185c7836 */ /* 0x000fe20000000000 */
[----:B------:R-:W-:-:S02]  /*e6a0*/  PRMT R65, RZ, 0x7610, R65 ;  /* 0x00007610ff417816 */ /* 0x000fc40000000041 */
[----:B------:R-:W4:Y:S02]  /*e6b0*/  LDL.LU.64 R76, [R1+0x11a8] ;  /* 0x0011a800014c7983 */ /* 0x000f240000300a00 */
[----:B------:R-:W-:Y:S01]  /*e6c0*/  ISETP.GE.U32.AND P0, PT, R92, 0x7fffff90, PT ;  /* 0x7fffff905c00780c */ /* 0x000fe20003f06070 */
[----:B------:R-:W-:-:S05]  /*e6d0*/  VIADD R92, R24, 0xffffffc7 ;  /* 0xffffffc7185c7836 */ /* 0x000fca0000000000 */
[----:B------:R-:W-:Y:S01]  /*e6e0*/  ISETP.GE.U32.AND P4, PT, R92, 0x7fffff88, PT ;  /* 0x7fffff885c00780c */ /* 0x000fe20003f86070 */
[----:B------:R-:W-:-:S06]  /*e6f0*/  VIADD R92, R24, 0xfffffffe ;  /* 0xfffffffe185c7836 */ /* 0x000fcc0000000000 */
[----:B------:R-:W-:-:S04]  /*e700*/  @!P0 LOP3.LUT R75, R75, R74, RZ, 0x3c, !PT ;  /* 0x0000004a4b4b8212 */ /* 0x000fc800078e3cff */
[C---:B------:R-:W-:Y:S02]  /*e710*/  @!P0 LOP3.LUT R74, R75.reuse, R74, RZ, 0x3c, !PT ;  /* 0x0000004a4b4a8212 */ /* 0x040fe400078e3cff */
[----:B------:R-:W-:Y:S02]  /*e720*/  ISETP.GE.U32.AND P6, PT, R92, 0x7fffffbf, PT ;  /* 0x7fffffbf5c00780c */ /* 0x000fe40003fc6070 */
[----:B------:R-:W-:Y:S01]  /*e730*/  @!P0 LOP3.LUT R75, R75, R74, RZ, 0x3c, !PT ;  /* 0x0000004a4b4b8212 */ /* 0x000fe200078e3cff */
[----:B------:R1:W-:Y:S01]  /*e740*/  STL [R1+0x7e0], R62 ;  /* 0x0007e03e01007387 */ /* 0x0003e20000100800 */
[----:B------:R-:W-:-:S03]  /*e750*/  ISETP.GE.AND P5, PT, R63, RZ, PT ;  /* 0x000000ff3f00720c */ /* 0x000fc60003fa6270 */
[----:B------:R-:W4:Y:S01]  /*e760*/  LDL R63, [R1+0x148] ;  /* 0x00014800013f7983 */ /* 0x000f220000100800 */
[----:B------:R-:W-:-:S03]  /*e770*/  PRMT R64, RZ, 0x7610, R64 ;  /* 0x00007610ff407816 */ /* 0x000fc60000000040 */
[----:B------:R-:W4:Y:S04]  /*e780*/  LDL R70, [R1+0x184] ;  /* 0x0001840001467983 */ /* 0x000f280000100800 */
[----:B-1----:R-:W4:Y:S04]  /*e790*/  LDL R62, [R1+0x144] ;  /* 0x00014400013e7983 */ /* 0x002f280000100800 */
[----:B------:R-:W4:Y:S04]  /*e7a0*/  LDL R71, [R1+0x188] ;  /* 0x0001880001477983 */ /* 0x000f280000100800 */
[----:B------:R-:W4:Y:S01]  /*e7b0*/  @!P0 LDG.E.U8 R65, desc[UR22][R74.64] ;  /* 0x000000164a418981 */ /* 0x000f22000c1e1100 */
[----:B------:R-:W-:-:S03]  /*e7c0*/  PRMT R66, RZ, 0x7610, R66 ;  /* 0x00007610ff427816 */ /* 0x000fc60000000042 */
[----:B------:R-:W4:Y:S04]  /*e7d0*/  LDL.LU.64 R74, [R1+0x11a0] ;  /* 0x0011a000014a7983 */ /* 0x000f280000300a00 */
[----:B---3--:R2:W-:Y:S02]  /*e7e0*/  STL [R1+0x7dc], R68 ;  /* 0x0007dc4401007387 */ /* 0x0085e40000100800 */
[----:B--2---:R-:W-:-:S05]  /*e7f0*/  @!P4 IMAD.MOV.U32 R68, RZ, RZ, R72 ;  /* 0x000000ffff44c224 */ /* 0x004fca00078e0048 */
[----:B------:R-:W2:Y:S01]  /*e800*/  @!P4 LDG.E.U8 R64, desc[UR22][R68.64] ;  /* 0x000000164440c981 */ /* 0x000ea2000c1e1100 */
[----:B------:R-:W-:Y:S02]  /*e810*/  VIADD R92, R24, 0xfffffff6 ;  /* 0xfffffff6185c7836 */ /* 0x000fe40000000000 */
[----:B----4-:R-:W-:Y:S01]  /*e820*/  @!P6 IMAD.MOV.U32 R72, RZ, RZ, R73 ;  /* 0x000000ffff48e224 */ /* 0x010fe200078e0049 */
[----:B------:R-:W3:Y:S01]  /*e830*/  LDL R68, [R1+0x9cc] ;  /* 0x0009cc0001447983 */ /* 0x000ee20000100800 */
[----:B------:R-:W-:-:S03]  /*e840*/  @!P6 IMAD.MOV.U32 R73, RZ, RZ, R67 ;  /* 0x000000ffff49e224 */ /* 0x000fc600078e0043 */
[----:B------:R-:W3:Y:S04]  /*e850*/  LDL R69, [R1+0x9d0] ;  /* 0x0009d00001457983 */ /* 0x000ee80000100800 */
[----:B------:R-:W4:Y:S01]  /*e860*/  @!P6 LDG.E.U8 R66, desc[UR22][R72.64] ;  /* 0x000000164842e981 */ /* 0x000f22000c1e1100 */
[----:B------:R-:W-:Y:S01]  /*e870*/  ISETP.GE.U32.AND P0, PT, R92, 0x7fffffb7, PT ;  /* 0x7fffffb75c00780c */ /* 0x000fe20003f06070 */
[----:B------:R-:W-:-:S05]  /*e880*/  VIADD R92, R24, 0xffffffee ;  /* 0xffffffee185c7836 */ /* 0x000fca0000000000 */
[----:B------:R-:W-:Y:S02]  /*e890*/  ISETP.GE.U32.AND P4, PT, R92, 0x7fffffaf, PT ;  /* 0x7fffffaf5c00780c */ /* 0x000fe40003f86070 */
[----:B------:R-:W-:Y:S02]  /*e8a0*/  PRMT R60, RZ, 0x7610, R60 ;  /* 0x00007610ff3c7816 */ /* 0x000fe4000000003c */
[----:B------:R-:W-:-:S03]  /*e8b0*/  PRMT R61, RZ, 0x7610, R61 ;  /* 0x00007610ff3d7816 */ /* 0x000fc6000000003d */
[----:B------:R-:W-:-:S06]  /*e8c0*/  @!P0 LOP3.LUT R63, R63, R62, RZ, 0x3c, !PT ;  /* 0x0000003e3f3f8212 */ /* 0x000fcc00078e3cff */
[----:B------:R-:W-:Y:S02]  /*e8d0*/  @!P4 LOP3.LUT R71, R71, R70, RZ, 0x3c, !PT ;  /* 0x000000464747c212 */ /* 0x000fe400078e3cff */
[----:B------:R-:W-:Y:S02]  /*e8e0*/  @!P0 LOP3.LUT R62, R63, R62, RZ, 0x3c, !PT ;  /* 0x0000003e3f3e8212 */ /* 0x000fe400078e3cff */
[----:B------:R-:W-:Y:S02]  /*e8f0*/  @!P4 LOP3.LUT R70, R71, R70, RZ, 0x3c, !PT ;  /* 0x000000464746c212 */ /* 0x000fe400078e3cff */
[----:B------:R-:W-:Y:S02]  /*e900*/  @!P0 LOP3.LUT R63, R63, R62, RZ, 0x3c, !PT ;  /* 0x0000003e3f3f8212 */ /* 0x000fe400078e3cff */
[----:B------:R-:W-:-:S03]  /*e910*/  @!P4 LOP3.LUT R71, R71, R70, RZ, 0x3c, !PT ;  /* 0x000000464747c212 */ /* 0x000fc600078e3cff */
[----:B------:R-:W3:Y:S04]  /*e920*/  @!P0 LDG.E.U8 R61, desc[UR22][R62.64] ;  /* 0x000000163e3d8981 */ /* 0x000ee8000c1e1100 */
[----:B------:R-:W3:Y:S04]  /*e930*/  @!P4 LDG.E.U8 R60, desc[UR22][R70.64] ;  /* 0x00000016463cc981 */ /* 0x000ee8000c1e1100 */
[----:B--2---:R1:W-:Y:S04]  /*e940*/  STL [R1+0x7c4], R64 ;  /* 0x0007c44001007387 */ /* 0x0043e80000100800 */
[----:B-1----:R-:W2:Y:S04]  /*e950*/  LDL R64, [R1+0xa0c] ;  /* 0x000a0c0001407983 */ /* 0x002ea80000100800 */
[----:B------:R1:W-:Y:S04]  /*e960*/  STL [R1+0x7c8], R65 ;  /* 0x0007c84101007387 */ /* 0x0003e80000100800 */
[----:B-1----:R-:W2:Y:S04]  /*e970*/  LDL R65, [R1+0xa10] ;  /* 0x000a100001417983 */ /* 0x002ea80000100800 */
[----:B------:R-:W2:Y:S04]  /*e980*/  LDL.LU.64 R72, [R1+0x1198] ;  /* 0x0011980001487983 */ /* 0x000ea80000300a00 */
[----:B----4-:R1:W-:Y:S04]  /*e990*/  STL [R1+0x7c0], R66 ;  /* 0x0007c04201007387 */ /* 0x0103e80000100800 */
[----:B------:R-:W4:Y:S01]  /*e9a0*/  LDL R67, [R1+0xa50] ;  /* 0x000a500001437983 */ /* 0x000f220000100800 */
[----:B------:R-:W-:-:S03]  /*e9b0*/  VIADD R92, R24, 0xffffffe6 ;  /* 0xffffffe6185c7836 */ /* 0x000fc60000000000 */
[----:B------:R-:W4:Y:S04]  /*e9c0*/  LDL R62, [R1+0xa8c] ;  /* 0x000a8c00013e7983 */ /* 0x000f280000100800 */
[----:B-1----:R-:W4:Y:S01]  /*e9d0*/  LDL R66, [R1+0xa4c] ;  /* 0x000a4c0001427983 */ /* 0x002f220000100800 */
[----:B------:R-:W-:Y:S01]  /*e9e0*/  ISETP.GE.U32.AND P6, PT, R92, 0x7fffffa7, PT ;  /* 0x7fffffa75c00780c */ /* 0x000fe20003fc6070 */
[----:B------:R-:W-:Y:S02]  /*e9f0*/  VIADD R92, R24, 0xffffffde ;  /* 0xffffffde185c7836 */ /* 0x000fe40000000000 */
[----:B------:R-:W4:Y:S03]  /*ea00*/  LDL R63, [R1+0xa90] ;  /* 0x000a9000013f7983 */ /* 0x000f260000100800 */
[----:B------:R-:W-:Y:S01]  /*ea10*/  ISETP.GE.U32.AND P0, PT, R92, 0x7fffff9f, PT ;  /* 0x7fffff9f5c00780c */ /* 0x000fe20003f06070 */
[----:B------:R-:W-:Y:S01]  /*ea20*/  VIADD R92, R24, 0xffffffd6 ;  /* 0xffffffd6185c7836 */ /* 0x000fe20000000000 */
[----:B------:R-:W4:Y:S04]  /*ea30*/  LDL.LU.64 R70, [R1+0x1190] ;  /* 0x0011900001467983 */ /* 0x000f280000300a00 */
[----:B------:R-:W-:-:S02]  /*ea40*/  ISETP.GE.U32.AND P4, PT, R92, 0x7fffff97, PT ;  /* 0x7fffff975c00780c */ /* 0x000fc40003f86070 */
[----:B------:R-:W-:Y:S02]  /*ea50*/  PRMT R54, RZ, 0x7610, R54 ;  /* 0x00007610ff367816 */ /* 0x000fe40000000036 */
[----:B------:R-:W-:Y:S01]  /*ea60*/  PRMT R55, RZ, 0x7610, R55 ;  /* 0x00007610ff377816 */ /* 0x000fe20000000037 */
[----:B---3--:R1:W-:Y:S04]  /*ea70*/  STL [R1+0x7a8], R60 ;  /* 0x0007a83c01007387 */ /* 0x0083e80000100800 */
[----:B-1----:R-:W3:Y:S04]  /*ea80*/  LDL R60, [R1+0xacc] ;  /* 0x000acc00013c7983 */ /* 0x002ee80000100800 */
[----:B------:R1:W-:Y:S04]  /*ea90*/  STL [R1+0x7bc], R61 ;  /* 0x0007bc3d01007387 */ /* 0x0003e80000100800 */
[----:B-1----:R-:W3:Y:S01]  /*eaa0*/  LDL R61, [R1+0xad0] ;  /* 0x000ad000013d7983 */ /* 0x002ee20000100800 */
[----:B--2---:R-:W-:-:S04]  /*eab0*/  @!P0 LOP3.LUT R65, R65, R64, RZ, 0x3c, !PT ;  /* 0x0000004041418212 */ /* 0x004fc800078e3cff */
[----:B------:R-:W-:-:S04]  /*eac0*/  @!P0 LOP3.LUT R64, R65, R64, RZ, 0x3c, !PT ;  /* 0x0000004041408212 */ /* 0x000fc800078e3cff */
[----:B------:R-:W-:-:S05]  /*ead0*/  @!P0 LOP3.LUT R65, R65, R64, RZ, 0x3c, !PT ;  /* 0x0000004041418212 */ /* 0x000fca00078e3cff */
[----:B------:R-:W2:Y:S01]  /*eae0*/  @!P0 LDG.E.U8 R55, desc[UR22][R64.64] ;  /* 0x0000001640378981 */ /* 0x000ea2000c1e1100 */
[----:B----4-:R-:W-:-:S04]  /*eaf0*/  @!P4 LOP3.LUT R67, R67, R66, RZ, 0x3c, !PT ;  /* 0x000000424343c212 */ /* 0x010fc800078e3cff */
[----:B------:R-:W-:-:S04]  /*eb00*/  @!P4 LOP3.LUT R66, R67, R66, RZ, 0x3c, !PT ;  /* 0x000000424342c212 */ /* 0x000fc800078e3cff */
[----:B------:R-:W-:-:S05]  /*eb10*/  @!P4 LOP3.LUT R67, R67, R66, RZ, 0x3c, !PT ;  /* 0x000000424343c212 */ /* 0x000fca00078e3cff */
[----:B------:R-:W4:Y:S01]  /*eb20*/  @!P4 LDG.E.U8 R54, desc[UR22][R66.64] ;  /* 0x000000164236c981 */ /* 0x000f22000c1e1100 */
[----:B------:R-:W-:-:S04]  /*eb30*/  @!P6 LOP3.LUT R69, R69, R68, RZ, 0x3c, !PT ;  /* 0x000000444545e212 */ /* 0x000fc800078e3cff */
[C---:B------:R-:W-:Y:S02]  /*eb40*/  @!P6 LOP3.LUT R68, R69.reuse, R68, RZ, 0x3c, !PT ;  /* 0x000000444544e212 */ /* 0x040fe400078e3cff */
[----:B------:R-:W-:Y:S02]  /*eb50*/  PRMT R59, RZ, 0x7610, R59 ;  /* 0x00007610ff3b7816 */ /* 0x000fe4000000003b */
[----:B------:R-:W-:Y:S01]  /*eb60*/  @!P6 LOP3.LUT R69, R69, R68, RZ, 0x3c, !PT ;  /* 0x000000444545e212 */ /* 0x000fe200078e3cff */
[----:B------:R-:W-:-:S04]  /*eb70*/  VIADD R92, R24, 0xffffffce ;  /* 0xffffffce185c7836 */ /* 0x000fc80000000000 */
[----:B------:R-:W2:Y:S01]  /*eb80*/  @!P6 LDG.E.U8 R59, desc[UR22][R68.64] ;  /* 0x00000016443be981 */ /* 0x000ea2000c1e1100 */
[----:B------:R-:W-:Y:S01]  /*eb90*/  ISETP.GE.U32.AND P6, PT, R92, 0x7fffff8f, PT ;  /* 0x7fffff8f5c00780c */ /* 0x000fe20003fc6070 */
[----:B------:R-:W-:Y:S02]  /*eba0*/  VIADD R92, R24, 0xffffffc6 ;  /* 0xffffffc6185c7836 */ /* 0x000fe40000000000 */
[----:B------:R-:W2:Y:S04]  /*ebb0*/  LDL.LU.64 R68, [R1+0x1188] ;  /* 0x0011880001447983 */ /* 0x000ea80000300a00 */
[----:B------:R-:W2:Y:S04]  /*ebc0*/  LDL R64, [R1+0x10c] ;  /* 0x00010c0001407983 */ /* 0x000ea80000100800 */
[----:B------:R-:W2:Y:S01]  /*ebd0*/  LDL R65, [R1+0x110] ;  /* 0x0001100001417983 */ /* 0x000ea20000100800 */
[----:B------:R-:W-:-:S02]  /*ebe0*/  ISETP.GE.U32.AND P0, PT, R92, 0x7fffff87, PT ;  /* 0x7fffff875c00780c */ /* 0x000fc40003f06070 */
[-C--:B------:R-:W-:Y:S01]  /*ebf0*/  @!P6 LOP3.LUT R63, R63, R62.reuse, RZ, 0x3c, !PT ;  /* 0x0000003e3f3fe212 */ /* 0x080fe200078e3cff */
[----:B------:R-:W2:Y:S03]  /*ec00*/  LDL.LU.64 R66, [R1+0x1180] ;  /* 0x0011800001427983 */ /* 0x000ea60000300a00 */
[C---:B------:R-:W-:Y:S02]  /*ec10*/  @!P6 LOP3.LUT R62, R63.reuse, R62, RZ, 0x3c, !PT ;  /* 0x0000003e3f3ee212 */ /* 0x040fe400078e3cff */
[----:B------:R-:W-:Y:S02]  /*ec20*/  PRMT R57, RZ, 0x7610, R57 ;  /* 0x00007610ff397816 */ /* 0x000fe40000000039 */
[----:B------:R-:W-:Y:S02]  /*ec30*/  @!P6 LOP3.LUT R63, R63, R62, RZ, 0x3c, !PT ;  /* 0x0000003e3f3fe212 */ /* 0x000fe400078e3cff */
[----:B------:R-:W-:-:S03]  /*ec40*/  PRMT R56, RZ, 0x7610, R56 ;  /* 0x00007610ff387816 */ /* 0x000fc60000000038 */
[----:B------:R-:W2:Y:S01]  /*ec50*/  @!P6 LDG.E.U8 R57, desc[UR22][R62.64] ;  /* 0x000000163e39e981 */ /* 0x000ea2000c1e1100 */
[----:B---3--:R-:W-:-:S04]  /*ec60*/  @!P0 LOP3.LUT R61, R61, R60, RZ, 0x3c, !PT ;  /* 0x0000003c3d3d8212 */ /* 0x008fc800078e3cff */
[----:B------:R-:W-:-:S04]  /*ec70*/  @!P0 LOP3.LUT R60, R61, R60, RZ, 0x3c, !PT ;  /* 0x0000003c3d3c8212 */ /* 0x000fc800078e3cff */
[----:B------:R-:W-:-:S05]  /*ec80*/  @!P0 LOP3.LUT R61, R61, R60, RZ, 0x3c, !PT ;  /* 0x0000003c3d3d8212 */ /* 0x000fca00078e3cff */
[----:B------:R-:W3:Y:S04]  /*ec90*/  @!P0 LDG.E.U8 R56, desc[UR22][R60.64] ;  /* 0x000000163c388981 */ /* 0x000ee8000c1e1100 */
[----:B----4-:R1:W-:Y:S04]  /*eca0*/  STL [R1+0x79c], R54 ;  /* 0x00079c3601007387 */ /* 0x0103e80000100800 */
[----:B-1----:R-:W4:Y:S04]  /*ecb0*/  LDL R54, [R1+0x14c] ;  /* 0x00014c0001367983 */ /* 0x002f280000100800 */
[----:B--2---:R1:W-:Y:S04]  /*ecc0*/  STL [R1+0x7a0], R55 ;  /* 0x0007a03701007387 */ /* 0x0043e80000100800 */
[----:B------:R-:W2:Y:S04]  /*ecd0*/  LDL R62, [R1+0x994] ;  /* 0x00099400013e7983 */ /* 0x000ea80000100800 */
[----:B------:R-:W2:Y:S04]  /*ece0*/  LDL R63, [R1+0x998] ;  /* 0x00099800013f7983 */ /* 0x000ea80000100800 */
[----:B-1----:R-:W4:Y:S01]  /*ecf0*/  LDL R55, [R1+0x150] ;  /* 0x0001500001377983 */ /* 0x002f220000100800 */
[----:B------:R-:W-:-:S05]  /*ed00*/  VIADD R92, R24, 0xfffffffd ;  /* 0xfffffffd185c7836 */ /* 0x000fca0000000000 */
[----:B------:R-:W-:Y:S01]  /*ed10*/  ISETP.GE.U32.AND P4, PT, R92, 0x7fffffbe, PT ;  /* 0x7fffffbe5c00780c */ /* 0x000fe20003f86070 */
[----:B------:R-:W-:Y:S01]  /*ed20*/  VIADD R92, R24, 0xfffffff5 ;  /* 0xfffffff5185c7836 */ /* 0x000fe20000000000 */
[----:B------:R-:W-:-:S11]  /*ed30*/  PRMT R58, RZ, 0x7610, R58 ;  /* 0x00007610ff3a7816 */ /* 0x000fd6000000003a */
[----:B------:R-:W-:-:S04]  /*ed40*/  @!P4 LOP3.LUT R65, R65, R64, RZ, 0x3c, !PT ;  /* 0x000000404141c212 */ /* 0x000fc800078e3cff */
[C---:B------:R-:W-:Y:S02]  /*ed50*/  @!P4 LOP3.LUT R64, R65.reuse, R64, RZ, 0x3c, !PT ;  /* 0x000000404140c212 */ /* 0x040fe400078e3cff */
[----:B------:R-:W-:Y:S02]  /*ed60*/  ISETP.GE.U32.AND P6, PT, R92, 0x7fffffb6, PT ;  /* 0x7fffffb65c00780c */ /* 0x000fe40003fc6070 */
[----:B------:R-:W-:Y:S01]  /*ed70*/  @!P4 LOP3.LUT R65, R65, R64, RZ, 0x3c, !PT ;  /* 0x000000404141c212 */ /* 0x000fe200078e3cff */
[----:B------:R-:W-:-:S04]  /*ed80*/  VIADD R92, R24, 0xffffffed ;  /* 0xffffffed185c7836 */ /* 0x000fc80000000000 */
[----:B------:R-:W2:Y:S01]  /*ed90*/  @!P4 LDG.E.U8 R58, desc[UR22][R64.64] ;  /* 0x00000016403ac981 */ /* 0x000ea2000c1e1100 */
[----:B------:R-:W-:-:S03]  /*eda0*/  ISETP.GE.U32.AND P0, PT, R92, 0x7fffffae, PT ;  /* 0x7fffffae5c00780c */ /* 0x000fc60003f06070 */
[----:B------:R-:W-:Y:S04]  /*edb0*/  STL [R1+0x7a4], R59 ;  /* 0x0007a43b01007387 */ /* 0x000fe80000100800 */
[----:B------:R-:W2:Y:S04]  /*edc0*/  LDL R60, [R1+0x9d4] ;  /* 0x0009d400013c7983 */ /* 0x000ea80000100800 */
[----:B------:R-:W2:Y:S01]  /*edd0*/  LDL R61, [R1+0x9d8] ;  /* 0x0009d800013d7983 */ /* 0x000ea20000100800 */
[----:B------:R-:W-:-:S03]  /*ede0*/  PRMT R52, RZ, 0x7610, R52 ;  /* 0x00007610ff347816 */ /* 0x000fc60000000034 */
[----:B---3--:R1:W-:Y:S01]  /*edf0*/  STL [R1+0x784], R56 ;  /* 0x0007843801007387 */ /* 0x0083e20000100800 */
[----:B------:R-:W-:-:S03]  /*ee00*/  PRMT R53, RZ, 0x7610, R53 ;  /* 0x00007610ff357816 */ /* 0x000fc60000000035 */
[----:B-1----:R-:W3:Y:S04]  /*ee10*/  LDL R56, [R1+0xa14] ;  /* 0x000a140001387983 */ /* 0x002ee80000100800 */
[----:B------:R1:W-:Y:S04]  /*ee20*/  STL [R1+0x788], R57 ;  /* 0x0007883901007387 */ /* 0x0003e80000100800 */
[----:B-1----:R-:W3:Y:S01]  /*ee30*/  LDL R57, [R1+0xa18] ;  /* 0x000a180001397983 */ /* 0x002ee20000100800 */
[----:B----4-:R-:W-:Y:S01]  /*ee40*/  @!P6 LOP3.LUT R55, R55, R54, RZ, 0x3c, !PT ;  /* 0x000000363737e212 */ /* 0x010fe200078e3cff */
[----:B------:R-:W-:Y:S01]  /*ee50*/  VIADD R92, R24, 0xffffffe5 ;  /* 0xffffffe5185c7836 */ /* 0x000fe20000000000 */
[----:B--2---:R-:W-:Y:S01]  /*ee60*/  @!P0 LOP3.LUT R63, R63, R62, RZ, 0x3c, !PT ;  /* 0x0000003e3f3f8212 */ /* 0x004fe200078e3cff */
[----:B------:R-:W2:Y:S01]  /*ee70*/  LDL.LU.64 R64, [R1+0x1178] ;  /* 0x0011780001407983 */ /* 0x000ea20000300a00 */
[----:B------:R-:W-:-:S02]  /*ee80*/  @!P6 LOP3.LUT R54, R55, R54, RZ, 0x3c, !PT ;  /* 0x000000363736e212 */ /* 0x000fc400078e3cff */
[----:B------:R-:W-:Y:S02]  /*ee90*/  @!P0 LOP3.LUT R62, R63, R62, RZ, 0x3c, !PT ;  /* 0x0000003e3f3e8212 */ /* 0x000fe400078e3cff */
[----:B------:R-:W-:Y:S02]  /*eea0*/  @!P6 LOP3.LUT R55, R55, R54, RZ, 0x3c, !PT ;  /* 0x000000363737e212 */ /* 0x000fe400078e3cff */
[----:B------:R-:W-:-:S03]  /*eeb0*/  @!P0 LOP3.LUT R63, R63, R62, RZ, 0x3c, !PT ;  /* 0x0000003e3f3f8212 */ /* 0x000fc600078e3cff */
[----:B------:R-:W4:Y:S04]  /*eec0*/  @!P6 LDG.E.U8 R53, desc[UR22][R54.64] ;  /* 0x000000163635e981 */ /* 0x000f28000c1e1100 */
[----:B------:R-:W2:Y:S01]  /*eed0*/  @!P0 LDG.E.U8 R52, desc[UR22][R62.64] ;  /* 0x000000163e348981 */ /* 0x000ea2000c1e1100 */
[----:B------:R-:W-:Y:S01]  /*eee0*/  ISETP.GE.U32.AND P4, PT, R92, 0x7fffffa6, PT ;  /* 0x7fffffa65c00780c */ /* 0x000fe20003f86070 */
[----:B------:R-:W-:Y:S02]  /*eef0*/  VIADD R92, R24, 0xffffffdd ;  /* 0xffffffdd185c7836 */ /* 0x000fe40000000000 */
[----:B------:R1:W-:Y:S04]  /*ef00*/  STL [R1+0x780], R58 ;  /* 0x0007803a01007387 */ /* 0x0003e80000100800 */
[----:B------:R-:W4:Y:S01]  /*ef10*/  LDL R59, [R1+0xa58] ;  /* 0x000a5800013b7983 */ /* 0x000f220000100800 */
[----:B------:R-:W-:-:S03]  /*ef20*/  ISETP.GE.U32.AND P6, PT, R92, 0x7fffff9e, PT ;  /* 0x7fffff9e5c00780c */ /* 0x000fc60003fc6070 */
[----:B------:R-:W4:Y:S04]  /*ef30*/  LDL R54, [R1+0xa94] ;  /* 0x000a940001367983 */ /* 0x000f280000100800 */
[----:B-1----:R-:W4:Y:S01]  /*ef40*/  LDL R58, [R1+0xa54] ;  /* 0x000a5400013a7983 */ /* 0x002f220000100800 */
[----:B------:R-:W-:-:S03]  /*ef50*/  @!P4 LOP3.LUT R61, R61, R60, RZ, 0x3c, !PT ;  /* 0x0000003c3d3dc212 */ /* 0x000fc600078e3cff */
[----:B------:R-:W4:Y:S01]  /*ef60*/  LDL R55, [R1+0xa98] ;  /* 0x000a980001377983 */ /* 0x000f220000100800 */
[C---:B------:R-:W-:Y:S02]  /*ef70*/  @!P4 LOP3.LUT R60, R61.reuse, R60, RZ, 0x3c, !PT ;  /* 0x0000003c3d3cc212 */ /* 0x040fe400078e3cff */
[----:B------:R-:W-:Y:S01]  /*ef80*/  PRMT R51, RZ, 0x7610, R51 ;  /* 0x00007610ff337816 */ /* 0x000fe20000000033 */
[----:B------:R-:W4:Y:S01]  /*ef90*/  LDL.LU.64 R62, [R1+0x1170] ;  /* 0x00117000013e7983 */ /* 0x000f220000300a00 */
[----:B------:R-:W-:Y:S02]  /*efa0*/  @!P4 LOP3.LUT R61, R61, R60, RZ, 0x3c, !PT ;  /* 0x0000003c3d3dc212 */ /* 0x000fe400078e3cff */
[----:B------:R-:W-:-:S03]  /*efb0*/  PRMT R47, RZ, 0x7610, R47 ;  /* 0x00007610ff2f7816 */ /* 0x000fc6000000002f */
[----:B------:R-:W4:Y:S01]  /*efc0*/  @!P4 LDG.E.U8 R51, desc[UR22][R60.64] ;  /* 0x000000163c33c981 */ /* 0x000f22000c1e1100 */
[----:B---3--:R-:W-:-:S04]  /*efd0*/  @!P6 LOP3.LUT R57, R57, R56, RZ, 0x3c, !PT ;  /* 0x000000383939e212 */ /* 0x008fc800078e3cff */
[----:B------:R-:W-:-:S04]  /*efe0*/  @!P6 LOP3.LUT R56, R57, R56, RZ, 0x3c, !PT ;  /* 0x000000383938e212 */ /* 0x000fc800078e3cff */
[----:B------:R-:W-:-:S05]  /*eff0*/  @!P6 LOP3.LUT R57, R57, R56, RZ, 0x3c, !PT ;  /* 0x000000383939e212 */ /* 0x000fca00078e3cff */
[----:B------:R1:W3:Y:S04]  /*f000*/  @!P6 LDG.E.U8 R47, desc[UR22][R56.64] ;  /* 0x00000016382fe981 */ /* 0x0002e8000c1e1100 */
[----:B--2---:R2:W-:Y:S04]  /*f010*/  STL [R1+0x768], R52 ;  /* 0x0007683401007387 */ /* 0x0045e80000100800 */
[----:B--2---:R-:W2:Y:S04]  /*f020*/  LDL R52, [R1+0xad4] ;  /* 0x000ad40001347983 */ /* 0x004ea80000100800 */
[----:B----4-:R4:W-:Y:S04]  /*f030*/  STL [R1+0x77c], R53 ;  /* 0x00077c3501007387 */ /* 0x0109e80000100800 */
[----:B----4-:R-:W2:Y:S04]  /*f040*/  LDL R53, [R1+0xad8] ;  /* 0x000ad80001357983 */ /* 0x010ea80000100800 */
[----:B------:R-:W4:Y:S04]  /*f050*/  LDL.LU.64 R60, [R1+0x1168] ;  /* 0x00116800013c7983 */ /* 0x000f280000300a00 */
[----:B------:R-:W1:Y:S04]  /*f060*/  LDL R56, [R1+0x114] ;  /* 0x0001140001387983 */ /* 0x000e680000100800 */
[----:B------:R-:W1:Y:S01]  /*f070*/  LDL R57, [R1+0x118] ;  /* 0x0001180001397983 */ /* 0x000e620000100800 */
        /* <DEDUP_REMOVED lines=9> */
[----:B------:R-:W3:Y:S01]  /*f110*/  @!P0 LDG.E.U8 R46, desc[UR22][R58.64] ;  /* 0x000000163a2e8981 */ /* 0x000ee2000c1e1100 */
[----:B------:R-:W-:Y:S01]  /*f120*/  ISETP.GE.U32.AND P6, PT, R92, 0x7fffff86, PT ;  /* 0x7fffff865c00780c */ /* 0x000fe20003fc6070 */
[----:B------:R-:W-:-:S05]  /*f130*/  VIADD R92, R24, 0xfffffffc ;  /* 0xfffffffc185c7836 */ /* 0x000fca0000000000 */
[----:B------:R-:W-:Y:S02]  /*f140*/  ISETP.GE.U32.AND P0, PT, R92, 0x7fffffbd, PT ;  /* 0x7fffffbd5c00780c */ /* 0x000fe40003f06070 */
[-C--:B------:R-:W-:Y:S01]  /*f150*/  @!P4 LOP3.LUT R55, R55, R54.reuse, RZ, 0x3c, !PT ;  /* 0x000000363737c212 */ /* 0x080fe200078e3cff */
[----:B------:R-:W4:Y:S01]  /*f160*/  LDL.LU.64 R58, [R1+0x1160] ;  /* 0x00116000013a7983 */ /* 0x000f220000300a00 */
[----:B------:R-:W-:Y:S02]  /*f170*/  PRMT R48, RZ, 0x7610, R48 ;  /* 0x00007610ff307816 */ /* 0x000fe40000000030 */
[C---:B------:R-:W-:Y:S02]  /*f180*/  @!P4 LOP3.LUT R54, R55.reuse, R54, RZ, 0x3c, !PT ;  /* 0x000000363736c212 */ /* 0x040fe400078e3cff */
[----:B------:R-:W-:Y:S02]  /*f190*/  PRMT R49, RZ, 0x7610, R49 ;  /* 0x00007610ff317816 */ /* 0x000fe40000000031 */
[----:B------:R-:W-:-:S02]  /*f1a0*/  @!P4 LOP3.LUT R55, R55, R54, RZ, 0x3c, !PT ;  /* 0x000000363737c212 */ /* 0x000fc400078e3cff */
[----:B------:R-:W-:-:S03]  /*f1b0*/  PRMT R50, RZ, 0x7610, R50 ;  /* 0x00007610ff327816 */ /* 0x000fc60000000032 */
[----:B------:R-:W4:Y:S01]  /*f1c0*/  @!P4 LDG.E.U8 R49, desc[UR22][R54.64] ;  /* 0x000000163631c981 */ /* 0x000f22000c1e1100 */
[----:B--2---:R-:W-:-:S04]  /*f1d0*/  @!P6 LOP3.LUT R53, R53, R52, RZ, 0x3c, !PT ;  /* 0x000000343535e212 */ /* 0x004fc800078e3cff */
[----:B------:R-:W-:-:S04]  /*f1e0*/  @!P6 LOP3.LUT R52, R53, R52, RZ, 0x3c, !PT ;  /* 0x000000343534e212 */ /* 0x000fc800078e3cff */
[----:B------:R-:W-:Y:S02]  /*f1f0*/  @!P6 LOP3.LUT R53, R53, R52, RZ, 0x3c, !PT ;  /* 0x000000343535e212 */ /* 0x000fe400078e3cff */
[----:B-1----:R-:W-:-:S03]  /*f200*/  @!P0 LOP3.LUT R57, R57, R56, RZ, 0x3c, !PT ;  /* 0x0000003839398212 */ /* 0x002fc600078e3cff */
[----:B------:R-:W2:Y:S01]  /*f210*/  @!P6 LDG.E.U8 R48, desc[UR22][R52.64] ;  /* 0x000000163430e981 */ /* 0x000ea2000c1e1100 */
[----:B------:R-:W-:-:S04]  /*f220*/  @!P0 LOP3.LUT R56, R57, R56, RZ, 0x3c, !PT ;  /* 0x0000003839388212 */ /* 0x000fc800078e3cff */
[----:B------:R-:W-:-:S05]  /*f230*/  @!P0 LOP3.LUT R57, R57, R56, RZ, 0x3c, !PT ;  /* 0x0000003839398212 */ /* 0x000fca00078e3cff */
[----:B------:R-:W4:Y:S04]  /*f240*/  @!P0 LDG.E.U8 R50, desc[UR22][R56.64] ;  /* 0x0000001638328981 */ /* 0x000f28000c1e1100 */
[----:B---3--:R1:W-:Y:S04]  /*f250*/  STL [R1+0x75c], R46 ;  /* 0x00075c2e01007387 */ /* 0x0083e80000100800 */
[----:B-1----:R-:W3:Y:S04]  /*f260*/  LDL R46, [R1+0x154] ;  /* 0x00015400012e7983 */ /* 0x002ee80000100800 */
[----:B------:R1:W-:Y:S04]  /*f270*/  STL [R1+0x760], R47 ;  /* 0x0007602f01007387 */ /* 0x0003e80000100800 */
[----:B------:R-:W3:Y:S04]  /*f280*/  LDL R54, [R1+0x99c] ;  /* 0x00099c0001367983 */ /* 0x000ee80000100800 */
[----:B------:R-:W3:Y:S04]  /*f290*/  LDL R55, [R1+0x9a0] ;  /* 0x0009a00001377983 */ /* 0x000ee80000100800 */
[----:B-1----:R-:W3:Y:S04]  /*f2a0*/  LDL R47, [R1+0x158] ;  /* 0x00015800012f7983 */ /* 0x002ee80000100800 */
[----:B------:R-:W-:Y:S04]  /*f2b0*/  STL [R1+0x764], R51 ;  /* 0x0007643301007387 */ /* 0x000fe80000100800 */
[----:B------:R-:W3:Y:S04]  /*f2c0*/  LDL R52, [R1+0x9dc] ;  /* 0x0009dc0001347983 */ /* 0x000ee80000100800 */
[----:B------:R-:W3:Y:S04]  /*f2d0*/  LDL R53, [R1+0x9e0] ;  /* 0x0009e00001357983 */ /* 0x000ee80000100800 */
[----:B--2---:R1:W-:Y:S04]  /*f2e0*/  STL [R1+0x744], R48 ;  /* 0x0007443001007387 */ /* 0x0043e80000100800 */
[----:B-1----:R-:W2:Y:S04]  /*f2f0*/  LDL R48, [R1+0xa1c] ;  /* 0x000a1c0001307983 */ /* 0x002ea80000100800 */
[----:B----4-:R1:W-:Y:S04]  /*f300*/  STL [R1+0x748], R49 ;  /* 0x0007483101007387 */ /* 0x0103e80000100800 */
[----:B-1----:R-:W2:Y:S04]  /*f310*/  LDL R49, [R1+0xa20] ;  /* 0x000a200001317983 */ /* 0x002ea80000100800 */
[----:B------:R-:W4:Y:S04]  /*f320*/  LDL.LU.64 R56, [R1+0x1158] ;  /* 0x0011580001387983 */ /* 0x000f280000300a00 */
[----:B------:R1:W-:Y:S04]  /*f330*/  STL [R1+0x740], R50 ;  /* 0x0007403201007387 */ /* 0x0003e80000100800 */
[----:B------:R-:W4:Y:S04]  /*f340*/  LDL R51, [R1+0xa60] ;  /* 0x000a600001337983 */ /* 0x000f280000100800 */
[----:B-1----:R-:W4:Y:S01]  /*f350*/  LDL R50, [R1+0xa5c] ;  /* 0x000a5c0001327983 */ /* 0x002f220000100800 */
[----:B------:R-:W-:-:S05]  /*f360*/  VIADD R92, R24, 0xfffffff4 ;  /* 0xfffffff4185c7836 */ /* 0x000fca0000000000 */
[----:B------:R-:W-:Y:S01]  /*f370*/  ISETP.GE.U32.AND P4, PT, R92, 0x7fffffb5, PT ;  /* 0x7fffffb55c00780c */ /* 0x000fe20003f86070 */
[----:B------:R-:W-:-:S05]  /*f380*/  VIADD R92, R24, 0xffffffec ;  /* 0xffffffec185c7836 */ /* 0x000fca0000000000 */
[----:B------:R-:W-:Y:S01]  /*f390*/  ISETP.GE.U32.AND P6, PT, R92, 0x7fffffad, PT ;  /* 0x7fffffad5c00780c */ /* 0x000fe20003fc6070 */
[----:B------:R-:W-:-:S06]  /*f3a0*/  VIADD R92, R24, 0xffffffe4 ;  /* 0xffffffe4185c7836 */ /* 0x000fcc0000000000 */
[----:B---3--:R-:W-:-:S04]  /*f3b0*/  @!P4 LOP3.LUT R47, R47, R46, RZ, 0x3c, !PT ;  /* 0x0000002e2f2fc212 */ /* 0x008fc800078e3cff */
[----:B------:R-:W-:Y:S02]  /*f3c0*/  @!P4 LOP3.LUT R46, R47, R46, RZ, 0x3c, !PT ;  /* 0x0000002e2f2ec212 */ /* 0x000fe400078e3cff */
[----:B------:R-:W-:Y:S02]  /*f3d0*/  @!P6 LOP3.LUT R55, R55, R54, RZ, 0x3c, !PT ;  /* 0x000000363737e212 */ /* 0x000fe400078e3cff */
[----:B------:R-:W-:Y:S02]  /*f3e0*/  PRMT R45, RZ, 0x7610, R45 ;  /* 0x00007610ff2d7816 */ /* 0x000fe4000000002d */
[----:B------:R-:W-:Y:S01]  /*f3f0*/  ISETP.GE.U32.AND P0, PT, R92, 0x7fffffa5, PT ;  /* 0x7fffffa55c00780c */ /* 0x000fe20003f06070 */
[----:B------:R-:W-:Y:S01]  /*f400*/  VIADD R92, R24, 0xffffffdc ;  /* 0xffffffdc185c7836 */ /* 0x000fe20000000000 */
[----:B------:R-:W-:Y:S02]  /*f410*/  @!P4 LOP3.LUT R47, R47, R46, RZ, 0x3c, !PT ;  /* 0x0000002e2f2fc212 */ /* 0x000fe400078e3cff */
[----:B------:R-:W-:-:S02]  /*f420*/  @!P6 LOP3.LUT R54, R55, R54, RZ, 0x3c, !PT ;  /* 0x000000363736e212 */ /* 0x000fc400078e3cff */
[----:B------:R-:W-:Y:S01]  /*f430*/  PRMT R44, RZ, 0x7610, R44 ;  /* 0x00007610ff2c7816 */ /* 0x000fe2000000002c */
[----:B------:R1:W3:Y:S01]  /*f440*/  @!P4 LDG.E.U8 R45, desc[UR22][R46.64] ;  /* 0x000000162e2dc981 */ /* 0x0002e2000c1e1100 */
[----:B------:R-:W-:Y:S01]  /*f450*/  ISETP.GE.U32.AND P4, PT, R92, 0x7fffff9d, PT ;  /* 0x7fffff9d5c00780c */ /* 0x000fe20003f86070 */
[----:B------:R-:W-:Y:S01]  /*f460*/  VIADD R92, R24, 0xffffffd4 ;  /* 0xffffffd4185c7836 */ /* 0x000fe20000000000 */
[----:B------:R-:W-:-:S05]  /*f470*/  @!P6 LOP3.LUT R55, R55, R54, RZ, 0x3c, !PT ;  /* 0x000000363737e212 */ /* 0x000fca00078e3cff */
[----:B------:R-:W3:Y:S04]  /*f480*/  @!P6 LDG.E.U8 R44, desc[UR22][R54.64] ;  /* 0x00000016362ce981 */ /* 0x000ee8000c1e1100 */
[----:B------:R-:W1:Y:S04]  /*f490*/  LDL R46, [R1+0xa9c] ;  /* 0x000a9c00012e7983 */ /* 0x000e680000100800 */
[----:B------:R-:W1:Y:S01]  /*f4a0*/  LDL R47, [R1+0xaa0] ;  /* 0x000aa000012f7983 */ /* 0x000e620000100800 */
[----:B------:R-:W-:Y:S02]  /*f4b0*/  ISETP.GE.U32.AND P6, PT, R92, 0x7fffff95, PT ;  /* 0x7fffff955c00780c */ /* 0x000fe40003fc6070 */
[----:B------:R-:W-:Y:S01]  /*f4c0*/  PRMT R38, RZ, 0x7610, R38 ;  /* 0x00007610ff267816 */ /* 0x000fe20000000026 */
[----:B------:R-:W3:Y:S01]  /*f4d0*/  LDL.LU.64 R54, [R1+0x1150] ;  /* 0x0011500001367983 */ /* 0x000ee20000300a00 */
[----:B------:R-:W-:-:S02]  /*f4e0*/  PRMT R39, RZ, 0x7610, R39 ;  /* 0x00007610ff277816 */ /* 0x000fc40000000027 */
        /* <DEDUP_REMOVED lines=10> */
[----:B------:R-:W-:Y:S01]  /*f590*/  PRMT R43, RZ, 0x7610, R43 ;  /* 0x00007610ff2b7816 */ /* 0x000fe2000000002b */
[----:B------:R-:W-:Y:S01]  /*f5a0*/  VIADD R92, R24, 0xffffffcc ;  /* 0xffffffcc185c7836 */ /* 0x000fe20000000000 */
[----:B------:R-:W-:-:S05]  /*f5b0*/  @!P0 LOP3.LUT R53, R53, R52, RZ, 0x3c, !PT ;  /* 0x0000003435358212 */ /* 0x000fca00078e3cff */
[----:B------:R-:W2:Y:S01]  /*f5c0*/  @!P0 LDG.E.U8 R43, desc[UR22][R52.64] ;  /* 0x00000016342b8981 */ /* 0x000ea2000c1e1100 */
[----:B------:R-:W-:Y:S02]  /*f5d0*/  ISETP.GE.U32.AND P0, PT, R92, 0x7fffff8d, PT ;  /* 0x7fffff8d5c00780c */ /* 0x000fe40003f06070 */
[----:B------:R-:W-:-:S11]  /*f5e0*/  PRMT R42, RZ, 0x7610, R42 ;  /* 0x00007610ff2a7816 */ /* 0x000fd6000000002a */
[----:B-1----:R-:W-:-:S04]  /*f5f0*/  @!P0 LOP3.LUT R47, R47, R46, RZ, 0x3c, !PT ;  /* 0x0000002e2f2f8212 */ /* 0x002fc800078e3cff */
[C---:B------:R-:W-:Y:S01]  /*f600*/  @!P0 LOP3.LUT R46, R47.reuse, R46, RZ, 0x3c, !PT ;  /* 0x0000002e2f2e8212 */ /* 0x040fe200078e3cff */
[----:B---3--:R1:W-:Y:S03]  /*f610*/  STL [R1+0x728], R44 ;  /* 0x0007282c01007387 */ /* 0x0083e60000100800 */
[----:B------:R-:W-:-:S05]  /*f620*/  @!P0 LOP3.LUT R47, R47, R46, RZ, 0x3c, !PT ;  /* 0x0000002e2f2f8212 */ /* 0x000fca00078e3cff */
[----:B------:R-:W3:Y:S04]  /*f630*/  @!P0 LDG.E.U8 R42, desc[UR22][R46.64] ;  /* 0x000000162e2a8981 */ /* 0x000ee8000c1e1100 */
[----:B-1----:R-:W3:Y:S04]  /*f640*/  LDL R44, [R1+0xadc] ;  /* 0x000adc00012c7983 */ /* 0x002ee80000100800 */
[----:B------:R1:W-:Y:S04]  /*f650*/  STL [R1+0x73c], R45 ;  /* 0x00073c2d01007387 */ /* 0x0003e80000100800 */
[----:B-1----:R-:W3:Y:S04]  /*f660*/  LDL R45, [R1+0xae0] ;  /* 0x000ae000012d7983 */ /* 0x002ee80000100800 */
[----:B------:R-:W3:Y:S04]  /*f670*/  LDL.LU.64 R52, [R1+0x1148] ;  /* 0x0011480001347983 */ /* 0x000ee80000300a00 */
[----:B------:R-:W3:Y:S04]  /*f680*/  LDL R48, [R1+0x11c] ;  /* 0x00011c0001307983 */ /* 0x000ee80000100800 */
[----:B------:R-:W3:Y:S04]  /*f690*/  LDL R49, [R1+0x120] ;  /* 0x0001200001317983 */ /* 0x000ee80000100800 */
[----:B------:R-:W3:Y:S04]  /*f6a0*/  LDL.LU.64 R50, [R1+0x1140] ;  /* 0x0011400001327983 */ /* 0x000ee80000300a00 */
        /* <DEDUP_REMOVED lines=9> */
[----:B------:R1:W-:Y:S04]  /*f740*/  STL [R1+0x724], R43 ;  /* 0x0007242b01007387 */ /* 0x0003e80000100800 */
[----:B------:R-:W-:Y:S01]  /*f750*/  ISETP.GE.U32.AND P6, PT, R92, 0x7fffffbc, PT ;  /* 0x7fffffbc5c00780c */ /* 0x000fe20003fc6070 */
[----:B------:R-:W-:Y:S01]  /*f760*/  VIADD R92, R24, 0xfffffff3 ;  /* 0xfffffff3185c7836 */ /* 0x000fe20000000000 */
[----:B------:R-:W-:-:S04]  /*f770*/  PRMT R35, RZ, 0x7610, R35 ;  /* 0x00007610ff237816 */ /* 0x000fc80000000023 */
[----:B------:R-:W-:Y:S01]  /*f780*/  ISETP.GE.U32.AND P0, PT, R92, 0x7fffffb4, PT ;  /* 0x7fffffb45c00780c */ /* 0x000fe20003f06070 */
[----:B------:R-:W-:Y:S01]  /*f790*/  VIADD R92, R24, 0xffffffeb ;  /* 0xffffffeb185c7836 */ /* 0x000fe20000000000 */
[----:B---3--:R3:W-:Y:S01]  /*f7a0*/  STL [R1+0x708], R42 ;  /* 0x0007082a01007387 */ /* 0x0087e20000100800 */
[----:B-1----:R-:W-:Y:S01]  /*f7b0*/  @!P4 IMAD.MOV.U32 R43, RZ, RZ, R44 ;  /* 0x000000ffff2bc224 */ /* 0x002fe200078e002c */
[----:B------:R-:W-:Y:S02]  /*f7c0*/  PRMT R34, RZ, 0x7610, R34 ;  /* 0x00007610ff227816 */ /* 0x000fe40000000022 */
[----:B------:R-:W2:Y:S01]  /*f7d0*/  LDL R44, [R1+0x9e4] ;  /* 0x0009e400012c7983 */ /* 0x000ea20000100800 */
[----:B---3--:R-:W-:Y:S01]  /*f7e0*/  @!P4 IMAD.MOV.U32 R42, RZ, RZ, R45 ;  /* 0x000000ffff2ac224 */ /* 0x008fe200078e002d */
[----:B------:R-:W-:Y:S02]  /*f7f0*/  PRMT R36, RZ, 0x7610, R36 ;  /* 0x00007610ff247816 */ /* 0x000fe40000000024 */
[----:B------:R-:W3:Y:S04]  /*f800*/  LDL R45, [R1+0x9e8] ;  /* 0x0009e800012d7983 */ /* 0x000ee80000100800 */
[----:B------:R1:W3:Y:S01]  /*f810*/  @!P4 LDG.E.U8 R35, desc[UR22][R42.64] ;  /* 0x000000162a23c981 */ /* 0x0002e2000c1e1100 */
[----:B------:R-:W-:-:S02]  /*f820*/  ISETP.GE.U32.AND P4, PT, R92, 0x7fffffac, PT ;  /* 0x7fffffac5c00780c */ /* 0x000fc40003f86070 */
[----:B------:R-:W-:-:S04]  /*f830*/  @!P6 LOP3.LUT R49, R49, R48, RZ, 0x3c, !PT ;  /* 0x000000303131e212 */ /* 0x000fc800078e3cff */
[C---:B------:R-:W-:Y:S01]  /*f840*/  @!P6 LOP3.LUT R48, R49.reuse, R48, RZ, 0x3c, !PT ;  /* 0x000000303130e212 */ /* 0x040fe200078e3cff */
[----:B------:R-:W1:Y:S03]  /*f850*/  LDL R42, [R1+0xa24] ;  /* 0x000a2400012a7983 */ /* 0x000e660000100800 */
[----:B------:R-:W-:Y:S01]  /*f860*/  @!P6 LOP3.LUT R49, R49, R48, RZ, 0x3c, !PT ;  /* 0x000000303131e212 */ /* 0x000fe200078e3cff */
[----:B------:R-:W1:Y:S01]  /*f870*/  LDL R43, [R1+0xa28] ;  /* 0x000a2800012b7983 */ /* 0x000e620000100800 */
[----:B------:R-:W-:-:S03]  /*f880*/  PRMT R37, RZ, 0x7610, R37 ;  /* 0x00007610ff257816 */ /* 0x000fc60000000025 */
[----:B------:R-:W3:Y:S01]  /*f890*/  @!P6 LDG.E.U8 R34, desc[UR22][R48.64] ;  /* 0x000000163022e981 */ /* 0x000ee2000c1e1100 */
[----:B----4-:R-:W-:Y:S01]  /*f8a0*/  @!P0 LOP3.LUT R39, R39, R38, RZ, 0x3c, !PT ;  /* 0x0000002627278212 */ /* 0x010fe200078e3cff */
[----:B------:R-:W-:Y:S01]  /*f8b0*/  VIADD R92, R24, 0xffffffe3 ;  /* 0xffffffe3185c7836 */ /* 0x000fe20000000000 */
[----:B--2---:R-:W-:Y:S01]  /*f8c0*/  @!P4 LOP3.LUT R47, R47, R46, RZ, 0x3c, !PT ;  /* 0x0000002e2f2fc212 */ /* 0x004fe200078e3cff */
[----:B------:R-:W2:Y:S01]  /*f8d0*/  LDL.LU.64 R48, [R1+0x1138] ;  /* 0x0011380001307983 */ /* 0x000ea20000300a00 */
[----:B------:R-:W-:Y:S02]  /*f8e0*/  @!P0 LOP3.LUT R38, R39, R38, RZ, 0x3c, !PT ;  /* 0x0000002627268212 */ /* 0x000fe400078e3cff */
[----:B------:R-:W-:Y:S02]  /*f8f0*/  @!P4 LOP3.LUT R46, R47, R46, RZ, 0x3c, !PT ;  /* 0x0000002e2f2ec212 */ /* 0x000fe400078e3cff */
[----:B------:R-:W-:Y:S02]  /*f900*/  @!P0 LOP3.LUT R39, R39, R38, RZ, 0x3c, !PT ;  /* 0x0000002627278212 */ /* 0x000fe400078e3cff */
[----:B------:R-:W-:-:S03]  /*f910*/  @!P4 LOP3.LUT R47, R47, R46, RZ, 0x3c, !PT ;  /* 0x0000002e2f2fc212 */ /* 0x000fc600078e3cff */
[----:B------:R-:W4:Y:S04]  /*f920*/  @!P0 LDG.E.U8 R37, desc[UR22][R38.64] ;  /* 0x0000001626258981 */ /* 0x000f28000c1e1100 */
[----:B------:R-:W2:Y:S01]  /*f930*/  @!P4 LDG.E.U8 R36, desc[UR22][R46.64] ;  /* 0x000000162e24c981 */ /* 0x000ea2000c1e1100 */
[----:B------:R-:W-:Y:S01]  /*f940*/  ISETP.GE.U32.AND P6, PT, R92, 0x7fffffa4, PT ;  /* 0x7fffffa45c00780c */ /* 0x000fe20003fc6070 */
[----:B------:R-:W-:-:S05]  /*f950*/  VIADD R92, R24, 0xffffffdb ;  /* 0xffffffdb185c7836 */ /* 0x000fca0000000000 */
[----:B------:R-:W-:Y:S02]  /*f960*/  ISETP.GE.U32.AND P0, PT, R92, 0x7fffff9c, PT ;  /* 0x7fffff9c5c00780c */ /* 0x000fe40003f06070 */
[----:B------:R-:W-:Y:S02]  /*f970*/  PRMT R40, RZ, 0x7610, R40 ;  /* 0x00007610ff287816 */ /* 0x000fe40000000028 */
[----:B------:R-:W-:-:S03]  /*f980*/  PRMT R41, RZ, 0x7610, R41 ;  /* 0x00007610ff297816 */ /* 0x000fc60000000029 */
[----:B---3--:R-:W-:-:S04]  /*f990*/  @!P6 LOP3.LUT R45, R45, R44, RZ, 0x3c, !PT ;  /* 0x0000002c2d2de212 */ /* 0x008fc800078e3cff */
[----:B------:R-:W-:-:S04]  /*f9a0*/  @!P6 LOP3.LUT R44, R45, R44, RZ, 0x3c, !PT ;  /* 0x0000002c2d2ce212 */ /* 0x000fc800078e3cff */
[----:B------:R-:W-:-:S05]  /*f9b0*/  @!P6 LOP3.LUT R45, R45, R44, RZ, 0x3c, !PT ;  /* 0x0000002c2d2de212 */ /* 0x000fca00078e3cff */
[----:B------:R-:W3:Y:S01]  /*f9c0*/  @!P6 LDG.E.U8 R41, desc[UR22][R44.64] ;  /* 0x000000162c29e981 */ /* 0x000ee2000c1e1100 */
[----:B-1----:R-:W-:-:S03]  /*f9d0*/  @!P0 LOP3.LUT R43, R43, R42, RZ, 0x3c, !PT ;  /* 0x0000002a2b2b8212 */ /* 0x002fc600078e3cff */
[----:B------:R1:W-:Y:S01]  /*f9e0*/  STL [R1+0x700], R34 ;  /* 0x0007002201007387 */ /* 0x0003e20000100800 */
[----:B------:R-:W-:-:S04]  /*f9f0*/  @!P0 LOP3.LUT R42, R43, R42, RZ, 0x3c, !PT ;  /* 0x0000002a2b2a8212 */ /* 0x000fc800078e3cff */
[----:B------:R-:W-:Y:S01]  /*fa00*/  @!P0 LOP3.LUT R43, R43, R42, RZ, 0x3c, !PT ;  /* 0x0000002a2b2b8212 */ /* 0x000fe200078e3cff */
[----:B-1----:R-:W3:Y:S04]  /*fa10*/  LDL R34, [R1+0xa64] ;  /* 0x000a640001227983 */ /* 0x002ee80000100800 */
[----:B------:R1:W-:Y:S04]  /*fa20*/  STL [R1+0x704], R35 ;  /* 0x0007042301007387 */ /* 0x0003e80000100800 */
[----:B------:R-:W3:Y:S04]  /*fa30*/  LDL R38, [R1+0xaa4] ;  /* 0x000aa40001267983 */ /* 0x000ee80000100800 */
[----:B------:R-:W3:Y:S04]  /*fa40*/  LDL R39, [R1+0xaa8] ;  /* 0x000aa80001277983 */ /* 0x000ee80000100800 */
[----:B-1----:R-:W3:Y:S04]  /*fa50*/  LDL R35, [R1+0xa68] ;  /* 0x000a680001237983 */ /* 0x002ee80000100800 */
[----:B------:R-:W3:Y:S04]  /*fa60*/  LDL.LU.64 R46, [R1+0x1130] ;  /* 0x00113000012e7983 */ /* 0x000ee80000300a00 */
[----:B------:R-:W3:Y:S04]  /*fa70*/  @!P0 LDG.E.U8 R40, desc[UR22][R42.64] ;  /* 0x000000162a288981 */ /* 0x000ee8000c1e1100 */
[----:B--2---:R1:W-:Y:S04]  /*fa80*/  STL [R1+0x6e8], R36 ;  /* 0x0006e82401007387 */ /* 0x0043e80000100800 */
[----:B-1----:R-:W2:Y:S04]  /*fa90*/  LDL R36, [R1+0xae4] ;  /* 0x000ae40001247983 */ /* 0x002ea80000100800 */
[----:B----4-:R1:W-:Y:S04]  /*faa0*/  STL [R1+0x6fc], R37 ;  /* 0x0006fc2501007387 */ /* 0x0103e80000100800 */
[----:B-1----:R-:W2:Y:S01]  /*fab0*/  LDL R37, [R1+0xae8] ;  /* 0x000ae80001257983 */ /* 0x002ea20000100800 */
[----:B------:R-:W-:-:S03]  /*fac0*/  VIADD R92, R24, 0xffffffd3 ;  /* 0xffffffd3185c7836 */ /* 0x000fc60000000000 */
[----:B------:R-:W4:Y:S02]  /*fad0*/  LDL.LU.64 R44, [R1+0x1128] ;  /* 0x00112800012c7983 */ /* 0x000f240000300a00 */
[----:B------:R-:W-:Y:S01]  /*fae0*/  ISETP.GE.U32.AND P4, PT, R92, 0x7fffff94, PT ;  /* 0x7fffff945c00780c */ /* 0x000fe20003f86070 */
[----:B------:R-:W-:Y:S01]  /*faf0*/  VIADD R92, R24, 0xffffffcb ;  /* 0xffffffcb185c7836 */ /* 0x000fe20000000000 */
[----:B------:R-:W4:Y:S04]  /*fb00*/  LDL.LU.64 R42, [R1+0x1120] ;  /* 0x00112000012a7983 */ /* 0x000f280000300a00 */
[----:B------:R-:W-:Y:S01]  /*fb10*/  ISETP.GE.U32.AND P6, PT, R92, 0x7fffff8c, PT ;  /* 0x7fffff8c5c00780c */ /* 0x000fe20003fc6070 */
[----:B------:R-:W-:-:S05]  /*fb20*/  VIADD R92, R24, 0xffffffc3 ;  /* 0xffffffc3185c7836 */ /* 0x000fca0000000000 */
[----:B------:R-:W-:Y:S02]  /*fb30*/  ISETP.GE.U32.AND P0, PT, R92, 0x7fffff84, PT ;  /* 0x7fffff845c00780c */ /* 0x000fe40003f06070 */
[----:B------:R-:W-:Y:S02]  /*fb40*/  PRMT R29, RZ, 0x7610, R29 ;  /* 0x00007610ff1d7816 */ /* 0x000fe4000000001d */
[----:B------:R-:W-:Y:S02]  /*fb50*/  PRMT R31, RZ, 0x7610, R31 ;  /* 0x00007610ff1f7816 */ /* 0x000fe4000000001f */
[----:B------:R-:W-:Y:S02]  /*fb60*/  PRMT R28, RZ, 0x7610, R28 ;  /* 0x00007610ff1c7816 */ /* 0x000fe4000000001c */
[----:B---3--:R-:W-:Y:S02]  /*fb70*/  @!P6 LOP3.LUT R39, R39, R38, RZ, 0x3c, !PT ;  /* 0x000000262727e212 */ /* 0x008fe400078e3cff */
[----:B------:R-:W-:-:S02]  /*fb80*/  @!P4 LOP3.LUT R35, R35, R34, RZ, 0x3c, !PT ;  /* 0x000000222323c212 */ /* 0x000fc400078e3cff */
[----:B------:R-:W-:Y:S02]  /*fb90*/  @!P6 LOP3.LUT R38, R39, R38, RZ, 0x3c, !PT ;  /* 0x000000262726e212 */ /* 0x000fe400078e3cff */
[----:B------:R-:W-:Y:S01]  /*fba0*/  @!P4 LOP3.LUT R34, R35, R34, RZ, 0x3c, !PT ;  /* 0x000000222322c212 */ /* 0x000fe200078e3cff */
[----:B------:R1:W-:Y:S01]  /*fbb0*/  STL [R1+0x6e0], R40 ;  /* 0x0006e02801007387 */ /* 0x0003e20000100800 */
[----:B------:R-:W-:Y:S02]  /*fbc0*/  @!P6 LOP3.LUT R39, R39, R38, RZ, 0x3c, !PT ;  /* 0x000000262727e212 */ /* 0x000fe400078e3cff */
[----:B------:R-:W-:-:S03]  /*fbd0*/  @!P4 LOP3.LUT R35, R35, R34, RZ, 0x3c, !PT ;  /* 0x000000222323c212 */ /* 0x000fc600078e3cff */
[----:B------:R3:W3:Y:S04]  /*fbe0*/  @!P6 LDG.E.U8 R29, desc[UR22][R38.64] ;  /* 0x00000016261de981 */ /* 0x0006e8000c1e1100 */
[----:B-1----:R-:W3:Y:S04]  /*fbf0*/  LDL R40, [R1+0x124] ;  /* 0x0001240001287983 */ /* 0x002ee80000100800 */
[----:B------:R1:W-:Y:S04]  /*fc00*/  STL [R1+0x6e4], R41 ;  /* 0x0006e42901007387 */ /* 0x0003e80000100800 */
[----:B------:R-:W3:Y:S04]  /*fc10*/  LDL R38, [R1+0x9ac] ;  /* 0x0009ac0001267983 */ /* 0x000ee80000100800 */
[----:B------:R-:W3:Y:S04]  /*fc20*/  LDL R39, [R1+0x9b0] ;  /* 0x0009b00001277983 */ /* 0x000ee80000100800 */
[----:B-1----:R-:W3:Y:S04]  /*fc30*/  LDL R41, [R1+0x128] ;  /* 0x0001280001297983 */ /* 0x002ee80000100800 */
[----:B------:R1:W4:Y:S04]  /*fc40*/  @!P4 LDG.E.U8 R31, desc[UR22][R34.64] ;  /* 0x00000016221fc981 */ /* 0x000328000c1e1100 */
[----:B------:R-:W1:Y:S04]  /*fc50*/  LDL R34, [R1+0x164] ;  /* 0x0001640001227983 */ /* 0x000e680000100800 */
[----:B------:R-:W1:Y:S01]  /*fc60*/  LDL R35, [R1+0x168] ;  /* 0x0001680001237983 */ /* 0x000e620000100800 */
[----:B--2---:R-:W-:-:S04]  /*fc70*/  @!P0 LOP3.LUT R37, R37, R36, RZ, 0x3c, !PT ;  /* 0x0000002425258212 */ /* 0x004fc800078e3cff */
[----:B------:R-:W-:-:S04]  /*fc80*/  @!P0 LOP3.LUT R36, R37, R36, RZ, 0x3c, !PT ;  /* 0x0000002425248212 */ /* 0x000fc800078e3cff */
[----:B------:R-:W-:-:S05]  /*fc90*/  @!P0 LOP3.LUT R37, R37, R36, RZ, 0x3c, !PT ;  /* 0x0000002425258212 */ /* 0x000fca00078e3cff */
[----:B------:R-:W2:Y:S01]  /*fca0*/  @!P0 LDG.E.U8 R28, desc[UR22][R36.64] ;  /* 0x00000016241c8981 */ /* 0x000ea2000c1e1100 */
[----:B------:R-:W-:-:S05]  /*fcb0*/  VIADD R92, R24, 0xfffffffa ;  /* 0xfffffffa185c7836 */ /* 0x000fca0000000000 */
[----:B------:R-:W-:Y:S01]  /*fcc0*/  ISETP.GE.U32.AND P4, PT, R92, 0x7fffffbb, PT ;  /* 0x7fffffbb5c00780c */ /* 0x000fe20003f86070 */
[----:B------:R-:W-:Y:S01]  /*fcd0*/  VIADD R92, R24, 0xfffffff2 ;  /* 0xfffffff2185c7836 */ /* 0x000fe20000000000 */
[----:B------:R-:W-:Y:S01]  /*fce0*/  PRMT R27, RZ, 0x7610, R27 ;  /* 0x00007610ff1b7816 */ /* 0x000fe2000000001b */
[----:B------:R-:W4:Y:S03]  /*fcf0*/  LDL R36, [R1+0x9ec] ;  /* 0x0009ec0001247983 */ /* 0x000f260000100800 */
[----:B------:R-:W-:Y:S01]  /*fd00*/  ISETP.GE.U32.AND P6, PT, R92, 0x7fffffb3, PT ;  /* 0x7fffffb35c00780c */ /* 0x000fe20003fc6070 */
[----:B------:R-:W-:Y:S01]  /*fd10*/  VIADD R92, R24, 0xffffffea ;  /* 0xffffffea185c7836 */ /* 0x000fe20000000000 */
[----:B------:R-:W4:Y:S04]  /*fd20*/  LDL R37, [R1+0x9f0] ;  /* 0x0009f00001257983 */ /* 0x000f280000100800 */
[----:B------:R-:W-:-:S02]  /*fd30*/  ISETP.GE.U32.AND P0, PT, R92, 0x7fffffab, PT ;  /* 0x7fffffab5c00780c */ /* 0x000fc40003f06070 */
[----:B------:R-:W-:Y:S02]  /*fd40*/  PRMT R32, RZ, 0x7610, R32 ;  /* 0x00007610ff207816 */ /* 0x000fe40000000020 */
[----:B------:R-:W-:Y:S02]  /*fd50*/  PRMT R33, RZ, 0x7610, R33 ;  /* 0x00007610ff217816 */ /* 0x000fe40000000021 */
[----:B---3--:R-:W-:-:S07]  /*fd60*/  @!P4 LOP3.LUT R41, R41, R40, RZ, 0x3c, !PT ;  /* 0x000000282929c212 */ /* 0x008fce00078e3cff */
[----:B------:R-:W-:Y:S02]  /*fd70*/  @!P0 LOP3.LUT R39, R39, R38, RZ, 0x3c, !PT ;  /* 0x0000002627278212 */ /* 0x000fe400078e3cff */
[----:B------:R-:W-:Y:S02]  /*fd80*/  @!P4 LOP3.LUT R40, R41, R40, RZ, 0x3c, !PT ;  /* 0x000000282928c212 */ /* 0x000fe400078e3cff */
[----:B------:R-:W-:Y:S02]  /*fd90*/  @!P0 LOP3.LUT R38, R39, R38, RZ, 0x3c, !PT ;  /* 0x0000002627268212 */ /* 0x000fe400078e3cff */
[----:B------:R-:W-:Y:S02]  /*fda0*/  @!P4 LOP3.LUT R41, R41, R40, RZ, 0x3c, !PT ;  /* 0x000000282929c212 */ /* 0x000fe400078e3cff */
[----:B------:R-:W-:-:S03]  /*fdb0*/  @!P0 LOP3.LUT R39, R39, R38, RZ, 0x3c, !PT ;  /* 0x0000002627278212 */ /* 0x000fc600078e3cff */
[----:B------:R-:W3:Y:S04]  /*fdc0*/  @!P4 LDG.E.U8 R27, desc[UR22][R40.64] ;  /* 0x00000016281bc981 */ /* 0x000ee8000c1e1100 */
[----:B------:R-:W4:Y:S01]  /*fdd0*/  @!P0 LDG.E.U8 R32, desc[UR22][R38.64] ;  /* 0x0000001626208981 */ /* 0x000f22000c1e1100 */
[----:B-1----:R-:W-:-:S04]  /*fde0*/  @!P6 LOP3.LUT R35, R35, R34, RZ, 0x3c, !PT ;  /* 0x000000222323e212 */ /* 0x002fc800078e3cff */
[----:B------:R-:W-:-:S04]  /*fdf0*/  @!P6 LOP3.LUT R34, R35, R34, RZ, 0x3c, !PT ;  /* 0x000000222322e212 */ /* 0x000fc800078e3cff */
[----:B------:R-:W-:-:S05]  /*fe00*/  @!P6 LOP3.LUT R35, R35, R34, RZ, 0x3c, !PT ;  /* 0x000000222323e212 */ /* 0x000fca00078e3cff */
[----:B------:R-:W4:Y:S04]  /*fe10*/  @!P6 LDG.E.U8 R33, desc[UR22][R34.64] ;  /* 0x000000162221e981 */ /* 0x000f28000c1e1100 */
[----:B--2---:R1:W-:Y:S04]  /*fe20*/  STL [R1+0x6c4], R28 ;  /* 0x0006c41c01007387 */ /* 0x0043e80000100800 */
[----:B-1----:R-:W2:Y:S04]  /*fe30*/  LDL R28, [R1+0xa2c] ;  /* 0x000a2c00011c7983 */ /* 0x002ea80000100800 */
[----:B------:R1:W-:Y:S04]  /*fe40*/  STL [R1+0x6c8], R29 ;  /* 0x0006c81d01007387 */ /* 0x0003e80000100800 */
[----:B-1----:R-:W2:Y:S01]  /*fe50*/  LDL R29, [R1+0xa30] ;  /* 0x000a3000011d7983 */ /* 0x002ea20000100800 */
[----:B------:R-:W-:-:S03]  /*fe60*/  VIADD R92, R24, 0xffffffe2 ;  /* 0xffffffe2185c7836 */ /* 0x000fc60000000000 */
[----:B------:R-:W2:Y:S02]  /*fe70*/  LDL.LU.64 R40, [R1+0x1118] ;  /* 0x0011180001287983 */ /* 0x000ea40000300a00 */
[----:B------:R-:W-:Y:S01]  /*fe80*/  ISETP.GE.U32.AND P4, PT, R92, 0x7fffffa3, PT ;  /* 0x7fffffa35c00780c */ /* 0x000fe20003f86070 */
[----:B------:R-:W-:-:S05]  /*fe90*/  VIADD R92, R24, 0xffffffda ;  /* 0xffffffda185c7836 */ /* 0x000fca0000000000 */
[----:B------:R-:W-:Y:S02]  /*fea0*/  ISETP.GE.U32.AND P6, PT, R92, 0x7fffff9b, PT ;  /* 0x7fffff9b5c00780c */ /* 0x000fe40003fc6070 */
[----:B------:R-:W-:Y:S01]  /*feb0*/  PRMT R26, RZ, 0x7610, R26 ;  /* 0x00007610ff1a7816 */ /* 0x000fe2000000001a */
[----:B---3--:R1:W-:Y:S04]  /*fec0*/  STL [R1+0x6b0], R27 ;  /* 0x0006b01b01007387 */ /* 0x0083e80000100800 */
[----:B-1----:R-:W3:Y:S04]  /*fed0*/  LDL R27, [R1+0xa6c] ;  /* 0x000a6c00011b7983 */ /* 0x002ee80000100800 */
[----:B----4-:R1:W-:Y:S04]  /*fee0*/  STL [R1+0x6dc], R31 ;  /* 0x0006dc1f01007387 */ /* 0x0103e80000100800 */
[----:B------:R-:W4:Y:S04]  /*fef0*/  LDL R34, [R1+0xaac] ;  /* 0x000aac0001227983 */ /* 0x000f280000100800 */
[----:B------:R-:W4:Y:S04]  /*ff00*/  LDL R35, [R1+0xab0] ;  /* 0x000ab00001237983 */ /* 0x000f280000100800 */
[----:B-1----:R-:W3:Y:S04]  /*ff10*/  LDL R31, [R1+0xa70] ;  /* 0x000a7000011f7983 */ /* 0x002ee80000100800 */
[----:B------:R-:W3:Y:S04]  /*ff20*/  LDL.LU.64 R38, [R1+0x1110] ;  /* 0x0011100001267983 */ /* 0x000ee80000300a00 */
[----:B------:R1:W-:Y:S04]  /*ff30*/  STL [R1+0x6a8], R32 ;  /* 0x0006a82001007387 */ /* 0x0003e80000100800 */
[----:B-1----:R-:W3:Y:S04]  /*ff40*/  LDL R32, [R1+0xaec] ;  /* 0x000aec0001207983 */ /* 0x002ee80000100800 */
[----:B------:R1:W-:Y:S04]  /*ff50*/  STL [R1+0x6ac], R33 ;  /* 0x0006ac2101007387 */ /* 0x0003e80000100800 */
[----:B-1----:R-:W3:Y:S01]  /*ff60*/  LDL R33, [R1+0xaf0] ;  /* 0x000af00001217983 */ /* 0x002ee20000100800 */
[----:B--2---:R-:W-:-:S04]  /*ff70*/  @!P6 LOP3.LUT R29, R29, R28, RZ, 0x3c, !PT ;  /* 0x0000001c1d1de212 */ /* 0x004fc800078e3cff */
[----:B------:R-:W-:-:S04]  /*ff80*/  @!P6 LOP3.LUT R28, R29, R28, RZ, 0x3c, !PT ;  /* 0x0000001c1d1ce212 */ /* 0x000fc800078e3cff */
[----:B------:R-:W-:-:S05]  /*ff90*/  @!P6 LOP3.LUT R29, R29, R28, RZ, 0x3c, !PT ;  /* 0x0000001c1d1de212 */ /* 0x000fca00078e3cff */
[----:B------:R-:W2:Y:S01]  /*ffa0*/  @!P6 LDG.E.U8 R26, desc[UR22][R28.64] ;  /* 0x000000161c1ae981 */ /* 0x000ea2000c1e1100 */
[----:B------:R-:W-:Y:S01]  /*ffb0*/  @!P4 LOP3.LUT R37, R37, R36, RZ, 0x3c, !PT ;  /* 0x000000242525c212 */ /* 0x000fe200078e3cff */
[----:B------:R-:W-:-:S03]  /*ffc0*/  VIADD R92, R24, 0xffffffd2 ;  /* 0xffffffd2185c7836 */ /* 0x000fc60000000000 */
[C---:B------:R-:W-:Y:S02]  /*ffd0*/  @!P4 LOP3.LUT R36, R37.reuse, R36, RZ, 0x3c, !PT ;  /* 0x000000242524c212 */ /* 0x040fe400078e3cff */
[----:B------:R-:W-:Y:S02]  /*ffe0*/  PRMT R93, RZ, 0x7610, R93 ;  /* 0x00007610ff5d7816 */ /* 0x000fe4000000005d */
[----:B------:R-:W-:Y:S01]  /*fff0*/  ISETP.GE.U32.AND P0, PT, R92, 0x7fffff93, PT ;  /* 0x7fffff935c00780c */ /* 0x000fe20003f06070 */
[----:B------:R-:W-:Y:S01]  /*10000*/  VIADD R92, R24, 0xffffffca ;  /* 0xffffffca185c7836 */ /* 0x000fe20000000000 */
[----:B------:R-:W-:-:S05]  /*10010*/  @!P4 LOP3.LUT R37, R37, R36, RZ, 0x3c, !PT ;  /* 0x000000242525c212 */ /* 0x000fca00078e3cff */
[----:B------:R-:W2:Y:S01]  /*10020*/  @!P4 LDG.E.U8 R93, desc[UR22][R36.64] ;  /* 0x00000016245dc981 */ /* 0x000ea2000c1e1100 */
[----:B------:R-:W-:Y:S01]  /*10030*/  ISETP.GE.U32.AND P4, PT, R92, 0x7fffff8b, PT ;  /* 0x7fffff8b5c00780c */ /* 0x000fe20003f86070 */
[----:B------:R-:W-:-:S05]  /*10040*/  VIADD R92, R24, 0xffffffc2 ;  /* 0xffffffc2185c7836 */ /* 0x000fca0000000000 */
[----:B------:R-:W-:Y:S02]  /*10050*/  ISETP.GE.U32.AND P6, PT, R92, 0x7fffff83, PT ;  /* 0x7fffff835c00780c */ /* 0x000fe40003fc6070 */
[----:B------:R-:W-:Y:S01]  /*10060*/  PRMT R23, RZ, 0x7610, R23 ;  /* 0x00007610ff177816 */ /* 0x000fe20000000017 */
[----:B------:R-:W2:Y:S01]  /*10070*/  LDL.LU.64 R36, [R1+0x1108] ;  /* 0x0011080001247983 */ /* 0x000ea20000300a00 */
[----:B------:R-:W-:-:S03]  /*10080*/  PRMT R25, RZ, 0x7610, R25 ;  /* 0x00007610ff197816 */ /* 0x000fc60000000019 */
[----:B------:R-:W2:Y:S04]  /*10090*/  LDL R28, [R1+0x12c] ;  /* 0x00012c00011c7983 */ /* 0x000ea80000100800 */
[----:B------:R-:W2:Y:S01]  /*100a0*/  LDL R29, [R1+0x130] ;  /* 0x00013000011d7983 */ /* 0x000ea20000100800 */
[----:B------:R-:W-:Y:S02]  /*100b0*/  PRMT R30, RZ, 0x7610, R30 ;  /* 0x00007610ff1e7816 */ /* 0x000fe4000000001e */
[----:B----4-:R-:W-:-:S04]  /*100c0*/  @!P4 LOP3.LUT R35, R35, R34, RZ, 0x3c, !PT ;  /* 0x000000222323c212 */ /* 0x010fc800078e3cff */
[----:B------:R-:W-:-:S04]  /*100d0*/  @!P4 LOP3.LUT R34, R35, R34, RZ, 0x3c, !PT ;  /* 0x000000222322c212 */ /* 0x000fc800078e3cff */
[----:B------:R-:W-:-:S05]  /*100e0*/  @!P4 LOP3.LUT R35, R35, R34, RZ, 0x3c, !PT ;  /* 0x000000222323c212 */ /* 0x000fca00078e3cff */
[----:B------:R-:W4:Y:S01]  /*100f0*/  @!P4 LDG.E.U8 R23, desc[UR22][R34.64] ;  /* 0x000000162217c981 */ /* 0x000f22000c1e1100 */
[----:B---3--:R-:W-:-:S04]  /*10100*/  @!P6 LOP3.LUT R33, R33, R32, RZ, 0x3c, !PT ;  /* 0x000000202121e212 */ /* 0x008fc800078e3cff */
[----:B------:R-:W-:-:S04]  /*10110*/  @!P6 LOP3.LUT R32, R33, R32, RZ, 0x3c, !PT ;  /* 0x000000202120e212 */ /* 0x000fc800078e3cff */
[----:B------:R-:W-:-:S05]  /*10120*/  @!P6 LOP3.LUT R33, R33, R32, RZ, 0x3c, !PT ;  /* 0x000000202121e212 */ /* 0x000fca00078e3cff */
[----:B------:R-:W3:Y:S04]  /*10130*/  @!P6 LDG.E.U8 R30, desc[UR22][R32.64] ;  /* 0x00000016201ee981 */ /* 0x000ee8000c1e1100 */
[----:B--2---:R1:W-:Y:S02]  /*10140*/  STL [R1+0x690], R26 ;  /* 0x0006901a01007387 */ /* 0x0043e40000100800 */
[----:B-1----:R-:W-:-:S05]  /*10150*/  @!P0 IMAD.MOV.U32 R26, RZ, RZ, R31 ;  /* 0x000000ffff1a8224 */ /* 0x002fca00078e001f */
[----:B------:R-:W2:Y:S04]  /*10160*/  @!P0 LDG.E.U8 R25, desc[UR22][R26.64] ;  /* 0x000000161a198981 */ /* 0x000ea8000c1e1100 */
[----:B------:R-:W3:Y:S04]  /*10170*/  LDL R26, [R1+0x16c] ;  /* 0x00016c00011a7983 */ /* 0x000ee80000100800 */
[----:B------:R-:W3:Y:S04]  /*10180*/  LDL R27, [R1+0x170] ;  /* 0x00017000011b7983 */ /* 0x000ee80000100800 */
[----:B------:R-:W3:Y:S04]  /*10190*/  LDL.LU.64 R34, [R1+0x1100] ;  /* 0x0011000001227983 */ /* 0x000ee80000300a00 */
[----:B----4-:R1:W-:Y:S04]  /*101a0*/  STL [R1+0x688], R23 ;  /* 0x0006881701007387 */ /* 0x0103e80000100800 */
[----:B-1----:R-:W4:Y:S04]  /*101b0*/  LDL R23, [R1+0x9b4] ;  /* 0x0009b40001177983 */ /* 0x002f280000100800 */
[----:B--2---:R1:W-:Y:S04]  /*101c0*/  STL [R1+0x68c], R25 ;  /* 0x00068c1901007387 */ /* 0x0043e80000100800 */
[----:B-1----:R-:W2:Y:S04]  /*101d0*/  LDL R25, [R1+0x9b8] ;  /* 0x0009b80001197983 */ /* 0x002ea80000100800 */
[----:B------:R-:W-:Y:S04]  /*101e0*/  STL [R1+0x6a4], R93 ;  /* 0x0006a45d01007387 */ /* 0x000fe80000100800 */
[----:B------:R-:W2:Y:S04]  /*101f0*/  LDL R32, [R1+0x9f4] ;  /* 0x0009f40001207983 */ /* 0x000ea80000100800 */
[----:B------:R-:W2:Y:S04]  /*10200*/  LDL R33, [R1+0x9f8] ;  /* 0x0009f80001217983 */ /* 0x000ea80000100800 */
[----:B---3--:R1:W-:Y:S04]  /*10210*/  STL [R1+0x684], R30 ;  /* 0x0006841e01007387 */ /* 0x0083e80000100800 */
[----:B------:R-:W3:Y:S04]  /*10220*/  LDL R31, [R1+0xa38] ;  /* 0x000a3800011f7983 */ /* 0x000ee80000100800 */
[----:B-1----:R-:W3:Y:S01]  /*10230*/  LDL R30, [R1+0xa34] ;  /* 0x000a3400011e7983 */ /* 0x002ee20000100800 */
[----:B------:R-:W-:-:S05]  /*10240*/  VIADD R92, R24, 0xfffffff9 ;  /* 0xfffffff9185c7836 */ /* 0x000fca0000000000 */
[----:B------:R-:W-:Y:S01]  /*10250*/  ISETP.GE.U32.AND P0, PT, R92, 0x7fffffba, PT ;  /* 0x7fffffba5c00780c */ /* 0x000fe20003f06070 */
[----:B------:R-:W-:-:S05]  /*10260*/  VIADD R92, R24, 0xfffffff1 ;  /* 0xfffffff1185c7836 */ /* 0x000fca0000000000 */
[----:B------:R-:W-:Y:S01]  /*10270*/  ISETP.GE.U32.AND P4, PT, R92, 0x7fffffb2, PT ;  /* 0x7fffffb25c00780c */ /* 0x000fe20003f86070 */
[----:B------:R-:W-:-:S06]  /*10280*/  VIADD R92, R24, 0xffffffe9 ;  /* 0xffffffe9185c7836 */ /* 0x000fcc0000000000 */
[----:B------:R-:W-:-:S04]  /*10290*/  @!P0 LOP3.LUT R29, R29, R28, RZ, 0x3c, !PT ;  /* 0x0000001c1d1d8212 */ /* 0x000fc800078e3cff */
        /* <DEDUP_REMOVED lines=8> */
[----:B------:R-:W4:Y:S01]  /*10320*/  @!P0 LDG.E.U8 R22, desc[UR22][R28.64] ;  /* 0x000000161c168981 */ /* 0x000f22000c1e1100 */
[----:B------:R-:W-:Y:S01]  /*10330*/  ISETP.GE.U32.AND P0, PT, R92, 0x7fffffa2, PT ;  /* 0x7fffffa25c00780c */ /* 0x000fe20003f06070 */
[----:B------:R-:W-:Y:S01]  /*10340*/  VIADD R92, R24, 0xffffffd9 ;  /* 0xffffffd9185c7836 */ /* 0x000fe20000000000 */
[----:B------:R-:W-:-:S05]  /*10350*/  @!P4 LOP3.LUT R27, R27, R26, RZ, 0x3c, !PT ;  /* 0x0000001a1b1bc212 */ /* 0x000fca00078e3cff */
[----:B------:R-:W4:Y:S01]  /*10360*/  @!P4 LDG.E.U8 R21, desc[UR22][R26.64] ;  /* 0x000000161a15c981 */ /* 0x000f22000c1e1100 */
[----:B------:R-:W-:Y:S02]  /*10370*/  ISETP.GE.U32.AND P4, PT, R92, 0x7fffff9a, PT ;  /* 0x7fffff9a5c00780c */ /* 0x000fe40003f86070 */
[----:B------:R-:W-:Y:S01]  /*10380*/  PRMT R18, RZ, 0x7610, R18 ;  /* 0x00007610ff127816 */ /* 0x000fe20000000012 */
[----:B------:R-:W4:Y:S01]  /*10390*/  LDL R28, [R1+0xa74] ;  /* 0x000a7400011c7983 */ /* 0x000f220000100800 */
[----:B------:R-:W-:-:S03]  /*103a0*/  PRMT R19, RZ, 0x7610, R19 ;  /* 0x00007610ff137816 */ /* 0x000fc60000000013 */
[----:B------:R-:W4:Y:S04]  /*103b0*/  LDL R29, [R1+0xa78] ;  /* 0x000a7800011d7983 */ /* 0x000f280000100800 */
[----:B------:R-:W4:Y:S04]  /*103c0*/  LDL R26, [R1+0xab4] ;  /* 0x000ab400011a7983 */ /* 0x000f280000100800 */
[----:B------:R-:W4:Y:S01]  /*103d0*/  LDL R27, [R1+0xab8] ;  /* 0x000ab800011b7983 */ /* 0x000f220000100800 */
[----:B--2---:R-:W-:-:S04]  /*103e0*/  @!P0 LOP3.LUT R33, R33, R32, RZ, 0x3c, !PT ;  /* 0x0000002021218212 */ /* 0x004fc800078e3cff */
[----:B------:R-:W-:Y:S02]  /*103f0*/  @!P0 LOP3.LUT R32, R33, R32, RZ, 0x3c, !PT ;  /* 0x0000002021208212 */ /* 0x000fe400078e3cff */
[----:B---3--:R-:W-:-:S04]  /*10400*/  @!P4 LOP3.LUT R31, R31, R30, RZ, 0x3c, !PT ;  /* 0x0000001e1f1fc212 */ /* 0x008fc800078e3cff */
[----:B------:R-:W-:Y:S02]  /*10410*/  @!P4 LOP3.LUT R30, R31, R30, RZ, 0x3c, !PT ;  /* 0x0000001e1f1ec212 */ /* 0x000fe400078e3cff */
[----:B------:R-:W-:Y:S02]  /*10420*/  @!P0 LOP3.LUT R33, R33, R32, RZ, 0x3c, !PT ;  /* 0x0000002021218212 */ /* 0x000fe400078e3cff */
[----:B------:R-:W-:-:S03]  /*10430*/  @!P4 LOP3.LUT R31, R31, R30, RZ, 0x3c, !PT ;  /* 0x0000001e1f1fc212 */ /* 0x000fc600078e3cff */
[----:B------:R-:W2:Y:S04]  /*10440*/  @!P0 LDG.E.U8 R19, desc[UR22][R32.64] ;  /* 0x0000001620138981 */ /* 0x000ea8000c1e1100 */
[----:B------:R-:W3:Y:S01]  /*10450*/  @!P4 LDG.E.U8 R18, desc[UR22][R30.64] ;  /* 0x000000161e12c981 */ /* 0x000ee2000c1e1100 */
[----:B------:R-:W-:Y:S01]  /*10460*/  PRMT R20, RZ, 0x7610, R20 ;  /* 0x00007610ff147816 */ /* 0x000fe20000000014 */
[----:B------:R-:W-:Y:S02]  /*10470*/  VIADD R92, R24, 0xffffffd1 ;  /* 0xffffffd1185c7836 */ /* 0x000fe40000000000 */
[----:B----4-:R1:W-:Y:S02]  /*10480*/  STL [R1+0x670], R22 ;  /* 0x0006701601007387 */ /* 0x0103e40000100800 */
[----:B-1----:R-:W-:-:S05]  /*10490*/  @!P6 IMAD.MOV.U32 R22, RZ, RZ, R25 ;  /* 0x000000ffff16e224 */ /* 0x002fca00078e0019 */
[----:B------:R-:W4:Y:S01]  /*104a0*/  @!P6 LDG.E.U8 R20, desc[UR22][R22.64] ;  /* 0x000000161614e981 */ /* 0x000f22000c1e1100 */
[----:B------:R-:W-:Y:S01]  /*104b0*/  ISETP.GE.U32.AND P6, PT, R92, 0x7fffff92, PT ;  /* 0x7fffff925c00780c */ /* 0x000fe20003fc6070 */
[----:B------:R-:W-:Y:S02]  /*104c0*/  VIADD R92, R24, 0xffffffc9 ;  /* 0xffffffc9185c7836 */ /* 0x000fe40000000000 */
[----:B------:R1:W-:Y:S03]  /*104d0*/  STL [R1+0x66c], R21 ;  /* 0x00066c1501007387 */ /* 0x0003e60000100800 */
[----:B------:R-:W-:Y:S01]  /*104e0*/  ISETP.GE.U32.AND P0, PT, R92, 0x7fffff8a, PT ;  /* 0x7fffff8a5c00780c */ /* 0x000fe20003f06070 */
[----:B------:R-:W4:Y:S04]  /*104f0*/  LDL R22, [R1+0xaf8] ;  /* 0x000af80001167983 */ /* 0x000f280000100800 */
[----:B-1----:R-:W4:Y:S04]  /*10500*/  LDL R21, [R1+0xaf4] ;  /* 0x000af40001157983 */ /* 0x002f280000100800 */
[----:B------:R-:W4:Y:S01]  /*10510*/  LDL.LU.64 R32, [R1+0x10f8] ;  /* 0x0010f80001207983 */ /* 0x000f220000300a00 */
[----:B------:R-:W-:-:S03]  /*10520*/  PRMT R17, RZ, 0x7610, R17 ;  /* 0x00007610ff117816 */ /* 0x000fc60000000011 */
[----:B------:R-:W4:Y:S04]  /*10530*/  LDL.LU.64 R30, [R1+0x10f0] ;  /* 0x0010f000011e7983 */ /* 0x000f280000300a00 */
[----:B------:R-:W4:Y:S04]  /*10540*/  LDL R23, [R1+0x134] ;  /* 0x0001340001177983 */ /* 0x000f280000100800 */
[----:B------:R-:W4:Y:S01]  /*10550*/  LDL R25, [R1+0x138] ;  /* 0x0001380001197983 */ /* 0x000f220000100800 */
[----:B------:R-:W-:-:S03]  /*10560*/  PRMT R16, RZ, 0x7610, R16 ;  /* 0x00007610ff107816 */ /* 0x000fc60000000010 */
[----:B---3--:R1:W-:Y:S04]  /*10570*/  STL [R1+0x650], R18 ;  /* 0x0006501201007387 */ /* 0x0083e80000100800 */
[----:B--2---:R2:W-:Y:S01]  /*10580*/  STL [R1+0x664], R19 ;  /* 0x0006641301007387 */ /* 0x0045e20000100800 */
[----:B-1----:R-:W-:Y:S02]  /*10590*/  @!P6 IMAD.MOV.U32 R18, RZ, RZ, R29 ;  /* 0x000000ffff12e224 */ /* 0x002fe400078e001d */
[----:B------:R-:W-:Y:S01]  /*105a0*/  VIADD R92, R24, 0xffffffc1 ;  /* 0xffffffc1185c7836 */ /* 0x000fe20000000000 */
[----:B------:R-:W3:Y:S01]  /*105b0*/  LDL R29, [R1+0x178] ;  /* 0x00017800011d7983 */ /* 0x000ee20000100800 */
[----:B--2---:R-:W-:-:S03]  /*105c0*/  @!P6 IMAD.MOV.U32 R19, RZ, RZ, R28 ;  /* 0x000000ffff13e224 */ /* 0x004fc600078e001c */
[----:B------:R-:W-:Y:S01]  /*105d0*/  ISETP.GE.U32.AND P4, PT, R92, 0x7fffff82, PT ;  /* 0x7fffff825c00780c */ /* 0x000fe20003f86070 */
[----:B------:R-:W3:Y:S04]  /*105e0*/  LDL R28, [R1+0x174] ;  /* 0x00017400011c7983 */ /* 0x000ee80000100800 */
[----:B------:R1:W2:Y:S02]  /*105f0*/  @!P6 LDG.E.U8 R17, desc[UR22][R18.64] ;  /* 0x000000161211e981 */ /* 0x0002a4000c1e1100 */
[----:B-1----:R-:W-:Y:S02]  /*10600*/  @!P0 IMAD.MOV.U32 R18, RZ, RZ, R27 ;  /* 0x000000ffff128224 */ /* 0x002fe400078e001b */
[----:B------:R-:W-:-:S05]  /*10610*/  @!P0 IMAD.MOV.U32 R19, RZ, RZ, R26 ;  /* 0x000000ffff138224 */ /* 0x000fca00078e001a */
[----:B------:R-:W2:Y:S01]  /*10620*/  @!P0 LDG.E.U8 R16, desc[UR22][R18.64] ;  /* 0x0000001612108981 */ /* 0x000ea2000c1e1100 */
[----:B------:R-:W-:-:S03]  /*10630*/  PRMT R10, RZ, 0x7610, R10 ;  /* 0x00007610ff0a7816 */ /* 0x000fc6000000000a */
[----:B----4-:R-:W-:Y:S04]  /*10640*/  STL [R1+0x668], R20 ;  /* 0x0006681401007387 */ /* 0x010fe80000100800 */
[----:B------:R-:W4:Y:S04]  /*10650*/  LDL R26, [R1+0x9bc] ;  /* 0x0009bc00011a7983 */ /* 0x000f280000100800 */
[----:B------:R-:W4:Y:S01]  /*10660*/  LDL R27, [R1+0x9c0] ;  /* 0x0009c000011b7983 */ /* 0x000f220000100800 */
[----:B------:R-:W-:-:S05]  /*10670*/  VIADD R92, R24, 0xfffffff8 ;  /* 0xfffffff8185c7836 */ /* 0x000fca0000000000 */
[----:B------:R-:W-:Y:S01]  /*10680*/  ISETP.GE.U32.AND P6, PT, R92, 0x7fffffb9, PT ;  /* 0x7fffffb95c00780c */ /* 0x000fe20003fc6070 */
[----:B------:R-:W-:Y:S01]  /*10690*/  VIADD R92, R24, 0xfffffff0 ;  /* 0xfffffff0185c7836 */ /* 0x000fe20000000000 */
[----:B--2---:R1:W-:Y:S04]  /*106a0*/  STL [R1+0x648], R16 ;  /* 0x0006481001007387 */ /* 0x0043e80000100800 */
[----:B------:R2:W-:Y:S01]  /*106b0*/  STL [R1+0x64c], R17 ;  /* 0x00064c1101007387 */ /* 0x0005e20000100800 */
[----:B-1----:R-:W-:Y:S02]  /*106c0*/  @!P4 IMAD.MOV.U32 R16, RZ, RZ, R22 ;  /* 0x000000ffff10c224 */ /* 0x002fe400078e0016 */
[----:B--2---:R-:W-:-:S05]  /*106d0*/  @!P4 IMAD.MOV.U32 R17, RZ, RZ, R21 ;  /* 0x000000ffff11c224 */ /* 0x004fca00078e0015 */
[----:B------:R-:W2:Y:S01]  /*106e0*/  @!P4 LDG.E.U8 R10, desc[UR22][R16.64] ;  /* 0x00000016100ac981 */ /* 0x000ea2000c1e1100 */
[----:B------:R-:W-:Y:S02]  /*106f0*/  ISETP.GE.U32.AND P0, PT, R92, 0x7fffffb1, PT ;  /* 0x7fffffb15c00780c */ /* 0x000fe40003f06070 */
[----:B------:R-:W-:-:S11]  /*10700*/  PRMT R11, RZ, 0x7610, R11 ;  /* 0x00007610ff0b7816 */ /* 0x000fd6000000000b */
[----:B---3--:R-:W-:-:S04]  /*10710*/  @!P0 LOP3.LUT R29, R29, R28, RZ, 0x3c, !PT ;  /* 0x0000001c1d1d8212 */ /* 0x008fc800078e3cff */
[----:B------:R-:W-:-:S04]  /*10720*/  @!P0 LOP3.LUT R28, R29, R28, RZ, 0x3c, !PT ;  /* 0x0000001c1d1c8212 */ /* 0x000fc800078e3cff */
[----:B------:R-:W-:-:S05]  /*10730*/  @!P0 LOP3.LUT R29, R29, R28, RZ, 0x3c, !PT ;  /* 0x0000001c1d1d8212 */ /* 0x000fca00078e3cff */
[----:B------:R-:W3:Y:S01]  /*10740*/  @!P0 LDG.E.U8 R11, desc[UR22][R28.64] ;  /* 0x000000161c0b8981 */ /* 0x000ee2000c1e1100 */
[----:B------:R-:W-:-:S03]  /*10750*/  VIADD R92, R24, 0xffffffe8 ;  /* 0xffffffe8185c7836 */ /* 0x000fc60000000000 */
[----:B--2---:R1:W-:Y:S04]  /*10760*/  STL [R1+0x644], R10 ;  /* 0x0006440a01007387 */ /* 0x0043e80000100800 */
[----:B------:R-:W2:Y:S04]  /*10770*/  LDL R16, [R1+0xa00] ;  /* 0x000a000001107983 */ /* 0x000ea80000100800 */
[----:B------:R-:W2:Y:S04]  /*10780*/  LDL R17, [R1+0xa3c] ;  /* 0x000a3c0001117983 */ /* 0x000ea80000100800 */
[----:B-1----:R-:W2:Y:S04]  /*10790*/  LDL R10, [R1+0x9fc] ;  /* 0x0009fc00010a7983 */ /* 0x002ea80000100800 */
[----:B------:R-:W2:Y:S04]  /*107a0*/  LDL R18, [R1+0xa40] ;  /* 0x000a400001127983 */ /* 0x000ea80000100800 */
[----:B------:R-:W2:Y:S04]  /*107b0*/  LDL.LU R19, [R1+0x48] ;  /* 0x0000480001137983 */ /* 0x000ea80000300800 */
[----:B------:R-:W2:Y:S04]  /*107c0*/  LDL R20, [R1+0xa7c] ;  /* 0x000a7c0001147983 */ /* 0x000ea80000100800 */
[----:B------:R-:W2:Y:S01]  /*107d0*/  LDL R21, [R1+0xa80] ;  /* 0x000a800001157983 */ /* 0x000ea20000100800 */
[----:B------:R-:W-:Y:S01]  /*107e0*/  ISETP.GE.U32.AND P4, PT, R92, 0x7fffffa9, PT ;  /* 0x7fffffa95c00780c */ /* 0x000fe20003f86070 */
[----:B------:R-:W-:Y:S01]  /*107f0*/  @!P6 IMAD.MOV.U32 R22, RZ, RZ, R25 ;  /* 0x000000ffff16e224 */ /* 0x000fe200078e0019 */
[----:B------:R-:W-:Y:S01]  /*10800*/  PRMT R12, RZ, 0x7610, R12 ;  /* 0x00007610ff0c7816 */ /* 0x000fe2000000000c */
[----:B------:R-:W-:-:S05]  /*10810*/  VIADD R92, R24, 0xffffffe0 ;  /* 0xffffffe0185c7836 */ /* 0x000fca0000000000 */
[----:B------:R-:W2:Y:S01]  /*10820*/  @!P6 LDG.E.U8 R12, desc[UR22][R22.64] ;  /* 0x00000016160ce981 */ /* 0x000ea2000c1e1100 */
[----:B------:R-:W-:-:S04]  /*10830*/  ISETP.GE.U32.AND P6, PT, R92, 0x7fffffa1, PT ;  /* 0x7fffffa15c00780c */ /* 0x000fc80003fc6070 */
[----:B----4-:R-:W-:Y:S01]  /*10840*/  @!P4 LOP3.LUT R27, R27, R26, RZ, 0x3c, !PT ;  /* 0x0000001a1b1bc212 */ /* 0x010fe200078e3cff */
[----:B------:R-:W-:-:S03]  /*10850*/  VIADD R92, R24, 0xffffffd8 ;  /* 0xffffffd8185c7836 */ /* 0x000fc60000000000 */
[C---:B------:R-:W-:Y:S01]  /*10860*/  @!P4 LOP3.LUT R26, R27.reuse, R26, RZ, 0x3c, !PT ;  /* 0x0000001a1b1ac212 */ /* 0x040fe200078e3cff */
[----:B------:R-:W4:Y:S01]  /*10870*/  LDL.LU R22, [R1+0x4c] ;  /* 0x00004c0001167983 */ /* 0x000f220000300800 */
[----:B------:R-:W-:Y:S02]  /*10880*/  PRMT R9, RZ, 0x7610, R9 ;  /* 0x00007610ff097816 */ /* 0x000fe40000000009 */
[----:B------:R-:W-:Y:S01]  /*10890*/  @!P4 LOP3.LUT R27, R27, R26, RZ, 0x3c, !PT ;  /* 0x0000001a1b1bc212 */ /* 0x000fe200078e3cff */
[----:B------:R-:W4:Y:S01]  /*108a0*/  LDL R23, [R1+0xabc] ;  /* 0x000abc0001177983 */ /* 0x000f220000100800 */
[----:B------:R-:W-:Y:S01]  /*108b0*/  ISETP.GE.U32.AND P0, PT, R92, 0x7fffff99, PT ;  /* 0x7fffff995c00780c */ /* 0x000fe20003f06070 */
[----:B------:R-:W-:Y:S02]  /*108c0*/  VIADD R92, R24, 0xffffffd0 ;  /* 0xffffffd0185c7836 */ /* 0x000fe40000000000 */
[----:B------:R-:W4:Y:S01]  /*108d0*/  LDL R25, [R1+0xac0] ;  /* 0x000ac00001197983 */ /* 0x000f220000100800 */
[----:B------:R-:W-:-:S03]  /*108e0*/  PRMT R7, RZ, 0x7610, R7 ;  /* 0x00007610ff077816 */ /* 0x000fc60000000007 */
[----:B------:R-:W4:Y:S04]  /*108f0*/  LDL.LU.64 R28, [R1+0x10e8] ;  /* 0x0010e800011c7983 */ /* 0x000f280000300a00 */
[----:B------:R-:W4:Y:S01]  /*10900*/  @!P4 LDG.E.U8 R9, desc[UR22][R26.64] ;  /* 0x000000161a09c981 */ /* 0x000f22000c1e1100 */
[----:B------:R-:W-:-:S03]  /*10910*/  ISETP.GE.U32.AND P4, PT, R92, 0x7fffff91, PT ;  /* 0x7fffff915c00780c */ /* 0x000fc60003f86070 */
[----:B------:R-:W4:Y:S04]  /*10920*/  LDL.LU.64 R26, [R1+0x10e0] ;  /* 0x0010e000011a7983 */ /* 0x000f280000300a00 */
[----:B---3--:R2:W-:Y:S01]  /*10930*/  STL [R1+0x62c], R11 ;  /* 0x00062c0b01007387 */ /* 0x0085e20000100800 */
[----:B------:R-:W-:Y:S02]  /*10940*/  PRMT R3, RZ, 0x7610, R3 ;  /* 0x00007610ff037816 */ /* 0x000fe40000000003 */
[----:B------:R-:W-:Y:S01]  /*10950*/  PRMT R2, RZ, 0x7610, R2 ;  /* 0x00007610ff027816 */ /* 0x000fe20000000002 */
[----:B--2---:R-:W-:Y:S02]  /*10960*/  @!P6 IMAD.MOV.U32 R11, RZ, RZ, R10 ;  /* 0x000000ffff0be224 */ /* 0x004fe400078e000a */
[----:B------:R-:W-:-:S05]  /*10970*/  @!P6 IMAD.MOV.U32 R10, RZ, RZ, R16 ;  /* 0x000000ffff0ae224 */ /* 0x000fca00078e0010 */
[----:B------:R1:W2:Y:S02]  /*10980*/  @!P6 LDG.E.U8 R7, desc[UR22][R10.64] ;  /* 0x000000160a07e981 */ /* 0x0002a4000c1e1100 */
[----:B-1----:R-:W-:Y:S02]  /*10990*/  @!P0 IMAD.MOV.U32 R10, RZ, RZ, R18 ;  /* 0x000000ffff0a8224 */ /* 0x002fe400078e0012 */
[----:B------:R-:W-:-:S05]  /*109a0*/  @!P0 IMAD.MOV.U32 R11, RZ, RZ, R17 ;  /* 0x000000ffff0b8224 */ /* 0x000fca00078e0011 */
[----:B------:R1:W3:Y:S02]  /*109b0*/  @!P0 LDG.E.U8 R3, desc[UR22][R10.64] ;  /* 0x000000160a038981 */ /* 0x0002e4000c1e1100 */
[----:B-1----:R-:W-:Y:S02]  /*109c0*/  @!P4 IMAD.MOV.U32 R10, RZ, RZ, R21 ;  /* 0x000000ffff0ac224 */ /* 0x002fe400078e0015 */
[----:B------:R-:W-:-:S05]  /*109d0*/  @!P4 IMAD.MOV.U32 R11, RZ, RZ, R20 ;  /* 0x000000ffff0bc224 */ /* 0x000fca00078e0014 */
[----:B------:R-:W2:Y:S01]  /*109e0*/  @!P4 LDG.E.U8 R2, desc[UR22][R10.64] ;  /* 0x000000160a02c981 */ /* 0x000ea2000c1e1100 */
[----:B------:R-:W-:-:S05]  /*109f0*/  VIADD R92, R24, 0xffffffc8 ;  /* 0xffffffc8185c7836 */ /* 0x000fca0000000000 */
[----:B------:R-:W-:Y:S01]  /*10a00*/  ISETP.GE.U32.AND P6, PT, R92, 0x7fffff89, PT ;  /* 0x7fffff895c00780c */ /* 0x000fe20003fc6070 */
[----:B------:R-:W-:Y:S01]  /*10a10*/  STL [R1+0x630], R12 ;  /* 0x0006300c01007387 */ /* 0x000fe20000100800 */
[----:B------:R-:W-:-:S03]  /*10a20*/  PRMT R0, RZ, 0x7610, R0 ;  /* 0x00007610ff007816 */ /* 0x000fc60000000000 */
[----:B--2---:R4:W-:Y:S04]  /*10a30*/  STL [R1+0x60c], R2 ;  /* 0x00060c0201007387 */ /* 0x0049e80000100800 */
[----:B---3--:R1:W-:Y:S04]  /*10a40*/  STL [R1+0x610], R3 ;  /* 0x0006100301007387 */ /* 0x0083e80000100800 */
[----:B----4-:R-:W-:Y:S02]  /*10a50*/  @!P6 IMAD.MOV.U32 R2, RZ, RZ, R25 ;  /* 0x000000ffff02e224 */ /* 0x010fe400078e0019 */
[----:B-1----:R-:W-:-:S05]  /*10a60*/  @!P6 IMAD.MOV.U32 R3, RZ, RZ, R23 ;  /* 0x000000ffff03e224 */ /* 0x002fca00078e0017 */
[----:B------:R-:W2:Y:S01]  /*10a70*/  @!P6 LDG.E.U8 R0, desc[UR22][R2.64] ;  /* 0x000000160200e981 */ /* 0x000ea2000c1e1100 */
[----:B------:R-:W-:-:S05]  /*10a80*/  @!P5 IMAD.MOV R15, RZ, RZ, -R15 ;  /* 0x000000ffff0fd224 */ /* 0x000fca00078e0a0f */
[----:B------:R-:W-:Y:S04]  /*10a90*/  STL [R1+0x1098], R15 ;  /* 0x0010980f01007387 */ /* 0x000fe80000100800 */
[----:B--2---:R1:W-:Y:S04]  /*10aa0*/  STL [R1+0x608], R0 ;  /* 0x0006080001007387 */ /* 0x0043e80000100800 */
[----:B------:R-:W-:Y:S01]  /*10ab0*/  STL [R1+0x628], R9 ;  /* 0x0006280901007387 */ /* 0x000fe20000100800 */
[----:B-1----:R-:W-:-:S03]  /*10ac0*/  LOP3.LUT R0, R14, 0x1b6, RZ, 0xfc, !PT ;  /* 0x000001b60e007812 */ /* 0x002fc600078efcff */
[----:B------:R1:W-:Y:S04]  /*10ad0*/  STL [R1+0xe40], R14 ;  /* 0x000e400e01007387 */ /* 0x0003e80000100800 */
[----:B------:R2:W-:Y:S04]  /*10ae0*/  STL [R1+0x90], R0 ;  /* 0x0000900001007387 */ /* 0x0005e80000100800 */
[----:B-1----:R-:W3:Y:S01]  /*10af0*/  LDL.LU R14, [R1+0x90] ;  /* 0x00009000010e7983 */ /* 0x002ee20000300800 */
[----:B------:R-:W-:Y:S01]  /*10b00*/  ISETP.GE.AND P0, PT, R19, RZ, PT ;  /* 0x000000ff1300720c */ /* 0x000fe20003f06270 */
[----:B------:R-:W1:Y:S01]  /*10b10*/  S2R R25, SR_TID.X ;  /* 0x0000000000197919 */ /* 0x000e620000002100 */
[----:B------:R-:W-:Y:S01]  /*10b20*/  ISETP.GE.AND P4, PT, R22, RZ, PT ;  /* 0x000000ff1600720c */ /* 0x000fe20003f86270 */
[----:B--2---:R-:W-:Y:S01]  /*10b30*/  VIADD R0, R24, 0x3f ;  /* 0x0000003f18007836 */ /* 0x004fe20000000000 */
[----:B------:R-:W-:-:S02]  /*10b40*/  ISETP.NE.AND P5, PT, R5, RZ, PT ;  /* 0x000000ff0500720c */ /* 0x000fc40003fa5270 */
[----:B------:R-:W-:Y:S01]  /*10b50*/  LOP3.LUT R92, RZ, R5, RZ, 0x33, !PT ;  /* 0x00000005ff5c7212 */ /* 0x000fe200078e33ff */
[----:B------:R2:W-:Y:S06]  /*10b60*/  STL [R1+0x624], R7 ;  /* 0x0006240701007387 */ /* 0x0005ec0000100800 */
[----:B------:R-:W-:Y:S01]  /*10b70*/  @!P0 IMAD.MOV R6, RZ, RZ, -R6 ;  /* 0x000000ffff068224 */ /* 0x000fe200078e0a06 */
[----:B------:R-:W-:Y:S01]  /*10b80*/  ISETP.GT.AND P0, PT, R0, 0x3f, PT ;  /* 0x0000003f0000780c */ /* 0x000fe20003f04270 */
[----:B--2---:R-:W-:-:S03]  /*10b90*/  IMAD R7, R8, 0x3f, RZ ;  /* 0x0000003f08077824 */ /* 0x004fc600078e02ff */
[----:B------:R-:W-:Y:S01]  /*10ba0*/  STL [R1+0x109c], R6 ;  /* 0x00109c0601007387 */ /* 0x000fe20000100800 */
[C---:B------:R-:W-:Y:S01]  /*10bb0*/  SEL R91, R92.reuse, R91, !P5 ;  /* 0x0000005b5c5b7207 */ /* 0x040fe20006800000 */
[----:B------:R-:W-:Y:S01]  /*10bc0*/  @!P4 IMAD.MOV R4, RZ, RZ, -R4 ;  /* 0x000000ffff04c224 */ /* 0x000fe200078e0a04 */
[C---:B------:R-:W-:Y:S02]  /*10bd0*/  SEL R2, R92.reuse, R90, !P5 ;  /* 0x0000005a5c027207 */ /* 0x040fe40006800000 */
[----:B------:R-:W-:Y:S02]  /*10be0*/  SEL R3, R92, R88, !P5 ;  /* 0x000000585c037207 */ /* 0x000fe40006800000 */
[----:B-1----:R-:W-:-:S04]  /*10bf0*/  LOP3.LUT R25, R25, 0x3f, RZ, 0xc0, !PT ;  /* 0x0000003f19197812 */ /* 0x002fc800078ec0ff */
[----:B------:R-:W-:Y:S02]  /*10c00*/  ISETP.LT.AND P0, PT, R25, R24, P0 ;  /* 0x000000181900720c */ /* 0x000fe40000701270 */
[C---:B------:R-:W-:Y:S02]  /*10c10*/  SEL R10, R92.reuse, R87, !P5 ;  /* 0x000000575c0a7207 */ /* 0x040fe40006800000 */
[C---:B------:R-:W-:Y:S02]  /*10c20*/  SEL R9, R92.reuse, R86, !P5 ;  /* 0x000000565c097207 */ /* 0x040fe40006800000 */
[C---:B------:R-:W-:Y:S02]  /*10c30*/  SEL R12, R92.reuse, R84, !P5 ;  /* 0x000000545c0c7207 */ /* 0x040fe40006800000 */
[----:B------:R-:W-:Y:S02]  /*10c40*/  SEL R90, R92, R83, !P5 ;  /* 0x000000535c5a7207 */ /* 0x000fe40006800000 */
[----:B---3--:R-:W-:-:S05]  /*10c50*/  IABS R5, R14 ;  /* 0x0000000e00057213 */ /* 0x008fca0000000000 */
[----:B------:R-:W-:-:S04]  /*10c60*/  IMAD.MOV.U32 R0, RZ, RZ, R5 ;  /* 0x000000ffff007224 */ /* 0x000fc800078e0005 */
[----:B------:R-:W-:Y:S01]  /*10c70*/  IMAD.HI.U32 R93, R13, R0, RZ ;  /* 0x000000000d5d7227 */ /* 0x000fe200078e00ff */
[----:B------:R1:W-:Y:S04]  /*10c80*/  STL [R1+0x98], R0 ;  /* 0x0000980001007387 */ /* 0x0003e80000100800 */
[----:B------:R-:W-:Y:S04]  /*10c90*/  STL [R1+0x10a0], R7 ;  /* 0x0010a00701007387 */ /* 0x000fe80000100800 */
[----:B------:R-:W-:Y:S01]  /*10ca0*/  STL [R1+0xcdc], R8 ;  /* 0x000cdc0801007387 */ /* 0x000fe20000100800 */
[----:B-1----:R-:W-:-:S03]  /*10cb0*/  IMAD R0, R91, UR12, RZ ;  /* 0x0000000c5b007c24 */ /* 0x002fc6000f8e02ff */
[----:B------:R-:W-:Y:S04]  /*10cc0*/  STL [R1+0xd38], R8 ;  /* 0x000d380801007387 */ /* 0x000fe80000100800 */
[----:B------:R-:W-:Y:S04]  /*10cd0*/  STL [R1+0x1040], R93 ;  /* 0x0010405d01007387 */ /* 0x000fe80000100800 */
[----:B------:R-:W-:Y:S04]  /*10ce0*/  STL [R1+0x103c], R14 ;  /* 0x00103c0e01007387 */ /* 0x000fe80000100800 */
[----:B------:R-:W-:Y:S04]  /*10cf0*/  STL [R1+0xe38], R13 ;  /* 0x000e380d01007387 */ /* 0x000fe80000100800 */
[----:B------:R1:W-:Y:S04]  /*10d00*/  STL [R1+0x10a4], R4 ;  /* 0x0010a40401007387 */ /* 0x0003e80000100800 */
[----:B------:R-:W2:Y:S04]  /*10d10*/  LDL.LU R5, [R1+0x1b8] ;  /* 0x0001b80001057983 */ /* 0x000ea80000300800 */
[----:B------:R-:W3:Y:S04]  /*10d20*/  LDL.LU R91, [R1+0x1e0] ;  /* 0x0001e000015b7983 */ /* 0x000ee80000300800 */
[----:B------:R4:W-:Y:S04]  /*10d30*/  STL [R1+0x8c], R0 ;  /* 0x00008c0001007387 */ /* 0x0009e80000100800 */
[----:B-1----:R-:W2:Y:S04]  /*10d40*/  LDL.LU R4, [R1+0x1e4] ;  /* 0x0001e40001047983 */ /* 0x002ea80000300800 */
[----:B------:R-:W3:Y:S04]  /*10d50*/  LDL.LU R7, [R1+0x1e8] ;  /* 0x0001e80001077983 */ /* 0x000ee80000300800 */
[----:B------:R-:W3:Y:S04]  /*10d60*/  LDL.LU R6, [R1+0x1c8] ;  /* 0x0001c80001067983 */ /* 0x000ee80000300800 */
[----:B------:R-:W3:Y:S04]  /*10d70*/  LDL.LU R15, [R1+0x1d8] ;  /* 0x0001d800010f7983 */ /* 0x000ee80000300800 */
[----:B------:R-:W3:Y:S04]  /*10d80*/  LDL.LU R16, [R1+0x1cc] ;  /* 0x0001cc0001107983 */ /* 0x000ee80000300800 */
[----:B------:R-:W3:Y:S04]  /*10d90*/  LDL.LU R17, [R1+0x1d4] ;  /* 0x0001d40001117983 */ /* 0x000ee80000300800 */
[----:B------:R-:W3:Y:S04]  /*10da0*/  LDL.LU R18, [R1+0x1d0] ;  /* 0x0001d00001127983 */ /* 0x000ee80000300800 */
[----:B------:R-:W3:Y:S01]  /*10db0*/  LDL.LU R19, [R1+0x74] ;  /* 0x0000740001137983 */ /* 0x000ee20000300800 */
[----:B----4-:R-:W-:-:S03]  /*10dc0*/  SEL R0, R92, R89, !P5 ;  /* 0x000000595c007207 */ /* 0x010fc60006800000 */
[----:B------:R-:W4:Y:S04]  /*10dd0*/  LDL.LU R20, [R1+0x70] ;  /* 0x0000700001147983 */ /* 0x000f280000300800 */
[----:B------:R-:W4:Y:S04]  /*10de0*/  LDL.LU R21, [R1+0xb8] ;  /* 0x0000b80001157983 */ /* 0x000f280000300800 */
[----:B------:R-:W4:Y:S04]  /*10df0*/  LDL.LU R22, [R1+0x88] ;  /* 0x0000880001167983 */ /* 0x000f280000300800 */
[----:B------:R-:W4:Y:S04]  /*10e00*/  LDL.LU R23, [R1+0xfc] ;  /* 0x0000fc0001177983 */ /* 0x000f280000300800 */
[----:B------:R-:W4:Y:S04]  /*10e10*/  LDL.LU R24, [R1+0xf4] ;  /* 0x0000f40001187983 */ /* 0x000f280000300800 */
[----:B------:R-:W4:Y:S04]  /*10e20*/  LDL.LU R25, [R1+0x1a8] ;  /* 0x0001a80001197983 */ /* 0x000f280000300800 */
[----:B------:R1:W-:Y:S04]  /*10e30*/  STL [R1+0x10a8], R2 ;  /* 0x0010a80201007387 */ /* 0x0003e80000100800 */
[----:B-1----:R-:W4:Y:S04]  /*10e40*/  LDL.LU R2, [R1+0x1dc] ;  /* 0x0001dc0001027983 */ /* 0x002f280000300800 */
[----:B------:R1:W-:Y:S04]  /*10e50*/  STL [R1+0x10ac], R0 ;  /* 0x0010ac0001007387 */ /* 0x0003e80000100800 */
[----:B-1----:R-:W4:Y:S04]  /*10e60*/  LDL.LU R0, [R1+0x1c4] ;  /* 0x0001c40001007983 */ /* 0x002f280000300800 */
[----:B------:R1:W-:Y:S04]  /*10e70*/  STL [R1+0x10b0], R3 ;  /* 0x0010b00301007387 */ /* 0x0003e80000100800 */
[----:B-1----:R-:W4:Y:S04]  /*10e80*/  LDL.LU R3, [R1+0x1c0] ;  /* 0x0001c00001037983 */ /* 0x002f280000300800 */
[----:B------:R-:W4:Y:S01]  /*10e90*/  LDL.LU R87, [R1+0x1f4] ;  /* 0x0001f40001577983 */ /* 0x000f220000300800 */
[----:B------:R-:W-:-:S03]  /*10ea0*/  SEL R13, R92, R85, !P5 ;  /* 0x000000555c0d7207 */ /* 0x000fc60006800000 */
[----:B------:R1:W-:Y:S04]  /*10eb0*/  STL [R1+0x10b4], R10 ;  /* 0x0010b40a01007387 */ /* 0x0003e80000100800 */
[----:B-1----:R-:W4:Y:S04]  /*10ec0*/  LDL.LU R10, [R1+0x1f0] ;  /* 0x0001f000010a7983 */ /* 0x002f280000300800 */
[----:B------:R1:W-:Y:S04]  /*10ed0*/  STL [R1+0x10b8], R9 ;  /* 0x0010b80901007387 */ /* 0x0003e80000100800 */
[----:B-1----:R-:W4:Y:S04]  /*10ee0*/  LDL.LU R9, [R1+0x1ec] ;  /* 0x0001ec0001097983 */ /* 0x002f280000300800 */
[----:B------:R1:W-:Y:S04]  /*10ef0*/  STL [R1+0x10bc], R13 ;  /* 0x0010bc0d01007387 */ /* 0x0003e80000100800 */
[----:B-1----:R-:W4:Y:S04]  /*10f00*/  LDL.LU R13, [R1+0x1bc] ;  /* 0x0001bc00010d7983 */ /* 0x002f280000300800 */
[----:B------:R1:W-:Y:S04]  /*10f10*/  STL [R1+0x10c0], R12 ;  /* 0x0010c00c01007387 */ /* 0x0003e80000100800 */
[----:B-1----:R-:W4:Y:S04]  /*10f20*/  LDL.LU R12, [R1+0x1b4] ;  /* 0x0001b400010c7983 */ /* 0x002f280000300800 */
[----:B------:R1:W-:Y:S04]  /*10f30*/  STL [R1+0x10c4], R90 ;  /* 0x0010c45a01007387 */ /* 0x0003e80000100800 */
[----:B-1----:R-:W4:Y:S01]  /*10f40*/  LDL.LU R90, [R1+0x1b0] ;  /* 0x0001b000015a7983 */ /* 0x002f220000300800 */
[----:B------:R-:W-:-:S02]  /*10f50*/  SEL R89, R92, R82, !P5 ;  /* 0x000000525c597207 */ /* 0x000fc40006800000 */
[C---:B------:R-:W-:Y:S02]  /*10f60*/  SEL R88, R92.reuse, R81, !P5 ;  /* 0x000000515c587207 */ /* 0x040fe40006800000 */
[C---:B------:R-:W-:Y:S02]  /*10f70*/  SEL R93, R92.reuse, R80, !P5 ;  /* 0x000000505c5d7207 */ /* 0x040fe40006800000 */
[C---:B------:R-:W-:Y:S01]  /*10f80*/  SEL R86, R92.reuse, R79, !P5 ;  /* 0x0000004f5c567207 */ /* 0x040fe20006800000 */
[----:B------:R-:W-:Y:S01]  /*10f90*/  STL [R1+0x10c8], R89 ;  /* 0x0010c85901007387 */ /* 0x000fe20000100800 */
[C---:B------:R-:W-:Y:S02]  /*10fa0*/  SEL R85, R92.reuse, R78, !P5 ;  /* 0x0000004e5c557207 */ /* 0x040fe40006800000 */
[C---:B------:R-:W-:Y:S01]  /*10fb0*/  SEL R8, R92.reuse, R77, !P5 ;  /* 0x0000004d5c087207 */ /* 0x040fe20006800000 */
[----:B------:R-:W-:Y:S01]  /*10fc0*/  STL [R1+0x10cc], R88 ;  /* 0x0010cc5801007387 */ /* 0x000fe20000100800 */
[----:B------:R-:W-:-:S02]  /*10fd0*/  SEL R78, R92, R69, !P5 ;  /* 0x000000455c4e7207 */ /* 0x000fc40006800000 */
[C---:B------:R-:W-:Y:S01]  /*10fe0*/  SEL R69, R92.reuse, R60, !P5 ;  /* 0x0000003c5c457207 */ /* 0x040fe20006800000 */
[----:B------:R-:W-:Y:S01]  /*10ff0*/  STL [R1+0x1048], R93 ;  /* 0x0010485d01007387 */ /* 0x000fe20000100800 */
        /* <DEDUP_REMOVED lines=8> */
[----:B------:R1:W-:Y:S01]  /*11080*/  STL [R1+0x1044], R8 ;  /* 0x0010440801007387 */ /* 0x0003e20000100800 */
[C---:B------:R-:W-:Y:S02]  /*11090*/  SEL R71, R92.reuse, R62, !P5 ;  /* 0x0000003e5c477207 */ /* 0x040fe40006800000 */
[C---:B------:R-:W-:Y:S01]  /*110a0*/  SEL R62, R92.reuse, R53, !P5 ;  /* 0x000000355c3e7207 */ /* 0x040fe20006800000 */
[----:B------:R-:W-:Y:S01]  /*110b0*/  STL [R1+0x10d8], R84 ;  /* 0x0010d85401007387 */ /* 0x000fe20000100800 */
[C---:B------:R-:W-:Y:S02]  /*110c0*/  SEL R53, R92.reuse, R44, !P5 ;  /* 0x0000002c5c357207 */ /* 0x040fe40006800000 */
[C---:B------:R-:W-:Y:S01]  /*110d0*/  SEL R44, R92.reuse, R36, !P5 ;  /* 0x000000245c2c7207 */ /* 0x040fe20006800000 */
[----:B------:R-:W-:Y:S04]  /*110e0*/  STL [R1+0x104c], R14 ;  /* 0x00104c0e01007387 */ /* 0x000fe80000100800 */
[----:B------:R-:W-:Y:S01]  /*110f0*/  STL [R1+0x1050], R11 ;  /* 0x0010500b01007387 */ /* 0x000fe20000100800 */
[----:B------:R-:W-:-:S02]  /*11100*/  SEL R83, R92, R75, !P5 ;  /* 0x0000004b5c537207 */ /* 0x000fc40006800000 */
[C---:B------:R-:W-:Y:S02]  /*11110*/  SEL R75, R92.reuse, R66, !P5 ;  /* 0x000000425c4b7207 */ /* 0x040fe40006800000 */
[C---:B------:R-:W-:Y:S02]  /*11120*/  SEL R76, R92.reuse, R67, !P5 ;  /* 0x000000435c4c7207 */ /* 0x040fe40006800000 */
[C---:B------:R-:W-:Y:S02]  /*11130*/  SEL R66, R92.reuse, R57, !P5 ;  /* 0x000000395c427207 */ /* 0x040fe40006800000 */
[C---:B------:R-:W-:Y:S02]  /*11140*/  SEL R67, R92.reuse, R58, !P5 ;  /* 0x0000003a5c437207 */ /* 0x040fe40006800000 */
[C---:B------:R-:W-:Y:S02]  /*11150*/  SEL R57, R92.reuse, R48, !P5 ;  /* 0x000000305c397207 */ /* 0x040fe40006800000 */
        /* <DEDUP_REMOVED lines=33> */
[C---:B--2---:R-:W-:Y:S02]  /*11370*/  SEL R41, R92.reuse, R4, !P5 ;  /* 0x000000045c297207 */ /* 0x044fe40006800000 */
[C---:B---3--:R-:W-:Y:S02]  /*11380*/  SEL R46, R92.reuse, R6, !P5 ;  /* 0x000000065c2e7207 */ /* 0x048fe40006800000 */
[C---:B----4-:R-:W-:Y:S02]  /*11390*/  SEL R36, R92.reuse, R2, !P5 ;  /* 0x000000025c247207 */ /* 0x050fe40006800000 */
[----:B------:R-:W-:-:S02]  /*113a0*/  SEL R2, R92, R7, !P5 ;  /* 0x000000075c027207 */ /* 0x000fc40006800000 */
[C---:B------:R-:W-:Y:S02]  /*113b0*/  SEL R34, R92.reuse, R3, !P5 ;  /* 0x000000035c227207 */ /* 0x040fe40006800000 */
[C---:B------:R-:W-:Y:S02]  /*113c0*/  SEL R3, R92.reuse, R0, !P5 ;  /* 0x000000005c037207 */ /* 0x040fe40006800000 */
[C---:B-1----:R-:W-:Y:S02]  /*113d0*/  SEL R8, R92.reuse, R87, !P5 ;  /* 0x000000575c087207 */ /* 0x042fe40006800000 */
[----:B------:R-:W-:-:S03]  /*113e0*/  SEL R0, R92, R91, !P5 ;  /* 0x0000005b5c007207 */ /* 0x000fc60006800000 */
[----:B------:R-:W-:Y:S04]  /*113f0*/  STL [R1+0xa0], R8 ;  /* 0x0000a00801007387 */ /* 0x000fe80000100800 */
[----:B------:R-:W-:Y:S04]  /*11400*/  STL [R1+0xa4], R3 ;  /* 0x0000a40301007387 */ /* 0x000fe80000100800 */
[----:B------:R1:W-:Y:S04]  /*11410*/  STL [R1+0xa8], R0 ;  /* 0x0000a80001007387 */ /* 0x0003e80000100800 */
[----:B------:R2:W-:Y:S01]  /*11420*/  STL [R1+0xac], R2 ;  /* 0x0000ac0201007387 */ /* 0x0005e20000100800 */
[----:B-1----:R-:W-:-:S02]  /*11430*/  SEL R0, R92, R15, !P5 ;  /* 0x0000000f5c007207 */ /* 0x002fc40006800000 */
[----:B--2---:R-:W-:-:S03]  /*11440*/  SEL R2, R92, R17, !P5 ;  /* 0x000000115c027207 */ /* 0x004fc60006800000 */
[----:B------:R1:W-:Y:S04]  /*11450*/  STL [R1+0xb4], R0 ;  /* 0x0000b40001007387 */ /* 0x0003e80000100800 */
[----:B------:R2:W-:Y:S01]  /*11460*/  STL [R1+0xc0], R2 ;  /* 0x0000c00201007387 */ /* 0x0005e20000100800 */
[C---:B-1----:R-:W-:Y:S02]  /*11470*/  SEL R0, R92.reuse, R19, !P5 ;  /* 0x000000135c007207 */ /* 0x042fe40006800000 */
[----:B--2---:R-:W-:-:S03]  /*11480*/  SEL R2, R92, R21, !P5 ;  /* 0x000000155c027207 */ /* 0x004fc60006800000 */
[----:B------:R1:W-:Y:S01]  /*11490*/  STL [R1+0xc8], R0 ;  /* 0x0000c80001007387 */ /* 0x0003e20000100800 */
[----:B------:R-:W-:-:S03]  /*114a0*/  SEL R3, R92, R23, !P5 ;  /* 0x000000175c037207 */ /* 0x000fc60006800000 */
[----:B------:R2:W-:Y:S01]  /*114b0*/  STL [R1+0xb8], R2 ;  /* 0x0000b80201007387 */ /* 0x0005e20000100800 */
[C---:B-1----:R-:W-:Y:S02]  /*114c0*/  SEL R0, R92.reuse, R22, !P5 ;  /* 0x000000165c007207 */ /* 0x042fe40006800000 */
[----:B--2---:R-:W-:-:S03]  /*114d0*/  SEL R2, R92, R24, !P5 ;  /* 0x000000185c027207 */ /* 0x004fc60006800000 */
[----:B------:R1:W-:Y:S04]  /*114e0*/  STL [R1+0x1c], R0 ;  /* 0x00001c0001007387 */ /* 0x0003e80000100800 */
[----:B------:R2:W-:Y:S04]  /*114f0*/  STL [R1+0x88], R3 ;  /* 0x0000880301007387 */ /* 0x0005e80000100800 */
[----:B------:R-:W3:Y:S01]  /*11500*/  LDL.LU R84, [R1+0x194] ;  /* 0x0001940001547983 */ /* 0x000ee20000300800 */
[----:B-1----:R-:W-:-:S03]  /*11510*/  SEL R0, R92, R25, !P5 ;  /* 0x000000195c007207 */ /* 0x002fc60006800000 */
[----:B------:R-:W-:Y:S04]  /*11520*/  STL [R1+0x48], R2 ;  /* 0x0000480201007387 */ /* 0x000fe80000100800 */
[----:B------:R-:W4:Y:S04]  /*11530*/  LDL.LU R85, [R1+0x19c] ;  /* 0x00019c0001557983 */ /* 0x000f280000300800 */
[----:B------:R1:W-:Y:S04]  /*11540*/  STL [R1+0xd4], R0 ;  /* 0x0000d40001007387 */ /* 0x0003e80000100800 */
[----:B------:R-:W4:Y:S01]  /*11550*/  LDL.LU R86, [R1+0x18c] ;  /* 0x00018c0001567983 */ /* 0x000f220000300800 */
[----:B------:R-:W-:-:S03]  /*11560*/  SEL R27, R92, R90, !P5 ;  /* 0x0000005a5c1b7207 */ /* 0x000fc60006800000 */
        /* <DEDUP_REMOVED lines=8> */
[----:B------:R-:W4:Y:S04]  /*115f0*/  LDL.LU R13, [R1+0xec] ;  /* 0x0000ec00010d7983 */ /* 0x000f280000300800 */
[----:B------:R-:W4:Y:S04]  /*11600*/  LDL.LU R9, [R1+0xe4] ;  /* 0x0000e40001097983 */ /* 0x000f280000300800 */
[----:B------:R-:W4:Y:S04]  /*11610*/  LDL.LU R10, [R1+0xe0] ;  /* 0x0000e000010a7983 */ /* 0x000f280000300800 */
[----:B--2---:R-:W2:Y:S04]  /*11620*/  LDL.LU R3, [R1+0xcc] ;  /* 0x0000cc0001037983 */ /* 0x004ea80000300800 */
[----:B-1----:R-:W2:Y:S04]  /*11630*/  LDL.LU R0, [R1+0xd0] ;  /* 0x0000d00001007983 */ /* 0x002ea80000300800 */
[----:B------:R-:W2:Y:S04]  /*11640*/  LDL.LU R2, [R1+0xb0] ;  /* 0x0000b00001027983 */ /* 0x000ea80000300800 */
[----:B------:R-:W2:Y:S04]  /*11650*/  LDL.LU R4, [R1+0x9c] ;  /* 0x00009c0001047983 */ /* 0x000ea80000300800 */
[----:B------:R-:W2:Y:S04]  /*11660*/  LDL.LU R7, [R1+0x94] ;  /* 0x0000940001077983 */ /* 0x000ea80000300800 */
[----:B------:R-:W2:Y:S04]  /*11670*/  LDL.LU R6, [R1+0x84] ;  /* 0x0000840001067983 */ /* 0x000ea80000300800 */
[----:B------:R-:W2:Y:S04]  /*11680*/  LDL.LU R15, [R1+0x6c] ;  /* 0x00006c00010f7983 */ /* 0x000ea80000300800 */
[----:B------:R-:W2:Y:S04]  /*11690*/  LDL.LU R25, [R1+0x68] ;  /* 0x0000680001197983 */ /* 0x000ea80000300800 */
[----:B------:R-:W2:Y:S04]  /*116a0*/  LDL.LU R24, [R1+0x5c] ;  /* 0x00005c0001187983 */ /* 0x000ea80000300800 */
[----:B------:R-:W2:Y:S01]  /*116b0*/  LDL.LU R23, [R1+0x58] ;  /* 0x0000580001177983 */ /* 0x000ea20000300800 */
[----:B------:R-:W-:-:S03]  /*116c0*/  SEL R91, R92, R20, !P5 ;  /* 0x000000145c5b7207 */ /* 0x000fc60006800000 */
        /* <DEDUP_REMOVED lines=10> */
[----:B------:R-:W2:Y:S04]  /*11770*/  LDL.LU R14, [R1+0x2c] ;  /* 0x00002c00010e7983 */ /* 0x000ea80000300800 */
[----:B------:R-:W2:Y:S04]  /*11780*/  LDL.LU R8, [R1+0x28] ;  /* 0x0000280001087983 */ /* 0x000ea80000300800 */
[----:B------:R-:W2:Y:S01]  /*11790*/  LDL.LU R93, [R1+0x24] ;  /* 0x00002400015d7983 */ /* 0x000ea20000300800 */
[----:B---3--:R-:W-:-:S05]  /*117a0*/  SEL R84, R92, R84, !P5 ;  /* 0x000000545c547207 */ /* 0x008fca0006800000 */
[----:B------:R1:W-:Y:S01]  /*117b0*/  STL [R1+0x4c], R84 ;  /* 0x00004c5401007387 */ /* 0x0003e20000100800 */
[----:B----4-:R-:W-:-:S03]  /*117c0*/  SEL R85, R92, R85, !P5 ;  /* 0x000000555c557207 */ /* 0x010fc60006800000 */
[----:B-1----:R-:W3:Y:S01]  /*117d0*/  LDL.LU R84, [R1+0x10d8] ;  /* 0x0010d80001547983 */ /* 0x002ee20000300800 */
[----:B------:R-:W-:-:S03]  /*117e0*/  SEL R86, R92, R86, !P5 ;  /* 0x000000565c567207 */ /* 0x000fc60006800000 */
[----:B------:R1:W-:Y:S01]  /*117f0*/  STL [R1+0xdc], R85 ;  /* 0x0000dc5501007387 */ /* 0x0003e20000100800 */
[C---:B------:R-:W-:Y:S02]  /*11800*/  SEL R88, R92.reuse, R88, !P5 ;  /* 0x000000585c587207 */ /* 0x040fe40006800000 */
[C---:B------:R-:W-:Y:S01]  /*11810*/  SEL R89, R92.reuse, R89, !P5 ;  /* 0x000000595c597207 */ /* 0x040fe20006800000 */
[----:B-1----:R-:W4:Y:S01]  /*11820*/  LDL.LU R85, [R1+0x10d4] ;  /* 0x0010d40001557983 */ /* 0x002f220000300800 */
[----:B------:R-:W-:-:S03]  /*11830*/  SEL R90, R92, R90, !P5 ;  /* 0x0000005a5c5a7207 */ /* 0x000fc60006800000 */
[----:B------:R1:W-:Y:S01]  /*11840*/  STL [R1+0x60], R86 ;  /* 0x0000605601007387 */ /* 0x0003e20000100800 */
[C---:B------:R-:W-:Y:S02]  /*11850*/  SEL R12, R92.reuse, R12, !P5 ;  /* 0x0000000c5c0c7207 */ /* 0x040fe40006800000 */
[C---:B------:R-:W-:Y:S01]  /*11860*/  SEL R13, R92.reuse, R13, !P5 ;  /* 0x0000000d5c0d7207 */ /* 0x040fe20006800000 */
[----:B-1----:R-:W3:Y:S04]  /*11870*/  LDL.LU R86, [R1+0x10d0] ;  /* 0x0010d00001567983 */ /* 0x002ee80000300800 */
[----:B------:R1:W-:Y:S01]  /*11880*/  STL [R1+0xf0], R88 ;  /* 0x0000f05801007387 */ /* 0x0003e20000100800 */
[C---:B------:R-:W-:Y:S02]  /*11890*/  SEL R9, R92.reuse, R9, !P5 ;  /* 0x000000095c097207 */ /* 0x040fe40006800000 */
[C---:B------:R-:W-:Y:S01]  /*118a0*/  SEL R10, R92.reuse, R10, !P5 ;  /* 0x0000000a5c0a7207 */ /* 0x040fe20006800000 */
[----:B-1----:R-:W3:Y:S04]  /*118b0*/  LDL.LU R88, [R1+0x10cc] ;  /* 0x0010cc0001587983 */ /* 0x002ee80000300800 */
[----:B------:R1:W-:Y:S01]  /*118c0*/  STL [R1+0x64], R89 ;  /* 0x0000645901007387 */ /* 0x0003e20000100800 */
[----:B--2---:R-:W-:-:S03]  /*118d0*/  SEL R3, R92, R3, !P5 ;  /* 0x000000035c037207 */ /* 0x004fc60006800000 */
[----:B-1----:R-:W2:Y:S04]  /*118e0*/  LDL.LU R89, [R1+0x10c8] ;  /* 0x0010c80001597983 */ /* 0x002ea80000300800 */
[----:B------:R1:W-:Y:S01]  /*118f0*/  STL [R1+0xbc], R90 ;  /* 0x0000bc5a01007387 */ /* 0x0003e20000100800 */
[----:B------:R-:W-:-:S03]  /*11900*/  SEL R0, R92, R0, !P5 ;  /* 0x000000005c007207 */ /* 0x000fc60006800000 */
        /* <DEDUP_REMOVED lines=33> */
[----:B-1----:R-:W3:Y:S04]  /*11b20*/  LDL.LU R15, [R1+0x1098] ;  /* 0x00109800010f7983 */ /* 0x002ee80000300800 */
[----:B------:R1:W-:Y:S01]  /*11b30*/  STL [R1+0x68], R25 ;  /* 0x0000681901007387 */ /* 0x0003e20000100800 */
[----:B------:R-:W-:-:S03]  /*11b40*/  SEL R19, R92, R19, !P5 ;  /* 0x000000135c137207 */ /* 0x000fc60006800000 */
[----:B-1----:R-:W3:Y:S04]  /*11b50*/  LDL.LU R25, [R1+0x1094] ;  /* 0x0010940001197983 */ /* 0x002ee80000300800 */
[----:B------:R1:W-:Y:S01]  /*11b60*/  STL [R1+0x5c], R24 ;  /* 0x00005c1801007387 */ /* 0x0003e20000100800 */
[----:B------:R-:W-:-:S03]  /*11b70*/  SEL R18, R92, R18, !P5 ;  /* 0x000000125c127207 */ /* 0x000fc60006800000 */
[----:B-1----:R-:W4:Y:S04]  /*11b80*/  LDL.LU R24, [R1+0x1090] ;  /* 0x0010900001187983 */ /* 0x002f280000300800 */
[----:B------:R1:W-:Y:S01]  /*11b90*/  STL [R1+0x94], R23 ;  /* 0x0000941701007387 */ /* 0x0003e20000100800 */
[----:B------:R-:W-:-:S03]  /*11ba0*/  SEL R17, R92, R17, !P5 ;  /* 0x000000115c117207 */ /* 0x000fc60006800000 */
[----:B-1----:R-:W4:Y:S04]  /*11bb0*/  LDL.LU R23, [R1+0x108c] ;  /* 0x00108c0001177983 */ /* 0x002f280000300800 */
[----:B------:R1:W-:Y:S04]  /*11bc0*/  STL [R1+0x54], R22 ;  /* 0x0000541601007387 */ /* 0x0003e80000100800 */
[----:B-1----:R-:W4:Y:S04]  /*11bd0*/  LDL.LU R22, [R1+0x1088] ;  /* 0x0010880001167983 */ /* 0x002f280000300800 */
[----:B------:R1:W-:Y:S04]  /*11be0*/  STL [R1+0xb0], R21 ;  /* 0x0000b01501007387 */ /* 0x0003e80000100800 */
        /* <DEDUP_REMOVED lines=12> */
[----:B------:R-:W-:-:S05]  /*11cb0*/  SEL R11, R92, R11, !P5 ;  /* 0x0000000b5c0b7207 */ /* 0x000fca0006800000 */
[----:B------:R1:W-:Y:S02]  /*11cc0*/  STL [R1+0xe4], R11 ;  /* 0x0000e40b01007387 */ /* 0x0003e40000100800 */
[C---:B-1----:R-:W-:Y:S02]  /*11cd0*/  SEL R11, R92.reuse, R14, !P5 ;  /* 0x0000000e5c0b7207 */ /* 0x042fe40006800000 */
[C---:B------:R-:W-:Y:S02]  /*11ce0*/  SEL R14, R92.reuse, R8, !P5 ;  /* 0x000000085c0e7207 */ /* 0x040fe40006800000 */
[C---:B------:R-:W-:Y:S01]  /*11cf0*/  SEL R8, R92.reuse, R93, !P5 ;  /* 0x0000005d5c087207 */ /* 0x040fe20006800000 */
[----:B------:R3:W-:Y:S04]  /*11d00*/  STL [R1+0x2c], R11 ;  /* 0x00002c0b01007387 */ /* 0x0007e80000100800 */
[----:B------:R4:W-:Y:S04]  /*11d10*/  STL [R1+0xec], R14 ;  /* 0x0000ec0e01007387 */ /* 0x0009e80000100800 */
[----:B------:R1:W-:Y:S01]  /*11d20*/  STL [R1+0x24], R8 ;  /* 0x0000240801007387 */ /* 0x0003e20000100800 */
[----:B--2---:R-:W-:-:S02]  /*11d30*/  SEL R6, R92, R6, !P5 ;  /* 0x000000065c067207 */ /* 0x004fc40006800000 */
[----:B---3--:R-:W-:-:S05]  /*11d40*/  SEL R11, R92, R25, !P5 ;  /* 0x000000195c0b7207 */ /* 0x008fca0006800000 */
[----:B------:R2:W-:Y:S01]  /*11d50*/  STL [R1+0xf4], R11 ;  /* 0x0000f40b01007387 */ /* 0x0005e20000100800 */
[----:B----4-:R-:W-:-:S05]  /*11d60*/  SEL R14, R92, R24, !P5 ;  /* 0x000000185c0e7207 */ /* 0x010fca0006800000 */
[----:B------:R3:W-:Y:S01]  /*11d70*/  STL [R1+0x28], R14 ;  /* 0x0000280e01007387 */ /* 0x0007e20000100800 */
[----:B-1----:R-:W-:-:S05]  /*11d80*/  SEL R8, R92, R23, !P5 ;  /* 0x000000175c087207 */ /* 0x002fca0006800000 */
[----:B------:R1:W-:Y:S01]  /*11d90*/  STL [R1+0xf8], R8 ;  /* 0x0000f80801007387 */ /* 0x0003e20000100800 */
[----:B--2---:R-:W-:-:S05]  /*11da0*/  SEL R11, R92, R22, !P5 ;  /* 0x000000165c0b7207 */ /* 0x004fca0006800000 */
[----:B------:R2:W-:Y:S01]  /*11db0*/  STL [R1+0x30], R11 ;  /* 0x0000300b01007387 */ /* 0x0005e20000100800 */
[----:B---3--:R-:W-:-:S05]  /*11dc0*/  SEL R14, R92, R21, !P5 ;  /* 0x000000155c0e7207 */ /* 0x008fca0006800000 */
[----:B------:R-:W-:Y:S01]  /*11dd0*/  STL [R1+0xfc], R14 ;  /* 0x0000fc0e01007387 */ /* 0x000fe20000100800 */
[C---:B-1----:R-:W-:Y:S02]  /*11de0*/  SEL R8, R92.reuse, R20, !P5 ;  /* 0x000000145c087207 */ /* 0x042fe40006800000 */
[C---:B------:R-:W-:Y:S02]  /*11df0*/  SEL R93, R92.reuse, R15, !P5 ;  /* 0x0000000f5c5d7207 */ /* 0x040fe40006800000 */
[----:B--2---:R-:W-:-:S05]  /*11e00*/  SEL R11, R92, R19, !P5 ;  /* 0x000000135c0b7207 */ /* 0x004fca0006800000 */
[----:B------:R-:W-:Y:S04]  /*11e10*/  STL [R1+0x1054], R11 ;  /* 0x0010540b01007387 */ /* 0x000fe80000100800 */
[----:B------:R1:W-:Y:S02]  /*11e20*/  STL [R1+0x38], R8 ;  /* 0x0000380801007387 */ /* 0x0003e40000100800 */
[C---:B-1----:R-:W-:Y:S02]  /*11e30*/  SEL R8, R92.reuse, R18, !P5 ;  /* 0x000000125c087207 */ /* 0x042fe40006800000 */
[----:B------:R-:W-:-:S05]  /*11e40*/  SEL R14, R92, R17, !P5 ;  /* 0x000000115c0e7207 */ /* 0x000fca0006800000 */
[----:B------:R-:W-:Y:S04]  /*11e50*/  STL [R1+0x1058], R14 ;  /* 0x0010580e01007387 */ /* 0x000fe80000100800 */
[----:B------:R1:W-:Y:S04]  /*11e60*/  STL [R1+0x40], R8 ;  /* 0x0000400801007387 */ /* 0x0003e80000100800 */
[----:B------:R2:W-:Y:S01]  /*11e70*/  STL [R1+0x105c], R93 ;  /* 0x00105c5d01007387 */ /* 0x0005e20000100800 */
[----:B-1----:R-:W-:-:S05]  /*11e80*/  SEL R8, R92, R16, !P5 ;  /* 0x000000105c087207 */ /* 0x002fca0006800000 */
[----:B------:R1:W-:Y:S01]  /*11e90*/  STL [R1+0x50], R8 ;  /* 0x0000500801007387 */ /* 0x0003e20000100800 */
[----:B--2---:R-:W-:-:S03]  /*11ea0*/  IMAD R93, R2, UR12, RZ ;  /* 0x0000000c025d7c24 */ /* 0x004fc6000f8e02ff */
[----:B------:R-:W-:Y:S04]  /*11eb0*/  STL [R1+0xe3c], R92 ;  /* 0x000e3c5c01007387 */ /* 0x000fe80000100800 */
[----:B------:R2:W-:Y:S04]  /*11ec0*/  STL [R1+0x58], R6 ;  /* 0x0000580601007387 */ /* 0x0005e80000100800 */
[----:B------:R-:W3:Y:S01]  /*11ed0*/  LDL.LU R2, [R1+0x106c] ;  /* 0x00106c0001027983 */ /* 0x000ee20000300800 */
[----:B-1----:R-:W-:Y:S01]  /*11ee0*/  SEL R8, R92, R4, !P5 ;  /* 0x000000045c087207 */ /* 0x002fe20006800000 */
[----:B------:R-:W-:-:S02]  /*11ef0*/  IMAD R4, R3, UR12, RZ ;  /* 0x0000000c03047c24 */ /* 0x000fc4000f8e02ff */
[----:B------:R-:W4:Y:S01]  /*11f00*/  LDL.LU R3, [R1+0x1068] ;  /* 0x0010680001037983 */ /* 0x000f220000300800 */
[----:B------:R-:W-:-:S03]  /*11f10*/  IMAD R14, R10, UR12, RZ ;  /* 0x0000000c0a0e7c24 */ /* 0x000fc6000f8e02ff */
[----:B------:R-:W4:Y:S04]  /*11f20*/  LDL.LU R10, [R1+0x1064] ;  /* 0x00106400010a7983 */ /* 0x000f280000300800 */
[----:B------:R-:W-:Y:S04]  /*11f30*/  STL [R1+0xf1c], R89 ;  /* 0x000f1c5901007387 */ /* 0x000fe80000100800 */
        /* <DEDUP_REMOVED lines=29> */
[----:B------:R-:W-:Y:S01]  /*12110*/  STL [R1+0x1010], R89 ;  /* 0x0010105901007387 */ /* 0x000fe20000100800 */
[----:B------:R-:W-:-:S03]  /*12120*/  IMAD R11, R12, UR12, RZ ;  /* 0x0000000c0c0b7c24 */ /* 0x000fc6000f8e02ff */
[----:B------:R-:W-:Y:S04]  /*12130*/  STL [R1+0x1018], R89 ;  /* 0x0010185901007387 */ /* 0x000fe80000100800 */
[----:B------:R-:W-:Y:S04]  /*12140*/  STL [R1+0x1020], R89 ;  /* 0x0010205901007387 */ /* 0x000fe80000100800 */
[----:B------:R-:W-:Y:S04]  /*12150*/  STL [R1+0x1028], R89 ;  /* 0x0010285901007387 */ /* 0x000fe80000100800 */
[----:B------:R-:W-:Y:S04]  /*12160*/  STL [R1+0x1030], R89 ;  /* 0x0010305901007387 */ /* 0x000fe80000100800 */
[----:B------:R-:W-:Y:S04]  /*12170*/  STL [R1+0xf20], R86 ;  /* 0x000f205601007387 */ /* 0x000fe80000100800 */
[----:B------:R-:W-:Y:S01]  /*12180*/  STL [R1+0xf10], R82 ;  /* 0x000f105201007387 */ /* 0x000fe20000100800 */
[----:B--2---:R-:W-:-:S03]  /*12190*/  IMAD R6, R13, UR12, RZ ;  /* 0x0000000c0d067c24 */ /* 0x004fc6000f8e02ff */
[----:B------:R-:W-:Y:S01]  /*121a0*/  STL [R1+0xf04], R79 ;  /* 0x000f044f01007387 */ /* 0x000fe20000100800 */
[----:B---3--:R-:W-:-:S03]  /*121b0*/  IADD3 R12, P4, PT, R7, R2, RZ ;  /* 0x00000002070c7210 */ /* 0x008fc60007f9e0ff */
[----:B------:R-:W-:Y:S04]  /*121c0*/  STL [R1+0xce0], R2 ;  /* 0x000ce00201007387 */ /* 0x000fe80000100800 */
[----:B------:R1:W-:Y:S01]  /*121d0*/  STL [R1+0xd40], R2 ;  /* 0x000d400201007387 */ /* 0x0003e20000100800 */
[----:B----4-:R-:W-:-:S03]  /*121e0*/  LEA.HI.X.SX32 R13, R7, R3, 0x1, P4 ;  /* 0x00000003070d7211 */ /* 0x010fc600020f0eff */
[----:B------:R-:W-:Y:S04]  /*121f0*/  STL [R1+0x190], R12 ;  /* 0x0001900c01007387 */ /* 0x000fe80000100800 */
[----:B------:R-:W-:Y:S04]  /*12200*/  STL [R1+0xe44], R12 ;  /* 0x000e440c01007387 */ /* 0x000fe80000100800 */
[----:B------:R-:W2:Y:S04]  /*12210*/  LDL.LU R7, [R1+0x1060] ;  /* 0x0010600001077983 */ /* 0x000ea80000300800 */
[----:B------:R-:W1:Y:S04]  /*12220*/  LDL.LU R25, [R1+0x8c] ;  /* 0x00008c0001197983 */ /* 0x000e680000300800 */
        /* <DEDUP_REMOVED lines=43> */
[----:B------:R-:W-:-:S03]  /*124e0*/  SEL R5, R92, R5, !P5 ;  /* 0x000000055c057207 */ /* 0x000fc60006800000 */
[----:B------:R-:W-:Y:S04]  /*124f0*/  STL [R1+0xfe4], R3 ;  /* 0x000fe40301007387 */ /* 0x000fe80000100800 */
[----:B------:R-:W-:Y:S04]  /*12500*/  STL [R1+0xfec], R3 ;  /* 0x000fec0301007387 */ /* 0x000fe80000100800 */
[----:B------:R-:W-:Y:S04]  /*12510*/  STL [R1+0xff4], R3 ;  /* 0x000ff40301007387 */ /* 0x000fe80000100800 */
[----:B------:R-:W-:Y:S01]  /*12520*/  STL [R1+0xffc], R3 ;  /* 0x000ffc0301007387 */ /* 0x000fe20000100800 */
[----:B------:R-:W-:-:S03]  /*12530*/  IMAD R20, R77, UR12, RZ ;  /* 0x0000000c4d147c24 */ /* 0x000fc6000f8e02ff */
[----:B------:R-:W-:Y:S01]  /*12540*/  STL [R1+0x1004], R3 ;  /* 0x0010040301007387 */ /* 0x000fe20000100800 */
[----:B------:R-:W-:-:S03]  /*12550*/  IMAD R77, R5, UR12, RZ ;  /* 0x0000000c054d7c24 */ /* 0x000fc6000f8e02ff */
[----:B------:R-:W-:Y:S01]  /*12560*/  STL [R1+0x100c], R3 ;  /* 0x00100c0301007387 */ /* 0x000fe20000100800 */
[----:B------:R-:W-:-:S03]  /*12570*/  IADD3 R5, P4, PT, R4, R10, RZ ;  /* 0x0000000a04057210 */ /* 0x000fc60007f9e0ff */
[----:B------:R-:W-:Y:S04]  /*12580*/  STL [R1+0x1014], R3 ;  /* 0x0010140301007387 */ /* 0x000fe80000100800 */
[----:B------:R-:W-:Y:S04]  /*12590*/  STL [R1+0x101c], R3 ;  /* 0x00101c0301007387 */ /* 0x000fe80000100800 */
[----:B------:R-:W-:Y:S04]  /*125a0*/  STL [R1+0x1024], R3 ;  /* 0x0010240301007387 */ /* 0x000fe80000100800 */
[----:B------:R-:W-:Y:S01]  /*125b0*/  STL [R1+0x102c], R3 ;  /* 0x00102c0301007387 */ /* 0x000fe20000100800 */
[----:B------:R-:W-:-:S03]  /*125c0*/  IMAD R15, R89, UR12, RZ ;  /* 0x0000000c590f7c24 */ /* 0x000fc6000f8e02ff */
[----:B------:R-:W-:Y:S01]  /*125d0*/  STL [R1+0x1034], R3 ;  /* 0x0010340301007387 */ /* 0x000fe20000100800 */
[----:B------:R-:W-:Y:S02]  /*125e0*/  IMAD R16, R86, UR12, RZ ;  /* 0x0000000c56107c24 */ /* 0x000fe4000f8e02ff */
[----:B------:R-:W-:Y:S02]  /*125f0*/  IMAD R18, R82, UR12, RZ ;  /* 0x0000000c52127c24 */ /* 0x000fe4000f8e02ff */
[----:B------:R-:W-:Y:S02]  /*12600*/  IMAD R17, R84, UR12, RZ ;  /* 0x0000000c54117c24 */ /* 0x000fe4000f8e02ff */
[----:B------:R-:W-:Y:S02]  /*12610*/  IMAD R19, R79, UR12, RZ ;  /* 0x0000000c4f137c24 */ /* 0x000fe4000f8e02ff */
[----:B------:R-:W-:Y:S01]  /*12620*/  IMAD R21, R75, UR12, RZ ;  /* 0x0000000c4b157c24 */ /* 0x000fe2000f8e02ff */
[----:B-1----:R-:W-:-:S05]  /*12630*/  IADD3 R2, P6, PT, R25, R10, RZ ;  /* 0x0000000a19027210 */ /* 0x002fca0007fde0ff */
[----:B------:R1:W-:Y:S01]  /*12640*/  STL [R1+0x198], R2 ;  /* 0x0001980201007387 */ /* 0x0003e20000100800 */
[----:B--2---:R-:W-:-:S03]  /*12650*/  LEA.HI.X.SX32 R4, R4, R7, 0x1, P4 ;  /* 0x0000000704047211 */ /* 0x004fc600020f0eff */
[----:B------:R2:W-:Y:S01]  /*12660*/  STL [R1+0x1b8], R5 ;  /* 0x0001b80501007387 */ /* 0x0005e20000100800 */
[----:B-1----:R-:W-:Y:S02]  /*12670*/  LEA.HI.X.SX32 R2, R25, R7, 0x1, P6 ;  /* 0x0000000719027211 */ /* 0x002fe400030f0eff */
[----:B--2---:R-:W-:-:S03]  /*12680*/  IADD3 R5, P6, PT, R6, R10, RZ ;  /* 0x0000000a06057210 */ /* 0x004fc60007fde0ff */
[----:B------:R1:W-:Y:S04]  /*12690*/  STL [R1+0x194], R2 ;  /* 0x0001940201007387 */ /* 0x0003e80000100800 */
[----:B------:R-:W-:Y:S04]  /*126a0*/  STL [R1+0x1d8], R5 ;  /* 0x0001d80501007387 */ /* 0x000fe80000100800 */
[----:B------:R-:W2:Y:S01]  /*126b0*/  LDL.LU R82, [R1+0x1c] ;  /* 0x00001c0001527983 */ /* 0x000ea20000300800 */
[----:B-1----:R-:W-:-:S03]  /*126c0*/  IADD3 R2, P4, PT, R15, R10, RZ ;  /* 0x0000000a0f027210 */ /* 0x002fc60007f9e0ff */
[----:B------:R-:W-:Y:S04]  /*126d0*/  STL [R1+0x1b4], R4 ;  /* 0x0001b40401007387 */ /* 0x000fe80000100800 */
[----:B------:R1:W-:Y:S02]  /*126e0*/  STL [R1+0x1f8], R2 ;  /* 0x0001f80201007387 */ /* 0x0003e40000100800 */
[----:B-1----:R-:W-:Y:S02]  /*126f0*/  LEA.HI.X.SX32 R2, R6, R7, 0x1, P6 ;  /* 0x0000000706027211 */ /* 0x002fe400030f0eff */
[----:B------:R-:W-:-:S03]  /*12700*/  IADD3 R5, P6, PT, R16, R10, RZ ;  /* 0x0000000a10057210 */ /* 0x000fc60007fde0ff */
[----:B------:R1:W-:Y:S01]  /*12710*/  STL [R1+0x1d4], R2 ;  /* 0x0001d40201007387 */ /* 0x0003e20000100800 */
[----:B------:R-:W-:-:S03]  /*12720*/  LEA.HI.X.SX32 R4, R15, R7, 0x1, P4 ;  /* 0x000000070f047211 */ /* 0x000fc600020f0eff */
[----:B------:R-:W-:Y:S04]  /*12730*/  STL [R1+0x218], R5 ;  /* 0x0002180501007387 */ /* 0x000fe80000100800 */
[----:B------:R-:W3:Y:S01]  /*12740*/  LDL.LU R25, [R1+0x48] ;  /* 0x0000480001197983 */ /* 0x000ee20000300800 */
[----:B-1----:R-:W-:-:S03]  /*12750*/  IADD3 R2, P4, PT, R17, R10, RZ ;  /* 0x0000000a11027210 */ /* 0x002fc60007f9e0ff */
[----:B------:R1:W-:Y:S04]  /*12760*/  STL [R1+0x1f4], R4 ;  /* 0x0001f40401007387 */ /* 0x0003e80000100800 */
[----:B------:R4:W-:Y:S01]  /*12770*/  STL [R1+0x238], R2 ;  /* 0x0002380201007387 */ /* 0x0009e20000100800 */
[-C--:B-1----:R-:W-:Y:S02]  /*12780*/  LEA.HI.X.SX32 R4, R17, R7.reuse, 0x1, P4 ;  /* 0x0000000711047211 */ /* 0x082fe400020f0eff */
[----:B----4-:R-:W-:Y:S02]  /*12790*/  LEA.HI.X.SX32 R2, R16, R7, 0x1, P6 ;  /* 0x0000000710027211 */ /* 0x010fe400030f0eff */
[----:B------:R-:W-:-:S03]  /*127a0*/  IADD3 R5, P6, PT, R18, R10, RZ ;  /* 0x0000000a12057210 */ /* 0x000fc60007fde0ff */
[----:B------:R1:W-:Y:S04]  /*127b0*/  STL [R1+0x214], R2 ;  /* 0x0002140201007387 */ /* 0x0003e80000100800 */
[----:B------:R-:W-:Y:S01]  /*127c0*/  STL [R1+0x278], R5 ;  /* 0x0002780501007387 */ /* 0x000fe20000100800 */
[----:B-1----:R-:W-:-:S03]  /*127d0*/  IADD3 R2, P4, PT, R19, R10, RZ ;  /* 0x0000000a13027210 */ /* 0x002fc60007f9e0ff */
[----:B------:R1:W-:Y:S04]  /*127e0*/  STL [R1+0x234], R4 ;  /* 0x0002340401007387 */ /* 0x0003e80000100800 */
[----:B------:R-:W-:Y:S04]  /*127f0*/  STL [R1+0xf08], R80 ;  /* 0x000f085001007387 */ /* 0x000fe80000100800 */
[----:B------:R4:W-:Y:S04]  /*12800*/  STL [R1+0x298], R2 ;  /* 0x0002980201007387 */ /* 0x0009e80000100800 */
[----:B------:R-:W2:Y:S01]  /*12810*/  LDL.LU R86, [R1+0x4c] ;  /* 0x00004c0001567983 */ /* 0x000ea20000300800 */
[----:B-1----:R-:W-:-:S02]  /*12820*/  LEA.HI.X.SX32 R4, R19, R7, 0x1, P4 ;  /* 0x0000000713047211 */ /* 0x002fc400020f0eff */
[----:B----4-:R-:W-:Y:S02]  /*12830*/  LEA.HI.X.SX32 R2, R18, R7, 0x1, P6 ;  /* 0x0000000712027211 */ /* 0x010fe400030f0eff */
[----:B------:R-:W-:-:S03]  /*12840*/  IADD3 R5, P6, PT, R20, R10, RZ ;  /* 0x0000000a14057210 */ /* 0x000fc60007fde0ff */
[----:B------:R1:W-:Y:S04]  /*12850*/  STL [R1+0x274], R2 ;  /* 0x0002740201007387 */ /* 0x0003e80000100800 */
[----:B------:R-:W-:Y:S01]  /*12860*/  STL [R1+0x2b8], R5 ;  /* 0x0002b80501007387 */ /* 0x000fe20000100800 */
[----:B-1----:R-:W-:-:S03]  /*12870*/  IADD3 R2, P4, PT, R21, R10, RZ ;  /* 0x0000000a15027210 */ /* 0x002fc60007f9e0ff */
[----:B------:R-:W-:Y:S04]  /*12880*/  STL [R1+0x294], R4 ;  /* 0x0002940401007387 */ /* 0x000fe80000100800 */
[----:B------:R-:W-:Y:S04]  /*12890*/  STL [R1+0xf24], R87 ;  /* 0x000f245701007387 */ /* 0x000fe80000100800 */
[----:B------:R1:W-:Y:S04]  /*128a0*/  STL [R1+0x2d8], R2 ;  /* 0x0002d80201007387 */ /* 0x0003e80000100800 */
[----:B------:R-:W4:Y:S01]  /*128b0*/  LDL.LU R92, [R1+0x60] ;  /* 0x00006000015c7983 */ /* 0x000f220000300800 */
[----:B------:R-:W-:Y:S01]  /*128c0*/  IMAD R22, R73, UR12, RZ ;  /* 0x0000000c49167c24 */ /* 0x000fe2000f8e02ff */
[----:B-1----:R-:W-:Y:S01]  /*128d0*/  LEA.HI.X.SX32 R2, R20, R7, 0x1, P6 ;  /* 0x0000000714027211 */ /* 0x002fe200030f0eff */
[----:B------:R-:W-:-:S03]  /*128e0*/  IMAD R23, R71, UR12, RZ ;  /* 0x0000000c47177c24 */ /* 0x000fc6000f8e02ff */
[----:B------:R-:W-:Y:S01]  /*128f0*/  IADD3 R4, P6, PT, R22, R10, RZ ;  /* 0x0000000a16047210 */ /* 0x000fe20007fde0ff */
[----:B------:R1:W-:Y:S01]  /*12900*/  STL [R1+0x2b4], R2 ;  /* 0x0002b40201007387 */ /* 0x0003e20000100800 */
[----:B------:R-:W-:-:S03]  /*12910*/  IMAD R69, R69, UR12, RZ ;  /* 0x0000000c45457c24 */ /* 0x000fc6000f8e02ff */
[----:B------:R0:W-:Y:S01]  /*12920*/  STL [R1+0x2f8], R4 ;  /* 0x0002f80401007387 */ /* 0x0001e20000100800 */
[----:B-1----:R-:W-:Y:S01]  /*12930*/  LEA.HI.X.SX32 R2, R21, R7, 0x1, P4 ;  /* 0x0000000715027211 */ /* 0x002fe200020f0eff */
[----:B------:R-:W-:Y:S01]  /*12940*/  IMAD R67, R67, UR12, RZ ;  /* 0x0000000c43437c24 */ /* 0x000fe2000f8e02ff */
[----:B0-----:R-:W-:-:S03]  /*12950*/  IADD3 R4, P4, PT, R23, R10, RZ ;  /* 0x0000000a17047210 */ /* 0x001fc60007f9e0ff */
[----:B------:R0:W-:Y:S01]  /*12960*/  STL [R1+0x2d4], R2 ;  /* 0x0002d40201007387 */ /* 0x0001e20000100800 */
[----:B------:R-:W-:-:S03]  /*12970*/  IMAD R65, R65, UR12, RZ ;  /* 0x0000000c41417c24 */ /* 0x000fc6000f8e02ff */
[----:B------:R1:W-:Y:S01]  /*12980*/  STL [R1+0x318], R4 ;  /* 0x0003180401007387 */ /* 0x0003e20000100800 */
[-C--:B0-----:R-:W-:Y:S02]  /*12990*/  LEA.HI.X.SX32 R2, R22, R7.reuse, 0x1, P6 ;  /* 0x0000000716027211 */ /* 0x081fe400030f0eff */
[-C--:B------:R-:W-:Y:S02]  /*129a0*/  IADD3 R5, P6, PT, R69, R10.reuse, RZ ;  /* 0x0000000a45057210 */ /* 0x080fe40007fde0ff */
[----:B-1----:R-:W-:Y:S01]  /*129b0*/  LEA.HI.X.SX32 R4, R23, R7, 0x1, P4 ;  /* 0x0000000717047211 */ /* 0x002fe200020f0eff */
[----:B------:R0:W-:Y:S04]  /*129c0*/  STL [R1+0x2f4], R2 ;  /* 0x0002f40201007387 */ /* 0x0001e80000100800 */
[----:B------:R1:W-:Y:S04]  /*129d0*/  STL [R1+0x338], R5 ;  /* 0x0003380501007387 */ /* 0x0003e80000100800 */
[----:B------:R-:W4:Y:S01]  /*129e0*/  LDL.LU R84, [R1+0x64] ;  /* 0x0000640001547983 */ /* 0x000f220000300800 */
[----:B0-----:R-:W-:-:S03]  /*129f0*/  IADD3 R2, P4, PT, R67, R10, RZ ;  /* 0x0000000a43027210 */ /* 0x001fc60007f9e0ff */
[----:B------:R0:W-:Y:S01]  /*12a00*/  STL [R1+0x314], R4 ;  /* 0x0003140401007387 */ /* 0x0001e20000100800 */
[----:B-1----:R-:W-:-:S03]  /*12a10*/  LEA.HI.X.SX32 R5, R69, R7, 0x1, P6 ;  /* 0x0000000745057211 */ /* 0x002fc600030f0eff */
[----:B------:R1:W-:Y:S01]  /*12a20*/  STL [R1+0x358], R2 ;  /* 0x0003580201007387 */ /* 0x0003e20000100800 */
[----:B------:R-:W-:-:S03]  /*12a30*/  IMAD R63, R63, UR12, RZ ;  /* 0x0000000c3f3f7c24 */ /* 0x000fc6000f8e02ff */
[----:B------:R-:W-:Y:S01]  /*12a40*/  STL [R1+0x334], R5 ;  /* 0x0003340501007387 */ /* 0x000fe20000100800 */
[----:B0-----:R-:W-:Y:S02]  /*12a50*/  LEA.HI.X.SX32 R4, R67, R7, 0x1, P4 ;  /* 0x0000000743047211 */ /* 0x001fe400020f0eff */
[-C--:B-1----:R-:W-:Y:S01]  /*12a60*/  IADD3 R2, P6, PT, R65, R10.reuse, RZ ;  /* 0x0000000a41027210 */ /* 0x082fe20007fde0ff */
[----:B------:R-:W-:Y:S04]  /*12a70*/  STL [R1+0xef4], R67 ;  /* 0x000ef44301007387 */ /* 0x000fe80000100800 */
[----:B------:R0:W-:Y:S04]  /*12a80*/  STL [R1+0x378], R2 ;  /* 0x0003780201007387 */ /* 0x0001e80000100800 */
[----:B------:R-:W-:Y:S01]  /*12a90*/  STL [R1+0x354], R4 ;  /* 0x0003540401007387 */ /* 0x000fe20000100800 */
[----:B------:R-:W-:Y:S01]  /*12aa0*/  IMAD R61, R61, UR12, RZ ;  /* 0x0000000c3d3d7c24 */ /* 0x000fe2000f8e02ff */
[----:B0-----:R-:W-:Y:S01]  /*12ab0*/  IADD3 R2, P4, PT, R63, R10, RZ ;  /* 0x0000000a3f027210 */ /* 0x001fe20007f9e0ff */
[----:B------:R-:W-:-:S02]  /*12ac0*/  IMAD R59, R59, UR12, RZ ;  /* 0x0000000c3b3b7c24 */ /* 0x000fc4000f8e02ff */
[----:B------:R-:W-:Y:S02]  /*12ad0*/  IMAD R57, R57, UR12, RZ ;  /* 0x0000000c39397c24 */ /* 0x000fe4000f8e02ff */
[----:B------:R-:W-:Y:S02]  /*12ae0*/  IMAD R55, R55, UR12, RZ ;  /* 0x0000000c37377c24 */ /* 0x000fe4000f8e02ff */
[----:B---3--:R-:W-:Y:S02]  /*12af0*/  IMAD R16, R25, UR24, RZ ;  /* 0x0000001819107c24 */ /* 0x008fe4000f8e02ff */
[----:B------:R-:W3:Y:S04]  /*12b00*/  LDL.LU R25, [R1+0x70] ;  /* 0x0000700001197983 */ /* 0x000ee80000300800 */
[----:B------:R0:W-:Y:S04]  /*12b10*/  STL [R1+0x398], R2 ;  /* 0x0003980201007387 */ /* 0x0001e80000100800 */
[----:B------:R-:W-:Y:S01]  /*12b20*/  STL [R1+0xef0], R65 ;  /* 0x000ef04101007387 */ /* 0x000fe20000100800 */
[----:B0-----:R-:W-:-:S02]  /*12b30*/  LEA.HI.X.SX32 R2, R65, R7, 0x1, P6 ;  /* 0x0000000741027211 */ /* 0x001fc400030f0eff */
[----:B------:R-:W-:-:S03]  /*12b40*/  IADD3 R4, P6, PT, R61, R10, RZ ;  /* 0x0000000a3d047210 */ /* 0x000fc60007fde0ff */
[----:B------:R0:W-:Y:S04]  /*12b50*/  STL [R1+0x374], R2 ;  /* 0x0003740201007387 */ /* 0x0001e80000100800 */
[----:B------:R-:W-:Y:S04]  /*12b60*/  STL [R1+0xee8], R63 ;  /* 0x000ee83f01007387 */ /* 0x000fe80000100800 */
[----:B------:R1:W-:Y:S01]  /*12b70*/  STL [R1+0x3b8], R4 ;  /* 0x0003b80401007387 */ /* 0x0003e20000100800 */
[----:B0-----:R-:W-:Y:S02]  /*12b80*/  LEA.HI.X.SX32 R2, R63, R7, 0x1, P4 ;  /* 0x000000073f027211 */ /* 0x001fe400020f0eff */
[----:B-1----:R-:W-:-:S03]  /*12b90*/  IADD3 R4, P4, PT, R59, R10, RZ ;  /* 0x0000000a3b047210 */ /* 0x002fc60007f9e0ff */
[----:B------:R0:W-:Y:S04]  /*12ba0*/  STL [R1+0x394], R2 ;  /* 0x0003940201007387 */ /* 0x0001e80000100800 */
[----:B------:R1:W-:Y:S01]  /*12bb0*/  STL [R1+0x3d8], R4 ;  /* 0x0003d80401007387 */ /* 0x0003e20000100800 */
[----:B--2---:R-:W-:-:S03]  /*12bc0*/  IMAD R15, R86, UR26, RZ ;  /* 0x0000001a560f7c24 */ /* 0x004fc6000f8e02ff */
[----:B------:R-:W2:Y:S01]  /*12bd0*/  LDL.LU R86, [R1+0x74] ;  /* 0x0000740001567983 */ /* 0x000ea20000300800 */
[----:B0-----:R-:W-:-:S03]  /*12be0*/  LEA.HI.X.SX32 R2, R61, R7, 0x1, P6 ;  /* 0x000000073d027211 */ /* 0x001fc600030f0eff */
[----:B------:R-:W-:Y:S01]  /*12bf0*/  STL [R1+0xe50], R61 ;  /* 0x000e503d01007387 */ /* 0x000fe20000100800 */
[----:B-1----:R-:W-:-:S03]  /*12c00*/  IADD3 R4, P6, PT, R57, R10, RZ ;  /* 0x0000000a39047210 */ /* 0x002fc60007fde0ff */
[----:B------:R0:W-:Y:S04]  /*12c10*/  STL [R1+0x3b4], R2 ;  /* 0x0003b40201007387 */ /* 0x0001e80000100800 */
[----:B------:R-:W-:Y:S04]  /*12c20*/  STL [R1+0xe54], R59 ;  /* 0x000e543b01007387 */ /* 0x000fe80000100800 */
[----:B------:R1:W-:Y:S01]  /*12c30*/  STL [R1+0x3f8], R4 ;  /* 0x0003f80401007387 */ /* 0x0003e20000100800 */
[----:B0-----:R-:W-:Y:S02]  /*12c40*/  LEA.HI.X.SX32 R2, R59, R7, 0x1, P4 ;  /* 0x000000073b027211 */ /* 0x001fe400020f0eff */
[----:B-1----:R-:W-:-:S03]  /*12c50*/  IADD3 R4, P4, PT, R55, R10, RZ ;  /* 0x0000000a37047210 */ /* 0x002fc60007f9e0ff */
[----:B------:R0:W-:Y:S04]  /*12c60*/  STL [R1+0x3d4], R2 ;  /* 0x0003d40201007387 */ /* 0x0001e80000100800 */
[----:B------:R1:W-:Y:S01]  /*12c70*/  STL [R1+0x418], R4 ;  /* 0x0004180401007387 */ /* 0x0003e20000100800 */
[----:B----4-:R-:W-:-:S03]  /*12c80*/  IMAD R6, R92, UR28, RZ ;  /* 0x0000001c5c067c24 */ /* 0x010fc6000f8e02ff */
[----:B------:R-:W4:Y:S01]  /*12c90*/  LDL.LU R92, [R1+0x78] ;  /* 0x00007800015c7983 */ /* 0x000f220000300800 */
[----:B------:R-:W-:Y:S01]  /*12ca0*/  IMAD R53, R53, UR12, RZ ;  /* 0x0000000c35357c24 */ /* 0x000fe2000f8e02ff */
[-C--:B0-----:R-:W-:Y:S01]  /*12cb0*/  LEA.HI.X.SX32 R2, R57, R7.reuse, 0x1, P6 ;  /* 0x0000000739027211 */ /* 0x081fe200030f0eff */
[----:B------:R-:W-:Y:S01]  /*12cc0*/  IMAD R51, R51, UR12, RZ ;  /* 0x0000000c33337c24 */ /* 0x000fe2000f8e02ff */
[----:B------:R-:W-:Y:S02]  /*12cd0*/  STL [R1+0xe58], R57 ;  /* 0x000e583901007387 */ /* 0x000fe40000100800 */
[----:B-1----:R-:W-:Y:S02]  /*12ce0*/  IADD3 R4, P6, PT, R53, R10, RZ ;  /* 0x0000000a35047210 */ /* 0x002fe40007fde0ff */
[----:B------:R0:W-:Y:S04]  /*12cf0*/  STL [R1+0x3f4], R2 ;  /* 0x0003f40201007387 */ /* 0x0001e80000100800 */
[----:B------:R-:W-:Y:S04]  /*12d00*/  STL [R1+0xe5c], R55 ;  /* 0x000e5c3701007387 */ /* 0x000fe80000100800 */
[----:B------:R1:W-:Y:S01]  /*12d10*/  STL [R1+0x438], R4 ;  /* 0x0004380401007387 */ /* 0x0003e20000100800 */
[----:B0-----:R-:W-:Y:S01]  /*12d20*/  LEA.HI.X.SX32 R2, R55, R7, 0x1, P4 ;  /* 0x0000000737027211 */ /* 0x001fe200020f0eff */
[----:B------:R-:W-:-:S04]  /*12d30*/  IMAD R49, R49, UR12, RZ ;  /* 0x0000000c31317c24 */ /* 0x000fc8000f8e02ff */
[----:B------:R0:W-:Y:S01]  /*12d40*/  STL [R1+0x414], R2 ;  /* 0x0004140201007387 */ /* 0x0001e20000100800 */
[----:B-1----:R-:W-:Y:S01]  /*12d50*/  IADD3 R4, P4, PT, R51, R10, RZ ;  /* 0x0000000a33047210 */ /* 0x002fe20007f9e0ff */
[----:B------:R-:W-:-:S04]  /*12d60*/  IMAD R17, R82, UR20, RZ ;  /* 0x0000001452117c24 */ /* 0x000fc8000f8e02ff */
[----:B------:R1:W-:Y:S01]  /*12d70*/  STL [R1+0x458], R4 ;  /* 0x0004580401007387 */ /* 0x0003e20000100800 */
[----:B0-----:R-:W-:-:S03]  /*12d80*/  LEA.HI.X.SX32 R2, R53, R7, 0x1, P6 ;  /* 0x0000000735027211 */ /* 0x001fc600030f0eff */
[----:B------:R-:W4:Y:S01]  /*12d90*/  LDL.LU R82, [R1+0x7c] ;  /* 0x00007c0001527983 */ /* 0x000f220000300800 */
[----:B------:R-:W-:-:S03]  /*12da0*/  IMAD R47, R47, UR12, RZ ;  /* 0x0000000c2f2f7c24 */ /* 0x000fc6000f8e02ff */
[----:B------:R-:W-:Y:S04]  /*12db0*/  STL [R1+0xee0], R53 ;  /* 0x000ee03501007387 */ /* 0x000fe80000100800 */
[----:B------:R0:W-:Y:S01]  /*12dc0*/  STL [R1+0x434], R2 ;  /* 0x0004340201007387 */ /* 0x0001e20000100800 */
[----:B-1----:R-:W-:-:S03]  /*12dd0*/  LEA.HI.X.SX32 R4, R51, R7, 0x1, P4 ;  /* 0x0000000733047211 */ /* 0x002fc600020f0eff */
[----:B------:R-:W-:Y:S01]  /*12de0*/  STL [R1+0xed8], R51 ;  /* 0x000ed83301007387 */ /* 0x000fe20000100800 */
[----:B0-----:R-:W-:-:S05]  /*12df0*/  IADD3 R2, P6, PT, R49, R10, RZ ;  /* 0x0000000a31027210 */ /* 0x001fca0007fde0ff */
[----:B------:R0:W-:Y:S01]  /*12e00*/  STL [R1+0x478], R2 ;  /* 0x0004780201007387 */ /* 0x0001e20000100800 */
[----:B------:R-:W-:-:S03]  /*12e10*/  IMAD R44, R44, UR12, RZ ;  /* 0x0000000c2c2c7c24 */ /* 0x000fc6000f8e02ff */
[----:B------:R3:W-:Y:S01]  /*12e20*/  STL [R1+0x454], R4 ;  /* 0x0004540401007387 */ /* 0x0007e20000100800 */
[----:B0-----:R-:W-:Y:S01]  /*12e30*/  IADD3 R2, P4, PT, R47, R10, RZ ;  /* 0x0000000a2f027210 */ /* 0x001fe20007f9e0ff */
[----:B------:R-:W-:Y:S02]  /*12e40*/  IMAD R42, R42, UR12, RZ ;  /* 0x0000000c2a2a7c24 */ /* 0x000fe4000f8e02ff */
[----:B------:R-:W-:Y:S02]  /*12e50*/  IMAD R5, R84, UR30, RZ ;  /* 0x0000001e54057c24 */ /* 0x000fe4000f8e02ff */
[----:B------:R-:W-:Y:S02]  /*12e60*/  IMAD R73, R32, UR12, RZ ;  /* 0x0000000c20497c24 */ /* 0x000fe4000f8e02ff */
[----:B------:R-:W-:Y:S02]  /*12e70*/  IMAD R39, R39, UR12, RZ ;  /* 0x0000000c27277c24 */ /* 0x000fe4000f8e02ff */
[----:B------:R-:W-:-:S02]  /*12e80*/  IMAD R37, R37, UR12, RZ ;  /* 0x0000000c25257c24 */ /* 0x000fc4000f8e02ff */
        /* <DEDUP_REMOVED lines=8> */
[----:B------:R-:W3:Y:S01]  /*12f10*/  LDL.LU R84, [R1+0x6c] ;  /* 0x00006c0001547983 */ /* 0x000ee20000300800 */
[----:B0-----:R-:W-:-:S03]  /*12f20*/  LEA.HI.X.SX32 R2, R47, R7, 0x1, P4 ;  /* 0x000000072f027211 */ /* 0x001fc600020f0eff */
[----:B------:R0:W-:Y:S04]  /*12f30*/  STL [R1+0x4b8], R12 ;  /* 0x0004b80c01007387 */ /* 0x0001e80000100800 */
[----:B------:R-:W-:Y:S04]  /*12f40*/  STL [R1+0xec8], R47 ;  /* 0x000ec82f01007387 */ /* 0x000fe80000100800 */
[----:B------:R1:W-:Y:S01]  /*12f50*/  STL [R1+0x494], R2 ;  /* 0x0004940201007387 */ /* 0x0003e20000100800 */
[----:B0-----:R-:W-:-:S05]  /*12f60*/  IADD3 R12, P4, PT, R42, R10, RZ ;  /* 0x0000000a2a0c7210 */ /* 0x001fca0007f9e0ff */
[----:B------:R0:W-:Y:S01]  /*12f70*/  STL [R1+0x4d8], R12 ;  /* 0x0004d80c01007387 */ /* 0x0001e20000100800 */
[----:B-1----:R-:W-:-:S03]  /*12f80*/  LEA.HI.X.SX32 R2, R44, R7, 0x1, P6 ;  /* 0x000000072c027211 */ /* 0x002fc600030f0eff */
[----:B------:R-:W-:Y:S01]  /*12f90*/  STL [R1+0xebc], R44 ;  /* 0x000ebc2c01007387 */ /* 0x000fe20000100800 */
[----:B--2---:R-:W-:-:S03]  /*12fa0*/  IMAD R32, R86, UR34, RZ ;  /* 0x0000002256207c24 */ /* 0x004fc6000f8e02ff */
[----:B------:R1:W-:Y:S04]  /*12fb0*/  STL [R1+0x4b4], R2 ;  /* 0x0004b40201007387 */ /* 0x0003e80000100800 */
[----:B------:R-:W2:Y:S01]  /*12fc0*/  LDL.LU R86, [R1+0x5c] ;  /* 0x00005c0001567983 */ /* 0x000ea20000300800 */
[----:B0-----:R-:W-:Y:S02]  /*12fd0*/  IADD3 R12, P6, PT, R39, R10, RZ ;  /* 0x0000000a270c7210 */ /* 0x001fe40007fde0ff */
[----:B-1----:R-:W-:-:S03]  /*12fe0*/  LEA.HI.X.SX32 R2, R42, R7, 0x1, P4 ;  /* 0x000000072a027211 */ /* 0x002fc600020f0eff */
[----:B------:R0:W-:Y:S04]  /*12ff0*/  STL [R1+0x4f8], R12 ;  /* 0x0004f80c01007387 */ /* 0x0001e80000100800 */
[----:B------:R-:W-:Y:S04]  /*13000*/  STL [R1+0xeb4], R42 ;  /* 0x000eb42a01007387 */ /* 0x000fe80000100800 */
[----:B------:R1:W-:Y:S01]  /*13010*/  STL [R1+0x4d4], R2 ;  /* 0x0004d40201007387 */ /* 0x0003e20000100800 */
[----:B0-----:R-:W-:-:S05]  /*13020*/  IADD3 R12, P4, PT, R37, R10, RZ ;  /* 0x0000000a250c7210 */ /* 0x001fca0007f9e0ff */
[----:B------:R0:W-:Y:S01]  /*13030*/  STL [R1+0x518], R12 ;  /* 0x0005180c01007387 */ /* 0x0001e20000100800 */
[----:B-1----:R-:W-:-:S03]  /*13040*/  LEA.HI.X.SX32 R2, R39, R7, 0x1, P6 ;  /* 0x0000000727027211 */ /* 0x002fc600030f0eff */
[----:B------:R-:W-:Y:S01]  /*13050*/  STL [R1+0xea8], R39 ;  /* 0x000ea82701007387 */ /* 0x000fe20000100800 */
[----:B----4-:R-:W-:-:S03]  /*13060*/  IMAD R30, R92, UR36, RZ ;  /* 0x000000245c1e7c24 */ /* 0x010fc6000f8e02ff */
[----:B------:R1:W-:Y:S04]  /*13070*/  STL [R1+0x4f4], R2 ;  /* 0x0004f40201007387 */ /* 0x0003e80000100800 */
[----:B------:R-:W4:Y:S01]  /*13080*/  LDL.LU R92, [R1+0x54] ;  /* 0x00005400015c7983 */ /* 0x000f220000300800 */
[----:B------:R-:W-:Y:S02]  /*13090*/  IMAD R33, R33, UR12, RZ ;  /* 0x0000000c21217c24 */ /* 0x000fe4000f8e02ff */
[----:B------:R-:W-:-:S03]  /*130a0*/  IMAD R28, R28, UR12, RZ ;  /* 0x0000000c1c1c7c24 */ /* 0x000fc6000f8e02ff */
[----:B0-----:R-:W-:Y:S02]  /*130b0*/  IADD3 R12, P6, PT, R33, R10, RZ ;  /* 0x0000000a210c7210 */ /* 0x001fe40007fde0ff */
[----:B-1----:R-:W-:-:S03]  /*130c0*/  LEA.HI.X.SX32 R2, R37, R7, 0x1, P4 ;  /* 0x0000000725027211 */ /* 0x002fc600020f0eff */
[----:B------:R0:W-:Y:S01]  /*130d0*/  STL [R1+0x538], R12 ;  /* 0x0005380c01007387 */ /* 0x0001e20000100800 */
[----:B------:R-:W-:-:S03]  /*130e0*/  IMAD R26, R26, UR12, RZ ;  /* 0x0000000c1a1a7c24 */ /* 0x000fc6000f8e02ff */
[----:B------:R-:W-:Y:S04]  /*130f0*/  STL [R1+0xea0], R37 ;  /* 0x000ea02501007387 */ /* 0x000fe80000100800 */
[----:B------:R1:W-:Y:S01]  /*13100*/  STL [R1+0x514], R2 ;  /* 0x0005140201007387 */ /* 0x0003e20000100800 */
[----:B0-----:R-:W-:Y:S01]  /*13110*/  LEA.HI.X.SX32 R12, R33, R7, 0x1, P6 ;  /* 0x00000007210c7211 */ /* 0x001fe200030f0eff */
[----:B------:R-:W-:Y:S01]  /*13120*/  IMAD R31, R31, UR12, RZ ;  /* 0x0000000c1f1f7c24 */ /* 0x000fe2000f8e02ff */
[----:B-1----:R-:W-:-:S05]  /*13130*/  IADD3 R2, P4, PT, R28, R10, RZ ;  /* 0x0000000a1c027210 */ /* 0x002fca0007f9e0ff */
[----:B------:R0:W-:Y:S04]  /*13140*/  STL [R1+0x558], R2 ;  /* 0x0005580201007387 */ /* 0x0001e80000100800 */
[----:B------:R-:W-:Y:S01]  /*13150*/  STL [R1+0xe90], R33 ;  /* 0x000e902101007387 */ /* 0x000fe20000100800 */
[----:B0-----:R-:W-:-:S03]  /*13160*/  IADD3 R2, P6, PT, R26, R10, RZ ;  /* 0x0000000a1a027210 */ /* 0x001fc60007fde0ff */
[----:B------:R0:W-:Y:S01]  /*13170*/  STL [R1+0x534], R12 ;  /* 0x0005340c01007387 */ /* 0x0001e20000100800 */
[----:B------:R-:W-:-:S03]  /*13180*/  IMAD R29, R29, UR12, RZ ;  /* 0x0000000c1d1d7c24 */ /* 0x000fc6000f8e02ff */
[----:B------:R-:W4:Y:S04]  /*13190*/  LDL.LU R79, [R1+0x44] ;  /* 0x00004400014f7983 */ /* 0x000f280000300800 */
[----:B------:R1:W-:Y:S01]  /*131a0*/  STL [R1+0x578], R2 ;  /* 0x0005780201007387 */ /* 0x0003e20000100800 */
[-C--:B0-----:R-:W-:Y:S02]  /*131b0*/  LEA.HI.X.SX32 R12, R28, R7.reuse, 0x1, P4 ;  /* 0x000000071c0c7211 */ /* 0x081fe400020f0eff */
[----:B------:R-:W-:Y:S02]  /*131c0*/  LEA.HI.X.SX32 R13, R26, R7, 0x1, P6 ;  /* 0x000000071a0d7211 */ /* 0x000fe400030f0eff */
[----:B-1----:R-:W-:Y:S01]  /*131d0*/  IADD3 R2, P4, PT, R31, R10, RZ ;  /* 0x0000000a1f027210 */ /* 0x002fe20007f9e0ff */
[----:B------:R0:W-:Y:S01]  /*131e0*/  STL [R1+0x554], R12 ;  /* 0x0005540c01007387 */ /* 0x0001e20000100800 */
[----:B------:R-:W-:-:S03]  /*131f0*/  IMAD R34, R34, UR12, RZ ;  /* 0x0000000c22227c24 */ /* 0x000fc6000f8e02ff */
[----:B------:R1:W-:Y:S01]  /*13200*/  STL [R1+0x598], R2 ;  /* 0x0005980201007387 */ /* 0x0003e20000100800 */
[----:B------:R-:W-:Y:S02]  /*13210*/  IMAD R71, R27, UR12, RZ ;  /* 0x0000000c1b477c24 */ /* 0x000fe4000f8e02ff */
[----:B------:R-:W-:Y:S01]  /*13220*/  IMAD R27, R82, UR38, RZ ;  /* 0x00000026521b7c24 */ /* 0x000fe2000f8e02ff */
[----:B------:R1:W-:Y:S01]  /*13230*/  STL [R1+0x574], R13 ;  /* 0x0005740d01007387 */ /* 0x0003e20000100800 */
[----:B------:R-:W-:Y:S01]  /*13240*/  IMAD R36, R36, UR12, RZ ;  /* 0x0000000c24247c24 */ /* 0x000fe2000f8e02ff */
[----:B0-----:R-:W-:Y:S02]  /*13250*/  LEA.HI.X.SX32 R12, R31, R7, 0x1, P4 ;  /* 0x000000071f0c7211 */ /* 0x001fe400020f0eff */
[----:B------:R-:W4:Y:S01]  /*13260*/  LDL.LU R82, [R1+0x3c] ;  /* 0x00003c0001527983 */ /* 0x000f220000300800 */
[----:B-1----:R-:W-:-:S05]  /*13270*/  IADD3 R2, P6, PT, R29, R10, RZ ;  /* 0x0000000a1d027210 */ /* 0x002fca0007fde0ff */
[----:B------:R0:W-:Y:S01]  /*13280*/  STL [R1+0x5b8], R2 ;  /* 0x0005b80201007387 */ /* 0x0001e20000100800 */
[----:B------:R-:W-:Y:S01]  /*13290*/  LEA.HI.X.SX32 R13, R29, R7, 0x1, P6 ;  /* 0x000000071d0d7211 */ /* 0x000fe200030f0eff */
[----:B------:R-:W-:Y:S02]  /*132a0*/  IMAD R41, R41, UR12, RZ ;  /* 0x0000000c29297c24 */ /* 0x000fe4000f8e02ff */
[----:B------:R1:W-:Y:S01]  /*132b0*/  STL [R1+0x594], R12 ;  /* 0x0005940c01007387 */ /* 0x0003e20000100800 */
[-C--:B0-----:R-:W-:Y:S02]  /*132c0*/  IADD3 R2, P4, PT, R34, R10.reuse, RZ ;  /* 0x0000000a22027210 */ /* 0x081fe40007f9e0ff */
[----:B-1----:R-:W-:-:S03]  /*132d0*/  IADD3 R12, P6, PT, R36, R10, RZ ;  /* 0x0000000a240c7210 */ /* 0x002fc60007fde0ff */
[----:B------:R0:W-:Y:S04]  /*132e0*/  STL [R1+0x5d8], R2 ;  /* 0x0005d80201007387 */ /* 0x0001e80000100800 */
[----:B------:R-:W-:Y:S01]  /*132f0*/  STL [R1+0x5b4], R13 ;  /* 0x0005b40d01007387 */ /* 0x000fe20000100800 */
[----:B0-----:R-:W-:Y:S01]  /*13300*/  LEA.HI.X.SX32 R2, R34, R7, 0x1, P4 ;  /* 0x0000000722027211 */ /* 0x001fe200020f0eff */
[----:B------:R-:W-:Y:S02]  /*13310*/  IMAD R46, R46, UR5, RZ ;  /* 0x000000052e2e7c24 */ /* 0x000fe4000f8e02ff */
[----:B------:R-:W-:Y:S02]  /*13320*/  IMAD R24, R80, UR14, RZ ;  /* 0x0000000e50187c24 */ /* 0x000fe4000f8e02ff */
[----:B------:R-:W-:-:S02]  /*13330*/  IMAD R19, R87, UR16, RZ ;  /* 0x0000001057137c24 */ /* 0x000fc4000f8e02ff */
[----:B---3--:R-:W-:Y:S02]  /*13340*/  IMAD R23, R84, UR42, RZ ;  /* 0x0000002a54177c24 */ /* 0x008fe4000f8e02ff */
[----:B------:R-:W3:Y:S04]  /*13350*/  LDL.LU R84, [R1+0x34] ;  /* 0x0000340001547983 */ /* 0x000ee80000300800 */
[----:B------:R0:W-:Y:S04]  /*13360*/  STL [R1+0x5f8], R12 ;  /* 0x0005f80c01007387 */ /* 0x0001e80000100800 */
[----:B------:R-:W-:Y:S04]  /*13370*/  STL [R1+0xe94], R34 ;  /* 0x000e942201007387 */ /* 0x000fe80000100800 */
[----:B------:R1:W-:Y:S01]  /*13380*/  STL [R1+0x5d4], R2 ;  /* 0x0005d40201007387 */ /* 0x0003e20000100800 */
[----:B0-----:R-:W-:-:S05]  /*13390*/  IADD3 R12, P4, PT, R41, R10, RZ ;  /* 0x0000000a290c7210 */ /* 0x001fca0007f9e0ff */
[----:B------:R0:W-:Y:S01]  /*133a0*/  STL [R1+0x618], R12 ;  /* 0x0006180c01007387 */ /* 0x0001e20000100800 */
[-C--:B-1----:R-:W-:Y:S02]  /*133b0*/  LEA.HI.X.SX32 R2, R36, R7.reuse, 0x1, P6 ;  /* 0x0000000724027211 */ /* 0x082fe400030f0eff */
[----:B0-----:R-:W-:Y:S01]  /*133c0*/  IADD3 R12, P6, PT, R46, R10, RZ ;  /* 0x0000000a2e0c7210 */ /* 0x001fe20007fde0ff */
[----:B--2---:R-:W-:Y:S02]  /*133d0*/  IMAD R22, R86, UR44, RZ ;  /* 0x0000002c56167c24 */ /* 0x004fe4000f8e02ff */
[----:B------:R-:W2:Y:S04]  /*133e0*/  LDL.LU R86, [R1+0x2c] ;  /* 0x00002c0001567983 */ /* 0x000ea80000300800 */
[----:B------:R-:W-:Y:S04]  /*133f0*/  STL [R1+0xe98], R36 ;  /* 0x000e982401007387 */ /* 0x000fe80000100800 */
[----:B------:R0:W-:Y:S04]  /*13400*/  STL [R1+0x5f4], R2 ;  /* 0x0005f40201007387 */ /* 0x0001e80000100800 */
[----:B------:R-:W-:Y:S01]  /*13410*/  STL [R1+0xeb0], R41 ;  /* 0x000eb02901007387 */ /* 0x000fe20000100800 */
[----:B0-----:R-:W-:-:S03]  /*13420*/  LEA.HI.X.SX32 R2, R41, R7, 0x1, P4 ;  /* 0x0000000729027211 */ /* 0x001fc600020f0eff */
[----:B------:R0:W-:Y:S04]  /*13430*/  STL [R1+0x638], R12 ;  /* 0x0006380c01007387 */ /* 0x0001e80000100800 */
[----:B------:R1:W-:Y:S01]  /*13440*/  STL [R1+0x614], R2 ;  /* 0x0006140201007387 */ /* 0x0003e20000100800 */
[----:B0-----:R-:W-:-:S03]  /*13450*/  IADD3 R12, P4, PT, R24, R10, RZ ;  /* 0x0000000a180c7210 */ /* 0x001fc60007f9e0ff */
[----:B-1----:R-:W2:Y:S04]  /*13460*/  LDL.LU R2, [R1+0x24] ;  /* 0x0000240001027983 */ /* 0x002ea80000300800 */
[----:B------:R0:W-:Y:S01]  /*13470*/  STL [R1+0x658], R12 ;  /* 0x0006580c01007387 */ /* 0x0001e20000100800 */
[----:B----4-:R-:W-:-:S03]  /*13480*/  IMAD R21, R92, UR46, RZ ;  /* 0x0000002e5c157c24 */ /* 0x010fc6000f8e02ff */
[----:B------:R-:W-:Y:S01]  /*13490*/  STL [R1+0xec4], R46 ;  /* 0x000ec42e01007387 */ /* 0x000fe20000100800 */
[----:B0-----:R-:W-:Y:S02]  /*134a0*/  LEA.HI.X.SX32 R12, R46, R7, 0x1, P6 ;  /* 0x000000072e0c7211 */ /* 0x001fe400030f0eff */
[----:B------:R-:W-:-:S03]  /*134b0*/  IADD3 R20, P6, PT, R19, R10, RZ ;  /* 0x0000000a13147210 */ /* 0x000fc60007fde0ff */
[----:B------:R0:W-:Y:S04]  /*134c0*/  STL [R1+0x634], R12 ;  /* 0x0006340c01007387 */ /* 0x0001e80000100800 */
[----:B------:R-:W-:Y:S04]  /*134d0*/  STL [R1+0x678], R20 ;  /* 0x0006781401007387 */ /* 0x000fe80000100800 */
[----:B------:R-:W4:Y:S01]  /*134e0*/  LDL.LU R92, [R1+0x28] ;  /* 0x00002800015c7983 */ /* 0x000f220000300800 */
[----:B------:R-:W-:Y:S01]  /*134f0*/  IMAD R18, R91, UR18, RZ ;  /* 0x000000125b127c24 */ /* 0x000fe2000f8e02ff */
[----:B------:R-:W-:-:S04]  /*13500*/  LEA.HI.X.SX32 R13, R24, R7, 0x1, P4 ;  /* 0x00000007180d7211 */ /* 0x000fc800020f0eff */
[CC--:B0-----:R-:W-:Y:S01]  /*13510*/  IADD3 R12, P4, PT, R18.reuse, R10.reuse, RZ ;  /* 0x0000000a120c7210 */ /* 0x0c1fe20007f9e0ff */
[----:B------:R-:W-:Y:S04]  /*13520*/  STL [R1+0x654], R13 ;  /* 0x0006540d01007387 */ /* 0x000fe80000100800 */
[----:B------:R0:W-:Y:S02]  /*13530*/  STL [R1+0x698], R12 ;  /* 0x0006980c01007387 */ /* 0x0001e40000100800 */
[-C--:B0-----:R-:W-:Y:S02]  /*13540*/  LEA.HI.X.SX32 R12, R19, R7.reuse, 0x1, P6 ;  /* 0x00000007130c7211 */ /* 0x081fe400030f0eff */
[----:B------:R-:W-:Y:S02]  /*13550*/  IADD3 R19, P6, PT, R17, R10, RZ ;  /* 0x0000000a11137210 */ /* 0x000fe40007fde0ff */
[----:B------:R-:W-:Y:S01]  /*13560*/  LEA.HI.X.SX32 R13, R18, R7, 0x1, P4 ;  /* 0x00000007120d7211 */ /* 0x000fe200020f0eff */
[----:B------:R0:W-:Y:S01]  /*13570*/  STL [R1+0x674], R12 ;  /* 0x0006740c01007387 */ /* 0x0001e20000100800 */
[----:B------:R-:W-:-:S03]  /*13580*/  IMAD R20, R79, UR48, RZ ;  /* 0x000000304f147c24 */ /* 0x000fc6000f8e02ff */
[----:B------:R-:W-:Y:S04]  /*13590*/  STL [R1+0x6b8], R19 ;  /* 0x0006b81301007387 */ /* 0x000fe80000100800 */
[----:B------:R-:W4:Y:S01]  /*135a0*/  LDL.LU R79, [R1+0x30] ;  /* 0x00003000014f7983 */ /* 0x000f220000300800 */
[----:B0-----:R-:W-:-:S03]  /*135b0*/  IADD3 R12, P4, PT, R16, R10, RZ ;  /* 0x0000000a100c7210 */ /* 0x001fc60007f9e0ff */
        /* <DEDUP_REMOVED lines=11> */
[----:B------:R0:W-:Y:S01]  /*13670*/  STL [R1+0x710], R12 ;  /* 0x0007100c01007387 */ /* 0x0001e20000100800 */
[-C--:B------:R-:W-:Y:S02]  /*13680*/  LEA.HI.X.SX32 R6, R6, R7.reuse, 0x1, P4 ;  /* 0x0000000706067211 */ /* 0x080fe400020f0eff */
[----:B0-----:R-:W-:Y:S02]  /*13690*/  LEA.HI.X.SX32 R12, R15, R7, 0x1, P6 ;  /* 0x000000070f0c7211 */ /* 0x001fe400030f0eff */
[----:B------:R-:W-:-:S03]  /*136a0*/  IADD3 R13, P6, PT, R5, R10, RZ ;  /* 0x0000000a050d7210 */ /* 0x000fc60007fde0ff */
[----:B------:R0:W-:Y:S01]  /*136b0*/  STL [R1+0x6ec], R12 ;  /* 0x0006ec0c01007387 */ /* 0x0001e20000100800 */
[----:B------:R-:W-:-:S03]  /*136c0*/  LEA.HI.X.SX32 R5, R5, R7, 0x1, P6 ;  /* 0x0000000705057211 */ /* 0x000fc600030f0eff */
[----:B------:R-:W-:Y:S01]  /*136d0*/  STL [R1+0x730], R13 ;  /* 0x0007300d01007387 */ /* 0x000fe20000100800 */
[----:B0-----:R-:W-:-:S04]  /*136e0*/  IADD3 R12, P4, PT, R4, R10, RZ ;  /* 0x0000000a040c7210 */ /* 0x001fc80007f9e0ff */
[----:B------:R-:W-:Y:S01]  /*136f0*/  LEA.HI.X.SX32 R4, R4, R7, 0x1, P4 ;  /* 0x0000000704047211 */ /* 0x000fe200020f0eff */
[----:B------:R-:W-:Y:S02]  /*13700*/  IMAD R25, R25, UR40, RZ ;  /* 0x0000002819197c24 */ /* 0x000fe4000f8e02ff */
[----:B---3--:R-:W-:Y:S02]  /*13710*/  IMAD R16, R84, UR52, RZ ;  /* 0x0000003454107c24 */ /* 0x008fe4000f8e02ff */
[----:B------:R-:W3:Y:S04]  /*13720*/  LDL.LU R84, [R1+0x40] ;  /* 0x0000400001547983 */ /* 0x000ee80000300800 */
[----:B------:R-:W-:Y:S04]  /*13730*/  STL [R1+0x70c], R6 ;  /* 0x00070c0601007387 */ /* 0x000fe80000100800 */
[----:B------:R0:W-:Y:S04]  /*13740*/  STL [R1+0x750], R12 ;  /* 0x0007500c01007387 */ /* 0x0001e80000100800 */
[----:B------:R1:W-:Y:S01]  /*13750*/  STL [R1+0x72c], R5 ;  /* 0x00072c0501007387 */ /* 0x0003e20000100800 */
[----:B0-----:R-:W-:-:S02]  /*13760*/  IADD3 R12, P6, PT, R32, R10, RZ ;  /* 0x0000000a200c7210 */ /* 0x001fc40007fde0ff */
[----:B-1----:R-:W-:-:S03]  /*13770*/  IADD3 R5, P4, PT, R30, R10, RZ ;  /* 0x0000000a1e057210 */ /* 0x002fc60007f9e0ff */
[----:B------:R0:W-:Y:S01]  /*13780*/  STL [R1+0x770], R12 ;  /* 0x0007700c01007387 */ /* 0x0001e20000100800 */
[----:B--2---:R-:W-:-:S03]  /*13790*/  IMAD R6, R86, UR54, RZ ;  /* 0x0000003656067c24 */ /* 0x004fc6000f8e02ff */
[----:B------:R-:W2:Y:S04]  /*137a0*/  LDL.LU R86, [R1+0x50] ;  /* 0x0000500001567983 */ /* 0x000ea80000300800 */
[----:B------:R-:W-:Y:S04]  /*137b0*/  STL [R1+0x74c], R4 ;  /* 0x00074c0401007387 */ /* 0x000fe80000100800 */
[----:B------:R1:W-:Y:S01]  /*137c0*/  STL [R1+0x790], R5 ;  /* 0x0007900501007387 */ /* 0x0003e20000100800 */
[-C--:B0-----:R-:W-:Y:S02]  /*137d0*/  LEA.HI.X.SX32 R12, R30, R7.reuse, 0x1, P4 ;  /* 0x000000071e0c7211 */ /* 0x081fe400020f0eff */
[----:B-1----:R-:W-:-:S05]  /*137e0*/  LEA.HI.X.SX32 R5, R32, R7, 0x1, P6 ;  /* 0x0000000720057211 */ /* 0x002fca00030f0eff */
[----:B------:R0:W-:Y:S01]  /*137f0*/  STL [R1+0x76c], R5 ;  /* 0x00076c0501007387 */ /* 0x0001e20000100800 */
[----:B------:R-:W-:Y:S01]  /*13800*/  IMAD R4, R2, UR56, RZ ;  /* 0x0000003802047c24 */ /* 0x000fe2000f8e02ff */
[----:B------:R-:W-:-:S05]  /*13810*/  IADD3 R2, P6, PT, R27, R10, RZ ;  /* 0x0000000a1b027210 */ /* 0x000fca0007fde0ff */
[----:B------:R1:W-:Y:S01]  /*13820*/  STL [R1+0x7b0], R2 ;  /* 0x0007b00201007387 */ /* 0x0003e20000100800 */
[----:B0-----:R-:W-:Y:S02]  /*13830*/  IADD3 R5, P4, PT, R25, R10, RZ ;  /* 0x0000000a19057210 */ /* 0x001fe40007f9e0ff */
[----:B------:R-:W-:Y:S01]  /*13840*/  LEA.HI.X.SX32 R13, R27, R7, 0x1, P6 ;  /* 0x000000071b0d7211 */ /* 0x000fe200030f0eff */
[----:B-1----:R-:W2:Y:S04]  /*13850*/  LDL.LU R2, [R1+0x58] ;  /* 0x0000580001027983 */ /* 0x002ea80000300800 */
[----:B------:R-:W-:Y:S04]  /*13860*/  STL [R1+0x78c], R12 ;  /* 0x00078c0c01007387 */ /* 0x000fe80000100800 */
[----:B------:R0:W-:Y:S01]  /*13870*/  STL [R1+0x7d0], R5 ;  /* 0x0007d00501007387 */ /* 0x0001e20000100800 */
[----:B----4-:R-:W-:-:S03]  /*13880*/  IMAD R24, R92, UR58, RZ ;  /* 0x0000003a5c187c24 */ /* 0x010fc6000f8e02ff */
[----:B------:R1:W-:Y:S04]  /*13890*/  STL [R1+0x7ac], R13 ;  /* 0x0007ac0d01007387 */ /* 0x0003e80000100800 */
[----:B------:R-:W4:Y:S01]  /*138a0*/  LDL.LU R92, [R1+0xa0] ;  /* 0x0000a000015c7983 */ /* 0x000f220000300800 */
[----:B0-----:R-:W-:Y:S02]  /*138b0*/  IADD3 R5, P6, PT, R23, R10, RZ ;  /* 0x0000000a17057210 */ /* 0x001fe40007fde0ff */
[----:B------:R-:W-:-:S03]  /*138c0*/  LEA.HI.X.SX32 R12, R25, R7, 0x1, P4 ;  /* 0x00000007190c7211 */ /* 0x000fc600020f0eff */
[----:B------:R0:W-:Y:S01]  /*138d0*/  STL [R1+0x7f0], R5 ;  /* 0x0007f00501007387 */ /* 0x0001e20000100800 */
[----:B-1----:R-:W-:-:S03]  /*138e0*/  LEA.HI.X.SX32 R13, R23, R7, 0x1, P6 ;  /* 0x00000007170d7211 */ /* 0x002fc600030f0eff */
[----:B------:R1:W-:Y:S01]  /*138f0*/  STL [R1+0x7cc], R12 ;  /* 0x0007cc0c01007387 */ /* 0x0003e20000100800 */
[----:B0-----:R-:W-:-:S05]  /*13900*/  IADD3 R5, P4, PT, R22, R10, RZ ;  /* 0x0000000a16057210 */ /* 0x001fca0007f9e0ff */
[----:B------:R0:W-:Y:S01]  /*13910*/  STL [R1+0x810], R5 ;  /* 0x0008100501007387 */ /* 0x0001e20000100800 */
[----:B-1----:R-:W-:-:S03]  /*13920*/  LEA.HI.X.SX32 R12, R22, R7, 0x1, P4 ;  /* 0x00000007160c7211 */ /* 0x002fc600020f0eff */
[----:B------:R1:W-:Y:S01]  /*13930*/  STL [R1+0x7ec], R13 ;  /* 0x0007ec0d01007387 */ /* 0x0003e20000100800 */
[----:B------:R-:W-:-:S03]  /*13940*/  IMAD R19, R79, UR60, RZ ;  /* 0x0000003c4f137c24 */ /* 0x000fc6000f8e02ff */
[----:B------:R-:W4:Y:S01]  /*13950*/  LDL.LU R79, [R1+0xa4] ;  /* 0x0000a400014f7983 */ /* 0x000f220000300800 */
[----:B0-----:R-:W-:-:S05]  /*13960*/  IADD3 R5, P6, PT, R21, R10, RZ ;  /* 0x0000000a15057210 */ /* 0x001fca0007fde0ff */
[----:B------:R0:W-:Y:S01]  /*13970*/  STL [R1+0x830], R5 ;  /* 0x0008300501007387 */ /* 0x0001e20000100800 */
[----:B-1----:R-:W-:-:S03]  /*13980*/  LEA.HI.X.SX32 R13, R21, R7, 0x1, P6 ;  /* 0x00000007150d7211 */ /* 0x002fc600030f0eff */
[----:B------:R1:W-:Y:S01]  /*13990*/  STL [R1+0x80c], R12 ;  /* 0x00080c0c01007387 */ /* 0x0003e20000100800 */
[----:B0-----:R-:W-:-:S05]  /*139a0*/  IADD3 R5, P4, PT, R20, R10, RZ ;  /* 0x0000000a14057210 */ /* 0x001fca0007f9e0ff */
[----:B------:R0:W-:Y:S01]  /*139b0*/  STL [R1+0x850], R5 ;  /* 0x0008500501007387 */ /* 0x0001e20000100800 */
[----:B-1----:R-:W-:-:S03]  /*139c0*/  LEA.HI.X.SX32 R12, R20, R7, 0x1, P4 ;  /* 0x00000007140c7211 */ /* 0x002fc600020f0eff */
[----:B------:R-:W-:Y:S01]  /*139d0*/  STL [R1+0x82c], R13 ;  /* 0x00082c0d01007387 */ /* 0x000fe20000100800 */
[-C--:B0-----:R-:W-:Y:S01]  /*139e0*/  IADD3 R5, P6, PT, R18, R10.reuse, RZ ;  /* 0x0000000a12057210 */ /* 0x081fe20007fde0ff */
[----:B------:R-:W-:Y:S02]  /*139f0*/  IMAD R17, R82, UR62, RZ ;  /* 0x0000003e52117c24 */ /* 0x000fe4000f8e02ff */
[----:B------:R-:W4:Y:S04]  /*13a00*/  LDL.LU R82, [R1+0xa8] ;  /* 0x0000a80001527983 */ /* 0x000f280000300800 */
[----:B------:R0:W-:Y:S04]  /*13a10*/  STL [R1+0x870], R5 ;  /* 0x0008700501007387 */ /* 0x0001e80000100800 */
[----:B------:R1:W-:Y:S01]  /*13a20*/  STL [R1+0x84c], R12 ;  /* 0x00084c0c01007387 */ /* 0x0003e20000100800 */
[----:B0-----:R-:W-:-:S02]  /*13a30*/  IADD3 R5, P4, PT, R16, R10, RZ ;  /* 0x0000000a10057210 */ /* 0x001fc40007f9e0ff */
[----:B-1----:R-:W-:-:S03]  /*13a40*/  LEA.HI.X.SX32 R12, R18, R7, 0x1, P6 ;  /* 0x00000007120c7211 */ /* 0x002fc600030f0eff */
[----:B------:R0:W-:Y:S02]  /*13a50*/  STL [R1+0x890], R5 ;  /* 0x0008900501007387 */ /* 0x0001e40000100800 */
[----:B0-----:R-:W-:Y:S01]  /*13a60*/  IADD3 R5, P6, PT, R6, R10, RZ ;  /* 0x0000000a06057210 */ /* 0x001fe20007fde0ff */
[----:B---3--:R-:W-:Y:S02]  /*13a70*/  IMAD R15, R84, UR64, RZ ;  /* 0x00000040540f7c24 */ /* 0x008fe4000f8e02ff */
[----:B------:R-:W3:Y:S04]  /*13a80*/  LDL.LU R84, [R1+0xac] ;  /* 0x0000ac0001547983 */ /* 0x000ee80000300800 */
[----:B------:R0:W-:Y:S04]  /*13a90*/  STL [R1+0x86c], R12 ;  /* 0x00086c0c01007387 */ /* 0x0001e80000100800 */
[----:B------:R-:W-:Y:S01]  /*13aa0*/  STL [R1+0x8b0], R5 ;  /* 0x0008b00501007387 */ /* 0x000fe20000100800 */
[----:B0-----:R-:W-:-:S02]  /*13ab0*/  LEA.HI.X.SX32 R12, R16, R7, 0x1, P4 ;  /* 0x00000007100c7211 */ /* 0x001fc400020f0eff */
[----:B------:R-:W-:-:S03]  /*13ac0*/  IADD3 R13, P4, PT, R4, R10, RZ ;  /* 0x0000000a040d7210 */ /* 0x000fc60007f9e0ff */
[----:B------:R0:W-:Y:S04]  /*13ad0*/  STL [R1+0x88c], R12 ;  /* 0x00088c0c01007387 */ /* 0x0001e80000100800 */
[----:B------:R-:W-:Y:S01]  /*13ae0*/  STL [R1+0x8d0], R13 ;  /* 0x0008d00d01007387 */ /* 0x000fe20000100800 */
[-C--:B0-----:R-:W-:Y:S02]  /*13af0*/  LEA.HI.X.SX32 R12, R6, R7.reuse, 0x1, P6 ;  /* 0x00000007060c7211 */ /* 0x081fe400030f0eff */
[----:B------:R-:W-:Y:S01]  /*13b00*/  IADD3 R6, P6, PT, R24, R10, RZ ;  /* 0x0000000a18067210 */ /* 0x000fe20007fde0ff */
[----:B--2---:R-:W-:Y:S02]  /*13b10*/  IMAD R5, R86, UR66, RZ ;  /* 0x0000004256057c24 */ /* 0x004fe4000f8e02ff */
[----:B------:R-:W2:Y:S04]  /*13b20*/  LDL.LU R86, [R1+0xb4] ;  /* 0x0000b40001567983 */ /* 0x000ea80000300800 */
[----:B------:R0:W-:Y:S04]  /*13b30*/  STL [R1+0x8ac], R12 ;  /* 0x0008ac0c01007387 */ /* 0x0001e80000100800 */
[----:B------:R1:W-:Y:S01]  /*13b40*/  STL [R1+0x8f0], R6 ;  /* 0x0008f00601007387 */ /* 0x0003e20000100800 */
[----:B0-----:R-:W-:-:S02]  /*13b50*/  LEA.HI.X.SX32 R12, R4, R7, 0x1, P4 ;  /* 0x00000007040c7211 */ /* 0x001fc400020f0eff */
[----:B-1----:R-:W-:-:S03]  /*13b60*/  IADD3 R6, P4, PT, R19, R10, RZ ;  /* 0x0000000a13067210 */ /* 0x002fc60007f9e0ff */
[----:B------:R-:W-:Y:S04]  /*13b70*/  STL [R1+0x8cc], R12 ;  /* 0x0008cc0c01007387 */ /* 0x000fe80000100800 */
[----:B------:R0:W-:Y:S02]  /*13b80*/  STL [R1+0x910], R6 ;  /* 0x0009100601007387 */ /* 0x0001e40000100800 */
[-C--:B0-----:R-:W-:Y:S01]  /*13b90*/  LEA.HI.X.SX32 R6, R19, R7.reuse, 0x1, P4 ;  /* 0x0000000713067211 */ /* 0x081fe200020f0eff */
[----:B------:R-:W-:Y:S01]  /*13ba0*/  IMAD R4, R2, UR68, RZ ;  /* 0x0000004402047c24 */ /* 0x000fe2000f8e02ff */
[----:B------:R-:W-:Y:S02]  /*13bb0*/  LEA.HI.X.SX32 R2, R24, R7, 0x1, P6 ;  /* 0x0000000718027211 */ /* 0x000fe400030f0eff */
[----:B------:R-:W-:-:S03]  /*13bc0*/  IADD3 R12, P6, PT, R17, R10, RZ ;  /* 0x0000000a110c7210 */ /* 0x000fc60007fde0ff */
[----:B------:R0:W-:Y:S04]  /*13bd0*/  STL [R1+0x8ec], R2 ;  /* 0x0008ec0201007387 */ /* 0x0001e80000100800 */
[----:B------:R1:W-:Y:S01]  /*13be0*/  STL [R1+0x930], R12 ;  /* 0x0009300c01007387 */ /* 0x0003e20000100800 */
[C---:B0-----:R-:W-:Y:S01]  /*13bf0*/  IADD3 R2, P4, PT, R15.reuse, R10, RZ ;  /* 0x0000000a0f027210 */ /* 0x041fe20007f9e0ff */
[----:B----4-:R-:W-:Y:S02]  /*13c00*/  IMAD R16, R92, UR12, RZ ;  /* 0x0000000c5c107c24 */ /* 0x010fe4000f8e02ff */
[----:B------:R-:W-:Y:S04]  /*13c10*/  STL [R1+0x90c], R6 ;  /* 0x00090c0601007387 */ /* 0x000fe80000100800 */
[----:B------:R-:W4:Y:S04]  /*13c20*/  LDL.LU R92, [R1+0xc0] ;  /* 0x0000c000015c7983 */ /* 0x000f280000300800 */
[----:B------:R0:W-:Y:S01]  /*13c30*/  STL [R1+0x950], R2 ;  /* 0x0009500201007387 */ /* 0x0001e20000100800 */
[----:B-1----:R-:W-:-:S02]  /*13c40*/  LEA.HI.X.SX32 R12, R15, R7, 0x1, P4 ;  /* 0x000000070f0c7211 */ /* 0x002fc400020f0eff */
[----:B0-----:R-:W-:Y:S02]  /*13c50*/  LEA.HI.X.SX32 R2, R17, R7, 0x1, P6 ;  /* 0x0000000711027211 */ /* 0x001fe400030f0eff */
[----:B------:R-:W-:-:S03]  /*13c60*/  IADD3 R6, P6, PT, R5, R10, RZ ;  /* 0x0000000a05067210 */ /* 0x000fc60007fde0ff */
[----:B------:R0:W-:Y:S04]  /*13c70*/  STL [R1+0x92c], R2 ;  /* 0x00092c0201007387 */ /* 0x0001e80000100800 */
[----:B------:R-:W-:Y:S01]  /*13c80*/  STL [R1+0x968], R6 ;  /* 0x0009680601007387 */ /* 0x000fe20000100800 */
[----:B0-----:R-:W-:-:S03]  /*13c90*/  IADD3 R2, P4, PT, R4, R10, RZ ;  /* 0x0000000a04027210 */ /* 0x001fc60007f9e0ff */
[----:B------:R-:W-:Y:S04]  /*13ca0*/  STL [R1+0x94c], R12 ;  /* 0x00094c0c01007387 */ /* 0x000fe80000100800 */
[----:B------:R0:W-:Y:S04]  /*13cb0*/  STL [R1+0x980], R2 ;  /* 0x0009800201007387 */ /* 0x0001e80000100800 */
[----:B0-----:R-:W4:Y:S01]  /*13cc0*/  LDL.LU R2, [R1+0xc8] ;  /* 0x0000c80001027983 */ /* 0x001f220000300800 */
[----:B------:R-:W-:Y:S02]  /*13cd0*/  LEA.HI.X.SX32 R12, R5, R7, 0x1, P6 ;  /* 0x00000007050c7211 */ /* 0x000fe400030f0eff */
[----:B------:R-:W-:-:S03]  /*13ce0*/  IADD3 R5, P6, PT, R93, R10, RZ ;  /* 0x0000000a5d057210 */ /* 0x000fc60007fde0ff */
[----:B------:R0:W-:Y:S04]  /*13cf0*/  STL [R1+0x964], R12 ;  /* 0x0009640c01007387 */ /* 0x0001e80000100800 */
[----:B------:R1:W-:Y:S01]  /*13d00*/  STL [R1+0x1a0], R5 ;  /* 0x0001a00501007387 */ /* 0x0003e20000100800 */
[----:B0-----:R-:W-:Y:S02]  /*13d10*/  LEA.HI.X.SX32 R12, R4, R7, 0x1, P4 ;  /* 0x00000007040c7211 */ /* 0x001fe400020f0eff */
[----:B-1----:R-:W-:-:S03]  /*13d20*/  IADD3 R5, P4, PT, R14, R10, RZ ;  /* 0x0000000a0e057210 */ /* 0x002fc60007f9e0ff */
[----:B------:R0:W-:Y:S01]  /*13d30*/  STL [R1+0x97c], R12 ;  /* 0x00097c0c01007387 */ /* 0x0001e20000100800 */
[----:B------:R-:W-:-:S03]  /*13d40*/  IMAD R88, R88, UR12, RZ ;  /* 0x0000000c58587c24 */ /* 0x000fc6000f8e02ff */
[----:B------:R1:W-:Y:S01]  /*13d50*/  STL [R1+0x1c0], R5 ;  /* 0x0001c00501007387 */ /* 0x0003e20000100800 */
[-C--:B------:R-:W-:Y:S02]  /*13d60*/  LEA.HI.X.SX32 R13, R14, R7.reuse, 0x1, P4 ;  /* 0x000000070e0d7211 */ /* 0x080fe400020f0eff */
[----:B0-----:R-:W-:Y:S02]  /*13d70*/  LEA.HI.X.SX32 R12, R93, R7, 0x1, P6 ;  /* 0x000000075d0c7211 */ /* 0x001fe400030f0eff */
[----:B------:R-:W4:Y:S01]  /*13d80*/  LDL.LU R93, [R1+0x105c] ;  /* 0x00105c00015d7983 */ /* 0x000f220000300800 */
[----:B-1----:R-:W-:Y:S01]  /*13d90*/  IADD3 R5, P6, PT, R11, R10, RZ ;  /* 0x0000000a0b057210 */ /* 0x002fe20007fde0ff */
[----:B------:R-:W-:Y:S02]  /*13da0*/  IMAD R85, R85, UR12, RZ ;  /* 0x0000000c55557c24 */ /* 0x000fe4000f8e02ff */
[----:B------:R0:W-:Y:S01]  /*13db0*/  STL [R1+0x19c], R12 ;  /* 0x00019c0c01007387 */ /* 0x0001e20000100800 */
[----:B------:R-:W-:-:S03]  /*13dc0*/  IMAD R6, R79, UR12, RZ ;  /* 0x0000000c4f067c24 */ /* 0x000fc6000f8e02ff */
[----:B------:R-:W4:Y:S01]  /*13dd0*/  LDL.LU R14, [R1+0x1058] ;  /* 0x00105800010e7983 */ /* 0x000f220000300800 */
[----:B------:R-:W-:-:S03]  /*13de0*/  IMAD R83, R83, UR12, RZ ;  /* 0x0000000c53537c24 */ /* 0x000fc6000f8e02ff */
[----:B------:R-:W-:Y:S01]  /*13df0*/  STL [R1+0x1e0], R5 ;  /* 0x0001e00501007387 */ /* 0x000fe20000100800 */
[----:B0-----:R-:W-:-:S03]  /*13e00*/  IADD3 R12, P4, PT, R88, R10, RZ ;  /* 0x0000000a580c7210 */ /* 0x001fc60007f9e0ff */
[----:B------:R0:W-:Y:S04]  /*13e10*/  STL [R1+0x1bc], R13 ;  /* 0x0001bc0d01007387 */ /* 0x0001e80000100800 */
[----:B------:R-:W4:Y:S04]  /*13e20*/  LDL.LU R79, [R1+0xb8] ;  /* 0x0000b800014f7983 */ /* 0x000f280000300800 */
[----:B------:R1:W-:Y:S01]  /*13e30*/  STL [R1+0x200], R12 ;  /* 0x0002000c01007387 */ /* 0x0003e20000100800 */
[-C--:B0-----:R-:W-:Y:S02]  /*13e40*/  LEA.HI.X.SX32 R13, R11, R7.reuse, 0x1, P6 ;  /* 0x000000070b0d7211 */ /* 0x081fe400030f0eff */
[----:B------:R-:W-:Y:S01]  /*13e50*/  IADD3 R15, P6, PT, R85, R10, RZ ;  /* 0x0000000a550f7210 */ /* 0x000fe20007fde0ff */
[----:B------:R-:W4:Y:S01]  /*13e60*/  LDL.LU R11, [R1+0x1054] ;  /* 0x00105400010b7983 */ /* 0x000f220000300800 */
[----:B-1----:R-:W-:-:S03]  /*13e70*/  LEA.HI.X.SX32 R12, R88, R7, 0x1, P4 ;  /* 0x00000007580c7211 */ /* 0x002fc600020f0eff */
[----:B------:R0:W-:Y:S04]  /*13e80*/  STL [R1+0x1dc], R13 ;  /* 0x0001dc0d01007387 */ /* 0x0001e80000100800 */
[----:B------:R-:W-:Y:S04]  /*13e90*/  STL [R1+0x220], R15 ;  /* 0x0002200f01007387 */ /* 0x000fe80000100800 */
[----:B------:R1:W-:Y:S01]  /*13ea0*/  STL [R1+0x1fc], R12 ;  /* 0x0001fc0c01007387 */ /* 0x0003e20000100800 */
[----:B0-----:R-:W-:Y:S01]  /*13eb0*/  IADD3 R13, P4, PT, R83, R10, RZ ;  /* 0x0000000a530d7210 */ /* 0x001fe20007f9e0ff */
[----:B------:R-:W-:-:S04]  /*13ec0*/  IMAD R81, R81, UR12, RZ ;  /* 0x0000000c51517c24 */ /* 0x000fc8000f8e02ff */
[----:B------:R-:W-:Y:S01]  /*13ed0*/  STL [R1+0x260], R13 ;  /* 0x0002600d01007387 */ /* 0x000fe20000100800 */
[----:B-1----:R-:W-:-:S03]  /*13ee0*/  LEA.HI.X.SX32 R12, R85, R7, 0x1, P6 ;  /* 0x00000007550c7211 */ /* 0x002fc600030f0eff */
[----:B------:R-:W-:Y:S01]  /*13ef0*/  STL [R1+0xf18], R85 ;  /* 0x000f185501007387 */ /* 0x000fe20000100800 */
[----:B------:R-:W-:-:S03]  /*13f00*/  IMAD R78, R78, UR12, RZ ;  /* 0x0000000c4e4e7c24 */ /* 0x000fc6000f8e02ff */
[----:B------:R0:W-:Y:S01]  /*13f10*/  STL [R1+0x21c], R12 ;  /* 0x00021c0c01007387 */ /* 0x0001e20000100800 */
[----:B------:R-:W-:Y:S01]  /*13f20*/  IMAD R76, R76, UR12, RZ ;  /* 0x0000000c4c4c7c24 */ /* 0x000fe2000f8e02ff */
[----:B0-----:R-:W-:Y:S01]  /*13f30*/  LEA.HI.X.SX32 R12, R83, R7, 0x1, P4 ;  /* 0x00000007530c7211 */ /* 0x001fe200020f0eff */
[----:B------:R-:W-:Y:S02]  /*13f40*/  IMAD R74, R74, UR12, RZ ;  /* 0x0000000c4a4a7c24 */ /* 0x000fe4000f8e02ff */
[----:B------:R-:W-:Y:S02]  /*13f50*/  IMAD R72, R72, UR12, RZ ;  /* 0x0000000c48487c24 */ /* 0x000fe4000f8e02ff */
[----:B------:R-:W-:Y:S02]  /*13f60*/  IMAD R4, R82, UR12, RZ ;  /* 0x0000000c52047c24 */ /* 0x000fe4000f8e02ff */
[----:B---3--:R-:W-:Y:S02]  /*13f70*/  IMAD R5, R84, UR4, RZ ;  /* 0x0000000454057c24 */ /* 0x008fe4000f8e02ff */
[----:B------:R-:W3:Y:S04]  /*13f80*/  LDL.LU R84, [R1+0x88] ;  /* 0x0000880001547983 */ /* 0x000ee80000300800 */
[----:B------:R-:W-:Y:S04]  /*13f90*/  STL [R1+0xf14], R83 ;  /* 0x000f145301007387 */ /* 0x000fe80000100800 */
[----:B------:R0:W-:Y:S02]  /*13fa0*/  STL [R1+0x25c], R12 ;  /* 0x00025c0c01007387 */ /* 0x0001e40000100800 */
[-C--:B0-----:R-:W-:Y:S01]  /*13fb0*/  IADD3 R12, P4, PT, R78, R10.reuse, RZ ;  /* 0x0000000a4e0c7210 */ /* 0x081fe20007f9e0ff */
[----:B--2---:R-:W-:Y:S01]  /*13fc0*/  IMAD R15, R86, UR13, RZ ;  /* 0x0000000d560f7c24 */ /* 0x004fe2000f8e02ff */
[----:B------:R-:W-:Y:S01]  /*13fd0*/  IADD3 R86, P6, PT, R81, R10, RZ ;  /* 0x0000000a51567210 */ /* 0x000fe20007fde0ff */
[----:B------:R-:W-:-:S02]  /*13fe0*/  IMAD R70, R70, UR12, RZ ;  /* 0x0000000c46467c24 */ /* 0x000fc4000f8e02ff */
[----:B----4-:R-:W-:Y:S02]  /*13ff0*/  IMAD R17, R92, UR15, RZ ;  /* 0x0000000f5c117c24 */ /* 0x010fe4000f8e02ff */
[----:B------:R-:W-:Y:S01]  /*14000*/  STL [R1+0x280], R86 ;  /* 0x0002805601007387 */ /* 0x000fe20000100800 */
[----:B------:R-:W-:Y:S01]  /*14010*/  LEA.HI.X.SX32 R87, R81, R7, 0x1, P6 ;  /* 0x0000000751577211 */ /* 0x000fe200030f0eff */
[----:B------:R-:W-:Y:S02]  /*14020*/  IMAD R68, R68, UR12, RZ ;  /* 0x0000000c44447c24 */ /* 0x000fe4000f8e02ff */
[----:B------:R-:W-:Y:S01]  /*14030*/  IMAD R18, R2, UR17, RZ ;  /* 0x0000001102127c24 */ /* 0x000fe2000f8e02ff */
[----:B------:R0:W-:Y:S01]  /*14040*/  STL [R1+0x2a0], R12 ;  /* 0x0002a00c01007387 */ /* 0x0001e20000100800 */
[----:B------:R-:W-:Y:S01]  /*14050*/  IADD3 R85, P6, PT, R76, R10, RZ ;  /* 0x0000000a4c557210 */ /* 0x000fe20007fde0ff */
[----:B------:R-:W-:Y:S02]  /*14060*/  IMAD R66, R66, UR12, RZ ;  /* 0x0000000c42427c24 */ /* 0x000fe4000f8e02ff */
[----:B------:R-:W-:Y:S01]  /*14070*/  IMAD R64, R64, UR12, RZ ;  /* 0x0000000c40407c24 */ /* 0x000fe2000f8e02ff */
[----:B------:R-:W2:Y:S01]  /*14080*/  LDL.LU R92, [R1+0xd4] ;  /* 0x0000d400015c7983 */ /* 0x000ea20000300800 */
[----:B------:R-:W-:-:S02]  /*14090*/  IMAD R62, R62, UR12, RZ ;  /* 0x0000000c3e3e7c24 */ /* 0x000fc4000f8e02ff */
[----:B------:R-:W-:Y:S02]  /*140a0*/  IMAD R60, R60, UR12, RZ ;  /* 0x0000000c3c3c7c24 */ /* 0x000fe4000f8e02ff */
[----:B------:R-:W-:Y:S01]  /*140b0*/  IMAD R58, R58, UR12, RZ ;  /* 0x0000000c3a3a7c24 */ /* 0x000fe2000f8e02ff */
[-C--:B0-----:R-:W-:Y:S01]  /*140c0*/  LEA.HI.X.SX32 R12, R78, R7.reuse, 0x1, P4 ;  /* 0x000000074e0c7211 */ /* 0x081fe200020f0eff */
[----:B------:R-:W-:Y:S01]  /*140d0*/  STL [R1+0xf0c], R81 ;  /* 0x000f0c5101007387 */ /* 0x000fe20000100800 */
[----:B------:R-:W-:Y:S01]  /*140e0*/  LEA.HI.X.SX32 R2, R76, R7, 0x1, P6 ;  /* 0x000000074c027211 */ /* 0x000fe200030f0eff */
[----:B------:R-:W-:Y:S02]  /*140f0*/  IMAD R56, R56, UR12, RZ ;  /* 0x0000000c38387c24 */ /* 0x000fe4000f8e02ff */
[----:B------:R-:W-:Y:S01]  /*14100*/  IMAD R54, R54, UR12, RZ ;  /* 0x0000000c36367c24 */ /* 0x000fe2000f8e02ff */
[----:B------:R-:W-:Y:S01]  /*14110*/  STL [R1+0x27c], R87 ;  /* 0x00027c5701007387 */ /* 0x000fe20000100800 */
[----:B------:R-:W-:-:S03]  /*14120*/  IMAD R19, R79, UR19, RZ ;  /* 0x000000134f137c24 */ /* 0x000fc6000f8e02ff */
[----:B------:R0:W-:Y:S01]  /*14130*/  STL [R1+0x29c], R12 ;  /* 0x00029c0c01007387 */ /* 0x0001e20000100800 */
[----:B------:R-:W-:Y:S02]  /*14140*/  IMAD R52, R52, UR12, RZ ;  /* 0x0000000c34347c24 */ /* 0x000fe4000f8e02ff */
[----:B------:R-:W-:Y:S01]  /*14150*/  IMAD R50, R50, UR12, RZ ;  /* 0x0000000c32327c24 */ /* 0x000fe2000f8e02ff */
[----:B------:R-:W-:Y:S01]  /*14160*/  STL [R1+0x2c0], R85 ;  /* 0x0002c05501007387 */ /* 0x000fe20000100800 */
[----:B------:R-:W-:Y:S01]  /*14170*/  IADD3 R82, P4, PT, R74, R10, RZ ;  /* 0x0000000a4a527210 */ /* 0x000fe20007f9e0ff */
[----:B------:R-:W-:Y:S02]  /*14180*/  IMAD R48, R48, UR12, RZ ;  /* 0x0000000c30307c24 */ /* 0x000fe4000f8e02ff */
[----:B------:R-:W-:Y:S02]  /*14190*/  IMAD R45, R45, UR12, RZ ;  /* 0x0000000c2d2d7c24 */ /* 0x000fe4000f8e02ff */
[----:B------:R-:W-:Y:S01]  /*141a0*/  IMAD R43, R43, UR12, RZ ;  /* 0x0000000c2b2b7c24 */ /* 0x000fe2000f8e02ff */
[----:B0-----:R-:W4:Y:S01]  /*141b0*/  LDL.LU R12, [R1+0xdc] ;  /* 0x0000dc00010c7983 */ /* 0x001f220000300800 */
[----:B------:R-:W-:-:S02]  /*141c0*/  IMAD R40, R40, UR12, RZ ;  /* 0x0000000c28287c24 */ /* 0x000fc4000f8e02ff */
[----:B------:R-:W-:Y:S01]  /*141d0*/  IMAD R38, R38, UR12, RZ ;  /* 0x0000000c26267c24 */ /* 0x000fe2000f8e02ff */
[----:B------:R-:W-:Y:S01]  /*141e0*/  STL [R1+0xf00], R76 ;  /* 0x000f004c01007387 */ /* 0x000fe20000100800 */
[----:B------:R-:W-:Y:S02]  /*141f0*/  IMAD R35, R35, UR12, RZ ;  /* 0x0000000c23237c24 */ /* 0x000fe4000f8e02ff */
[----:B------:R-:W-:Y:S01]  /*14200*/  IMAD R0, R0, UR12, RZ ;  /* 0x0000000c00007c24 */ /* 0x000fe2000f8e02ff */
[----:B------:R0:W-:Y:S01]  /*14210*/  STL [R1+0x2bc], R2 ;  /* 0x0002bc0201007387 */ /* 0x0001e20000100800 */
[----:B------:R-:W-:Y:S02]  /*14220*/  IMAD R9, R9, UR12, RZ ;  /* 0x0000000c09097c24 */ /* 0x000fe4000f8e02ff */
[----:B------:R-:W-:Y:S01]  /*14230*/  IMAD R90, R90, UR12, RZ ;  /* 0x0000000c5a5a7c24 */ /* 0x000fe2000f8e02ff */
[----:B------:R-:W-:Y:S01]  /*14240*/  STL [R1+0x2e0], R82 ;  /* 0x0002e05201007387 */ /* 0x000fe20000100800 */
[----:B------:R-:W-:Y:S01]  /*14250*/  PRMT R3, RZ, 0x7610, R3 ;  /* 0x00007610ff037816 */ /* 0x000fe20000000003 */
[----:B------:R-:W1:Y:S01]  /*14260*/  LDCU UR13, c[0x0][0x3b0] ;  /* 0x00007600ff0d77ac */ /* 0x000e620008000800 */
[----:B0-----:R-:W-:-:S05]  /*14270*/  IADD3 R2, P6, PT, R72, R10, RZ ;  /* 0x0000000a48027210 */ /* 0x001fca0007fde0ff */
[----:B------:R0:W-:Y:S04]  /*14280*/  STL [R1+0x300], R2 ;  /* 0x0003000201007387 */ /* 0x0001e80000100800 */
[----:B0-----:R-:W4:Y:S01]  /*14290*/  LDL.LU R2, [R1+0xf0] ;  /* 0x0000f00001027983 */ /* 0x001f220000300800 */
[-C--:B------:R-:W-:Y:S02]  /*142a0*/  LEA.HI.X.SX32 R83, R74, R7.reuse, 0x1, P4 ;  /* 0x000000074a537211 */ /* 0x080fe400020f0eff */
[----:B------:R-:W-:Y:S02]  /*142b0*/  LEA.HI.X.SX32 R13, R72, R7, 0x1, P6 ;  /* 0x00000007480d7211 */ /* 0x000fe400030f0eff */
[-C--:B------:R-:W-:Y:S01]  /*142c0*/  IADD3 R81, P4, PT, R70, R10.reuse, RZ ;  /* 0x0000000a46517210 */ /* 0x080fe20007f9e0ff */
[----:B------:R-:W-:Y:S01]  /*142d0*/  STL [R1+0x2dc], R83 ;  /* 0x0002dc5301007387 */ /* 0x000fe20000100800 */
[----:B------:R-:W-:-:S03]  /*142e0*/  IADD3 R80, P6, PT, R68, R10, RZ ;  /* 0x0000000a44507210 */ /* 0x000fc60007fde0ff */
[----:B------:R0:W-:Y:S04]  /*142f0*/  STL [R1+0x2fc], R13 ;  /* 0x0002fc0d01007387 */ /* 0x0001e80000100800 */
[----:B------:R-:W-:Y:S01]  /*14300*/  STL [R1+0xefc], R72 ;  /* 0x000efc4801007387 */ /* 0x000fe20000100800 */
[----:B0-----:R-:W-:-:S03]  /*14310*/  LEA.HI.X.SX32 R13, R70, R7, 0x1, P4 ;  /* 0x00000007460d7211 */ /* 0x001fc600020f0eff */
[----:B------:R-:W-:Y:S01]  /*14320*/  STL [R1+0x320], R81 ;  /* 0x0003205101007387 */ /* 0x000fe20000100800 */
[----:B------:R-:W-:-:S03]  /*14330*/  IADD3 R79, P4, PT, R66, R10, RZ ;  /* 0x0000000a424f7210 */ /* 0x000fc60007f9e0ff */
[----:B------:R-:W-:Y:S04]  /*14340*/  STL [R1+0xef8], R70 ;  /* 0x000ef84601007387 */ /* 0x000fe80000100800 */
[----:B------:R0:W-:Y:S01]  /*14350*/  STL [R1+0x31c], R13 ;  /* 0x00031c0d01007387 */ /* 0x0001e20000100800 */
[----:B------:R-:W-:-:S03]  /*14360*/  LEA.HI.X.SX32 R22, R66, R7, 0x1, P4 ;  /* 0x0000000742167211 */ /* 0x000fc600020f0eff */
[----:B------:R-:W-:Y:S01]  /*14370*/  STL [R1+0x340], R80 ;  /* 0x0003405001007387 */ /* 0x000fe20000100800 */
[----:B0-----:R-:W-:Y:S02]  /*14380*/  LEA.HI.X.SX32 R13, R68, R7, 0x1, P6 ;  /* 0x00000007440d7211 */ /* 0x001fe400030f0eff */
[-C--:B------:R-:W-:Y:S01]  /*14390*/  IADD3 R76, P6, PT, R64, R10.reuse, RZ ;  /* 0x0000000a404c7210 */ /* 0x080fe20007fde0ff */
[----:B---3--:R-:W-:Y:S02]  /*143a0*/  IMAD R20, R84, UR21, RZ ;  /* 0x0000001554147c24 */ /* 0x008fe4000f8e02ff */
[----:B------:R-:W3:Y:S04]  /*143b0*/  LDL.LU R84, [R1+0xbc] ;  /* 0x0000bc0001547983 */ /* 0x000ee80000300800 */
[----:B------:R0:W-:Y:S04]  /*143c0*/  STL [R1+0x33c], R13 ;  /* 0x00033c0d01007387 */ /* 0x0001e80000100800 */
[----:B------:R-:W-:Y:S01]  /*143d0*/  STL [R1+0x360], R79 ;  /* 0x0003604f01007387 */ /* 0x000fe20000100800 */
[----:B0-----:R-:W-:-:S03]  /*143e0*/  IADD3 R13, P4, PT, R62, R10, RZ ;  /* 0x0000000a3e0d7210 */ /* 0x001fc60007f9e0ff */
[----:B------:R-:W-:Y:S04]  /*143f0*/  STL [R1+0x35c], R22 ;  /* 0x00035c1601007387 */ /* 0x000fe80000100800 */
[----:B------:R-:W-:Y:S04]  /*14400*/  STL [R1+0x380], R76 ;  /* 0x0003804c01007387 */ /* 0x000fe80000100800 */
[----:B------:R0:W-:Y:S04]  /*14410*/  STL [R1+0x3a0], R13 ;  /* 0x0003a00d01007387 */ /* 0x0001e80000100800 */
[----:B------:R-:W-:Y:S01]  /*14420*/  STL [R1+0xeec], R64 ;  /* 0x000eec4001007387 */ /* 0x000fe20000100800 */
[----:B0-----:R-:W-:-:S02]  /*14430*/  LEA.HI.X.SX32 R13, R64, R7, 0x1, P6 ;  /* 0x00000007400d7211 */ /* 0x001fc400030f0eff */
[----:B------:R-:W-:-:S03]  /*14440*/  IADD3 R22, P6, PT, R60, R10, RZ ;  /* 0x0000000a3c167210 */ /* 0x000fc60007fde0ff */
[----:B------:R0:W-:Y:S02]  /*14450*/  STL [R1+0x37c], R13 ;  /* 0x00037c0d01007387 */ /* 0x0001e40000100800 */
[-C--:B0-----:R-:W-:Y:S02]  /*14460*/  LEA.HI.X.SX32 R13, R62, R7.reuse, 0x1, P4 ;  /* 0x000000073e0d7211 */ /* 0x081fe400020f0eff */
[----:B------:R-:W-:Y:S01]  /*14470*/  IADD3 R72, P4, PT, R58, R10, RZ ;  /* 0x0000000a3a487210 */ /* 0x000fe20007f9e0ff */
[----:B--2---:R-:W-:Y:S02]  /*14480*/  IMAD R21, R92, UR25, RZ ;  /* 0x000000195c157c24 */ /* 0x004fe4000f8e02ff */
[----:B------:R-:W2:Y:S04]  /*14490*/  LDL.LU R92, [R1+0xc4] ;  /* 0x0000c400015c7983 */ /* 0x000ea80000300800 */
[----:B------:R-:W-:Y:S04]  /*144a0*/  STL [R1+0x3c0], R22 ;  /* 0x0003c01601007387 */ /* 0x000fe80000100800 */
[----:B------:R-:W-:Y:S04]  /*144b0*/  STL [R1+0xee4], R62 ;  /* 0x000ee43e01007387 */ /* 0x000fe80000100800 */
[----:B------:R0:W-:Y:S04]  /*144c0*/  STL [R1+0x39c], R13 ;  /* 0x00039c0d01007387 */ /* 0x0001e80000100800 */
[----:B------:R-:W-:Y:S04]  /*144d0*/  STL [R1+0xe60], R60 ;  /* 0x000e603c01007387 */ /* 0x000fe80000100800 */
[----:B------:R-:W-:Y:S01]  /*144e0*/  STL [R1+0x3e0], R72 ;  /* 0x0003e04801007387 */ /* 0x000fe20000100800 */
[-C--:B0-----:R-:W-:Y:S01]  /*144f0*/  LEA.HI.X.SX32 R13, R58, R7.reuse, 0x1, P4 ;  /* 0x000000073a0d7211 */ /* 0x081fe200020f0eff */
[----:B----4-:R-:W-:Y:S01]  /*14500*/  IMAD R22, R12, UR27, RZ ;  /* 0x0000001b0c167c24 */ /* 0x010fe2000f8e02ff */
[----:B------:R-:W-:-:S02]  /*14510*/  LEA.HI.X.SX32 R12, R60, R7, 0x1, P6 ;  /* 0x000000073c0c7211 */ /* 0x000fc400030f0eff */
[----:B------:R-:W-:-:S03]  /*14520*/  IADD3 R23, P6, PT, R56, R10, RZ ;  /* 0x0000000a38177210 */ /* 0x000fc60007fde0ff */
[----:B------:R0:W-:Y:S04]  /*14530*/  STL [R1+0x3bc], R12 ;  /* 0x0003bc0c01007387 */ /* 0x0001e80000100800 */
[----:B0-----:R-:W4:Y:S04]  /*14540*/  LDL.LU R12, [R1+0xd8] ;  /* 0x0000d800010c7983 */ /* 0x001f280000300800 */
[----:B------:R0:W-:Y:S04]  /*14550*/  STL [R1+0x400], R23 ;  /* 0x0004001701007387 */ /* 0x0001e80000100800 */
[----:B------:R-:W-:Y:S04]  /*14560*/  STL [R1+0xe64], R58 ;  /* 0x000e643a01007387 */ /* 0x000fe80000100800 */
[----:B------:R1:W-:Y:S01]  /*14570*/  STL [R1+0x3dc], R13 ;  /* 0x0003dc0d01007387 */ /* 0x0003e20000100800 */
[----:B0-----:R-:W-:Y:S01]  /*14580*/  IMAD R23, R2, UR29, RZ ;  /* 0x0000001d02177c24 */ /* 0x001fe2000f8e02ff */
[----:B------:R-:W-:-:S02]  /*14590*/  LEA.HI.X.SX32 R2, R56, R7, 0x1, P6 ;  /* 0x0000000738027211 */ /* 0x000fc400030f0eff */
[----:B-1----:R-:W-:-:S05]  /*145a0*/  IADD3 R13, P4, PT, R54, R10, RZ ;  /* 0x0000000a360d7210 */ /* 0x002fca0007f9e0ff */
[----:B------:R-:W-:Y:S01]  /*145b0*/  STL [R1+0x420], R13 ;  /* 0x0004200d01007387 */ /* 0x000fe20000100800 */
[----:B------:R-:W-:-:S03]  /*145c0*/  IADD3 R70, P6, PT, R52, R10, RZ ;  /* 0x0000000a34467210 */ /* 0x000fc60007fde0ff */
[----:B------:R-:W-:Y:S04]  /*145d0*/  STL [R1+0xe68], R56 ;  /* 0x000e683801007387 */ /* 0x000fe80000100800 */
[----:B------:R0:W-:Y:S04]  /*145e0*/  STL [R1+0x3fc], R2 ;  /* 0x0003fc0201007387 */ /* 0x0001e80000100800 */
[----:B------:R-:W-:Y:S01]  /*145f0*/  STL [R1+0xe6c], R54 ;  /* 0x000e6c3601007387 */ /* 0x000fe20000100800 */
[----:B0-----:R-:W-:-:S05]  /*14600*/  LEA.HI.X.SX32 R2, R54, R7, 0x1, P4 ;  /* 0x0000000736027211 */ /* 0x001fca00020f0eff */
[----:B------:R0:W-:Y:S04]  /*14610*/  STL [R1+0x41c], R2 ;  /* 0x00041c0201007387 */ /* 0x0001e80000100800 */
[----:B------:R-:W-:Y:S04]  /*14620*/  STL [R1+0x440], R70 ;  /* 0x0004404601007387 */ /* 0x000fe80000100800 */
[----:B0-----:R-:W4:Y:S01]  /*14630*/  LDL.LU R2, [R1+0xcc] ;  /* 0x0000cc0001027983 */ /* 0x001f220000300800 */
[----:B------:R-:W-:Y:S02]  /*14640*/  IADD3 R65, P4, PT, R50, R10, RZ ;  /* 0x0000000a32417210 */ /* 0x000fe40007f9e0ff */
[----:B------:R-:W-:-:S02]  /*14650*/  LEA.HI.X.SX32 R13, R52, R7, 0x1, P6 ;  /* 0x00000007340d7211 */ /* 0x000fc400030f0eff */
[-C--:B------:R-:W-:Y:S02]  /*14660*/  IADD3 R64, P6, PT, R48, R10.reuse, RZ ;  /* 0x0000000a30407210 */ /* 0x080fe40007fde0ff */
[-C--:B------:R-:W-:Y:S02]  /*14670*/  LEA.HI.X.SX32 R67, R50, R7.reuse, 0x1, P4 ;  /* 0x0000000732437211 */ /* 0x080fe400020f0eff */
[----:B------:R-:W-:Y:S01]  /*14680*/  IADD3 R63, P4, PT, R45, R10, RZ ;  /* 0x0000000a2d3f7210 */ /* 0x000fe20007f9e0ff */
[----:B---3--:R-:W-:Y:S02]  /*14690*/  IMAD R24, R84, UR31, RZ ;  /* 0x0000001f54187c24 */ /* 0x008fe4000f8e02ff */
[----:B------:R-:W3:Y:S04]  /*146a0*/  LDL.LU R84, [R1+0x9c] ;  /* 0x00009c0001547983 */ /* 0x000ee80000300800 */
[----:B------:R-:W-:Y:S04]  /*146b0*/  STL [R1+0xedc], R52 ;  /* 0x000edc3401007387 */ /* 0x000fe80000100800 */
[----:B------:R0:W-:Y:S04]  /*146c0*/  STL [R1+0x43c], R13 ;  /* 0x00043c0d01007387 */ /* 0x0001e80000100800 */
[----:B------:R-:W-:Y:S04]  /*146d0*/  STL [R1+0x460], R65 ;  /* 0x0004604101007387 */ /* 0x000fe80000100800 */
[----:B------:R-:W-:Y:S01]  /*146e0*/  STL [R1+0xed4], R50 ;  /* 0x000ed43201007387 */ /* 0x000fe20000100800 */
[----:B0-----:R-:W-:-:S03]  /*146f0*/  LEA.HI.X.SX32 R13, R48, R7, 0x1, P6 ;  /* 0x00000007300d7211 */ /* 0x001fc600030f0eff */
[----:B------:R-:W-:Y:S01]  /*14700*/  STL [R1+0x480], R64 ;  /* 0x0004804001007387 */ /* 0x000fe20000100800 */
[----:B------:R-:W-:-:S03]  /*14710*/  IADD3 R26, P6, PT, R43, R10, RZ ;  /* 0x0000000a2b1a7210 */ /* 0x000fc60007fde0ff */
[----:B------:R-:W-:Y:S04]  /*14720*/  STL [R1+0x45c], R67 ;  /* 0x00045c4301007387 */ /* 0x000fe80000100800 */
[----:B------:R-:W-:Y:S04]  /*14730*/  STL [R1+0xecc], R48 ;  /* 0x000ecc3001007387 */ /* 0x000fe80000100800 */
[----:B------:R-:W-:Y:S04]  /*14740*/  STL [R1+0x4a0], R63 ;  /* 0x0004a03f01007387 */ /* 0x000fe80000100800 */
[----:B------:R0:W-:Y:S02]  /*14750*/  STL [R1+0x47c], R13 ;  /* 0x00047c0d01007387 */ /* 0x0001e40000100800 */
[----:B0-----:R-:W-:-:S02]  /*14760*/  LEA.HI.X.SX32 R13, R45, R7, 0x1, P4 ;  /* 0x000000072d0d7211 */ /* 0x001fc400020f0eff */
[----:B------:R-:W-:-:S04]  /*14770*/  IADD3 R53, P4, PT, R40, R10, RZ ;  /* 0x0000000a28357210 */ /* 0x000fc80007f9e0ff */
[-C--:B------:R-:W-:Y:S01]  /*14780*/  LEA.HI.X.SX32 R62, R40, R7.reuse, 0x1, P4 ;  /* 0x00000007283e7211 */ /* 0x080fe200020f0eff */
[----:B--2---:R-:W-:Y:S02]  /*14790*/  IMAD R25, R92, UR33, RZ ;  /* 0x000000215c197c24 */ /* 0x004fe4000f8e02ff */
[----:B------:R-:W2:Y:S04]  /*147a0*/  LDL.LU R92, [R1+0x84] ;  /* 0x00008400015c7983 */ /* 0x000ea80000300800 */
[----:B------:R-:W-:Y:S04]  /*147b0*/  STL [R1+0x4c0], R26 ;  /* 0x0004c01a01007387 */ /* 0x000fe80000100800 */
[----:B------:R-:W-:Y:S04]  /*147c0*/  STL [R1+0xec0], R45 ;  /* 0x000ec02d01007387 */ /* 0x000fe80000100800 */
[----:B------:R0:W-:Y:S04]  /*147d0*/  STL [R1+0x49c], R13 ;  /* 0x00049c0d01007387 */ /* 0x0001e80000100800 */
[----:B0-----:R-:W2:Y:S04]  /*147e0*/  LDL.LU R13, [R1+0x68] ;  /* 0x00006800010d7983 */ /* 0x001ea80000300800 */
[----:B------:R-:W-:Y:S01]  /*147f0*/  STL [R1+0xeb8], R43 ;  /* 0x000eb82b01007387 */ /* 0x000fe20000100800 */
[----:B----4-:R-:W-:Y:S01]  /*14800*/  IMAD R26, R12, UR35, RZ ;  /* 0x000000230c1a7c24 */ /* 0x010fe2000f8e02ff */
[----:B------:R-:W-:-:S02]  /*14810*/  LEA.HI.X.SX32 R12, R43, R7, 0x1, P6 ;  /* 0x000000072b0c7211 */ /* 0x000fc400030f0eff */
[----:B------:R-:W-:-:S03]  /*14820*/  IADD3 R52, P6, PT, R38, R10, RZ ;  /* 0x0000000a26347210 */ /* 0x000fc60007fde0ff */
[----:B------:R0:W-:Y:S04]  /*14830*/  STL [R1+0x4bc], R12 ;  /* 0x0004bc0c01007387 */ /* 0x0001e80000100800 */
[----:B------:R-:W-:Y:S04]  /*14840*/  STL [R1+0x4e0], R53 ;  /* 0x0004e03501007387 */ /* 0x000fe80000100800 */
[----:B------:R-:W-:Y:S01]  /*14850*/  STL [R1+0xeac], R40 ;  /* 0x000eac2801007387 */ /* 0x000fe20000100800 */
[----:B0-----:R-:W-:-:S03]  /*14860*/  IADD3 R12, P4, PT, R35, R10, RZ ;  /* 0x0000000a230c7210 */ /* 0x001fc60007f9e0ff */
[----:B------:R-:W-:Y:S04]  /*14870*/  STL [R1+0x500], R52 ;  /* 0x0005003401007387 */ /* 0x000fe80000100800 */
[----:B------:R-:W-:Y:S04]  /*14880*/  STL [R1+0x4dc], R62 ;  /* 0x0004dc3e01007387 */ /* 0x000fe80000100800 */
[----:B------:R0:W-:Y:S04]  /*14890*/  STL [R1+0x520], R12 ;  /* 0x0005200c01007387 */ /* 0x0001e80000100800 */
[----:B0-----:R-:W4:Y:S04]  /*148a0*/  LDL.LU R12, [R1+0x94] ;  /* 0x00009400010c7983 */ /* 0x001f280000300800 */
[----:B------:R-:W-:Y:S01]  /*148b0*/  STL [R1+0xea4], R38 ;  /* 0x000ea42601007387 */ /* 0x000fe20000100800 */
[----:B------:R-:W-:Y:S01]  /*148c0*/  IMAD R27, R2, UR37, RZ ;  /* 0x00000025021b7c24 */ /* 0x000fe2000f8e02ff */
[----:B------:R-:W-:-:S02]  /*148d0*/  LEA.HI.X.SX32 R2, R38, R7, 0x1, P6 ;  /* 0x0000000726027211 */ /* 0x000fc400030f0eff */
[----:B------:R-:W-:-:S03]  /*148e0*/  IADD3 R51, P6, PT, R73, R10, RZ ;  /* 0x0000000a49337210 */ /* 0x000fc60007fde0ff */
[----:B------:R0:W-:Y:S04]  /*148f0*/  STL [R1+0x4fc], R2 ;  /* 0x0004fc0201007387 */ /* 0x0001e80000100800 */
[----:B------:R-:W-:Y:S01]  /*14900*/  STL [R1+0xe9c], R35 ;  /* 0x000e9c2301007387 */ /* 0x000fe20000100800 */
[----:B0-----:R-:W-:-:S05]  /*14910*/  LEA.HI.X.SX32 R2, R35, R7, 0x1, P4 ;  /* 0x0000000723027211 */ /* 0x001fca00020f0eff */
[----:B------:R0:W-:Y:S04]  /*14920*/  STL [R1+0x51c], R2 ;  /* 0x00051c0201007387 */ /* 0x0001e80000100800 */
[----:B------:R-:W-:Y:S04]  /*14930*/  STL [R1+0x540], R51 ;  /* 0x0005403301007387 */ /* 0x000fe80000100800 */
[----:B0-----:R-:W4:Y:S01]  /*14940*/  LDL.LU R2, [R1+0xb0] ;  /* 0x0000b00001027983 */ /* 0x001f220000300800 */
[----:B------:R-:W-:Y:S02]  /*14950*/  IADD3 R50, P4, PT, R71, R10, RZ ;  /* 0x0000000a47327210 */ /* 0x000fe40007f9e0ff */
[----:B------:R-:W-:-:S03]  /*14960*/  LEA.HI.X.SX32 R29, R73, R7, 0x1, P6 ;  /* 0x00000007491d7211 */ /* 0x000fc600030f0eff */
[----:B------:R-:W-:Y:S01]  /*14970*/  STL [R1+0x560], R50 ;  /* 0x0005603201007387 */ /* 0x000fe20000100800 */
[----:B------:R-:W-:-:S03]  /*14980*/  IADD3 R48, P6, PT, R77, R10, RZ ;  /* 0x0000000a4d307210 */ /* 0x000fc60007fde0ff */
[----:B------:R0:W-:Y:S01]  /*14990*/  STL [R1+0x53c], R29 ;  /* 0x00053c1d01007387 */ /* 0x0001e20000100800 */
[-C--:B------:R-:W-:Y:S01]  /*149a0*/  LEA.HI.X.SX32 R49, R77, R7.reuse, 0x1, P6 ;  /* 0x000000074d317211 */ /* 0x080fe200030f0eff */
[----:B---3--:R-:W-:Y:S01]  /*149b0*/  IMAD R28, R84, UR39, RZ ;  /* 0x00000027541c7c24 */ /* 0x008fe2000f8e02ff */
[-C--:B------:R-:W-:Y:S01]  /*149c0*/  IADD3 R31, P6, PT, R16, R10.reuse, RZ ;  /* 0x0000000a101f7210 */ /* 0x080fe20007fde0ff */
[----:B------:R-:W3:Y:S01]  /*149d0*/  LDL.LU R84, [R1+0xd0] ;  /* 0x0000d00001547983 */ /* 0x000ee20000300800 */
[----:B0-----:R-:W-:Y:S02]  /*149e0*/  LEA.HI.X.SX32 R29, R71, R7, 0x1, P4 ;  /* 0x00000007471d7211 */ /* 0x001fe400020f0eff */
[----:B------:R-:W-:-:S04]  /*149f0*/  IADD3 R47, P4, PT, R75, R10, RZ ;  /* 0x0000000a4b2f7210 */ /* 0x000fc80007f9e0ff */
[----:B------:R-:W-:Y:S01]  /*14a00*/  LEA.HI.X.SX32 R30, R75, R7, 0x1, P4 ;  /* 0x000000074b1e7211 */ /* 0x000fe200020f0eff */
[----:B------:R2:W-:Y:S01]  /*14a10*/  STL [R1+0x55c], R29 ;  /* 0x00055c1d01007387 */ /* 0x0005e20000100800 */
[----:B------:R-:W-:-:S03]  /*14a20*/  IADD3 R45, P4, PT, R6, R10, RZ ;  /* 0x0000000a062d7210 */ /* 0x000fc60007f9e0ff */
[----:B------:R-:W-:Y:S01]  /*14a30*/  STL [R1+0x580], R48 ;  /* 0x0005803001007387 */ /* 0x000fe20000100800 */
[----:B------:R-:W-:-:S03]  /*14a40*/  LEA.HI.X.SX32 R46, R6, R7, 0x1, P4 ;  /* 0x00000007062e7211 */ /* 0x000fc600020f0eff */
[----:B------:R-:W-:Y:S01]  /*14a50*/  STL [R1+0x5a0], R47 ;  /* 0x0005a02f01007387 */ /* 0x000fe20000100800 */
[----:B------:R-:W-:-:S03]  /*14a60*/  IADD3 R6, P4, PT, R5, R10, RZ ;  /* 0x0000000a05067210 */ /* 0x000fc60007f9e0ff */
[----:B------:R-:W-:Y:S01]  /*14a70*/  STL [R1+0x5c0], R31 ;  /* 0x0005c01f01007387 */ /* 0x000fe20000100800 */
[-C--:B------:R-:W-:Y:S01]  /*14a80*/  LEA.HI.X.SX32 R5, R5, R7.reuse, 0x1, P4 ;  /* 0x0000000705057211 */ /* 0x080fe200020f0eff */
[----:B--2---:R-:W-:Y:S02]  /*14a90*/  IMAD R29, R92, UR41, RZ ;  /* 0x000000295c1d7c24 */ /* 0x004fe4000f8e02ff */
[----:B------:R-:W2:Y:S04]  /*14aa0*/  LDL.LU R92, [R1+0xe0] ;  /* 0x0000e000015c7983 */ /* 0x000ea80000300800 */
[----:B------:R-:W-:Y:S04]  /*14ab0*/  STL [R1+0x57c], R49 ;  /* 0x00057c3101007387 */ /* 0x000fe80000100800 */
[----:B------:R-:W-:Y:S04]  /*14ac0*/  STL [R1+0x59c], R30 ;  /* 0x00059c1e01007387 */ /* 0x000fe80000100800 */
[----:B------:R-:W-:Y:S01]  /*14ad0*/  STL [R1+0x5e0], R45 ;  /* 0x0005e02d01007387 */ /* 0x000fe20000100800 */
[----:B------:R-:W-:Y:S01]  /*14ae0*/  IMAD R32, R13, UR43, RZ ;  /* 0x0000002b0d207c24 */ /* 0x000fe2000f8e02ff */
[----:B------:R-:W-:-:S02]  /*14af0*/  LEA.HI.X.SX32 R13, R16, R7, 0x1, P6 ;  /* 0x00000007100d7211 */ /* 0x000fc400030f0eff */
[----:B------:R-:W-:-:S03]  /*14b00*/  IADD3 R43, P6, PT, R4, R10, RZ ;  /* 0x0000000a042b7210 */ /* 0x000fc60007fde0ff */
[----:B------:R0:W-:Y:S01]  /*14b10*/  STL [R1+0x5bc], R13 ;  /* 0x0005bc0d01007387 */ /* 0x0001e20000100800 */
[----:B------:R-:W-:Y:S02]  /*14b20*/  LEA.HI.X.SX32 R44, R4, R7, 0x1, P6 ;  /* 0x00000007042c7211 */ /* 0x000fe400030f0eff */
[-C--:B------:R-:W-:Y:S01]  /*14b30*/  IADD3 R4, P4, PT, R17, R10.reuse, RZ ;  /* 0x0000000a11047210 */ /* 0x080fe20007f9e0ff */
[----:B------:R-:W-:Y:S01]  /*14b40*/  STL [R1+0x600], R43 ;  /* 0x0006002b01007387 */ /* 0x000fe20000100800 */
[----:B------:R-:W-:-:S03]  /*14b50*/  IADD3 R42, P6, PT, R15, R10, RZ ;  /* 0x0000000a0f2a7210 */ /* 0x000fc60007fde0ff */
[----:B------:R-:W-:Y:S04]  /*14b60*/  STL [R1+0x620], R6 ;  /* 0x0006200601007387 */ /* 0x000fe80000100800 */
[----:B------:R-:W-:Y:S04]  /*14b70*/  STL [R1+0x5dc], R46 ;  /* 0x0005dc2e01007387 */ /* 0x000fe80000100800 */
[----:B0-----:R-:W2:Y:S04]  /*14b80*/  LDL.LU R13, [R1+0xe4] ;  /* 0x0000e400010d7983 */ /* 0x001ea80000300800 */
[----:B------:R-:W-:Y:S04]  /*14b90*/  STL [R1+0x61c], R5 ;  /* 0x00061c0501007387 */ /* 0x000fe80000100800 */
[----:B------:R-:W-:Y:S04]  /*14ba0*/  STL [R1+0x5fc], R44 ;  /* 0x0005fc2c01007387 */ /* 0x000fe80000100800 */
[----:B------:R0:W-:Y:S04]  /*14bb0*/  STL [R1+0x660], R4 ;  /* 0x0006600401007387 */ /* 0x0001e80000100800 */
[----:B------:R-:W-:Y:S01]  /*14bc0*/  STL [R1+0x640], R42 ;  /* 0x0006402a01007387 */ /* 0x000fe20000100800 */
[----:B0-----:R-:W-:-:S02]  /*14bd0*/  LEA.HI.X.SX32 R4, R15, R7, 0x1, P6 ;  /* 0x000000070f047211 */ /* 0x001fc400030f0eff */
[----:B------:R-:W-:-:S03]  /*14be0*/  IADD3 R41, P6, PT, R18, R10, RZ ;  /* 0x0000000a12297210 */ /* 0x000fc60007fde0ff */
[----:B------:R-:W-:Y:S01]  /*14bf0*/  STL [R1+0x63c], R4 ;  /* 0x00063c0401007387 */ /* 0x000fe20000100800 */
[----:B----4-:R-:W-:Y:S02]  /*14c00*/  IMAD R31, R12, UR45, RZ ;  /* 0x0000002d0c1f7c24 */ /* 0x010fe4000f8e02ff */
[----:B------:R-:W-:Y:S01]  /*14c10*/  IMAD R30, R2, UR47, RZ ;  /* 0x0000002f021e7c24 */ /* 0x000fe2000f8e02ff */
[----:B------:R-:W-:Y:S02]  /*14c20*/  LEA.HI.X.SX32 R2, R17, R7, 0x1, P4 ;  /* 0x0000000711027211 */ /* 0x000fe400020f0eff */
[----:B------:R-:W-:-:S03]  /*14c30*/  IADD3 R40, P4, PT, R19, R10, RZ ;  /* 0x0000000a13287210 */ /* 0x000fc60007f9e0ff */
[----:B------:R0:W-:Y:S04]  /*14c40*/  STL [R1+0x65c], R2 ;  /* 0x00065c0201007387 */ /* 0x0001e80000100800 */
[----:B------:R-:W4:Y:S01]  /*14c50*/  LDL.LU R12, [R1+0xec] ;  /* 0x0000ec00010c7983 */ /* 0x000f220000300800 */
[----:B0-----:R-:W-:-:S03]  /*14c60*/  LEA.HI.X.SX32 R2, R18, R7, 0x1, P6 ;  /* 0x0000000712027211 */ /* 0x001fc600030f0eff */
[----:B------:R-:W-:Y:S04]  /*14c70*/  STL [R1+0x680], R41 ;  /* 0x0006802901007387 */ /* 0x000fe80000100800 */
[----:B------:R-:W-:Y:S04]  /*14c80*/  STL [R1+0x6a0], R40 ;  /* 0x0006a02801007387 */ /* 0x000fe80000100800 */
[----:B------:R0:W-:Y:S04]  /*14c90*/  STL [R1+0x67c], R2 ;  /* 0x00067c0201007387 */ /* 0x0001e80000100800 */
[----:B0-----:R-:W4:Y:S01]  /*14ca0*/  LDL.LU R2, [R1+0xf4] ;  /* 0x0000f40001027983 */ /* 0x001f220000300800 */
[----:B------:R-:W-:-:S02]  /*14cb0*/  LEA.HI.X.SX32 R4, R19, R7, 0x1, P4 ;  /* 0x0000000713047211 */ /* 0x000fc400020f0eff */
[----:B------:R-:W-:-:S03]  /*14cc0*/  IADD3 R39, P6, PT, R20, R10, RZ ;  /* 0x0000000a14277210 */ /* 0x000fc60007fde0ff */
[----:B------:R0:W-:Y:S01]  /*14cd0*/  STL [R1+0x69c], R4 ;  /* 0x00069c0401007387 */ /* 0x0001e20000100800 */
[C---:B------:R-:W-:Y:S01]  /*14ce0*/  IADD3 R37, P4, PT, R21.reuse, R10, RZ ;  /* 0x0000000a15257210 */ /* 0x040fe20007f9e0ff */
[----:B---3--:R-:W-:Y:S02]  /*14cf0*/  IMAD R16, R84, UR49, RZ ;  /* 0x0000003154107c24 */ /* 0x008fe4000f8e02ff */
[----:B------:R-:W-:Y:S01]  /*14d00*/  STL [R1+0x6c0], R39 ;  /* 0x0006c02701007387 */ /* 0x000fe20000100800 */
[----:B------:R-:W-:-:S03]  /*14d10*/  LEA.HI.X.SX32 R38, R21, R7, 0x1, P4 ;  /* 0x0000000715267211 */ /* 0x000fc600020f0eff */
[----:B------:R-:W3:Y:S01]  /*14d20*/  LDL.LU R84, [R1+0xf8] ;  /* 0x0000f80001547983 */ /* 0x000ee20000300800 */
[-C--:B0-----:R-:W-:Y:S02]  /*14d30*/  LEA.HI.X.SX32 R4, R20, R7.reuse, 0x1, P6 ;  /* 0x0000000714047211 */ /* 0x081fe400030f0eff */
[CC--:B------:R-:W-:Y:S02]  /*14d40*/  IADD3 R36, P6, PT, R22.reuse, R10.reuse, RZ ;  /* 0x0000000a16247210 */ /* 0x0c0fe40007fde0ff */
[CC--:B------:R-:W-:Y:S02]  /*14d50*/  IADD3 R34, P4, PT, R23.reuse, R10.reuse, RZ ;  /* 0x0000000a17227210 */ /* 0x0c0fe40007f9e0ff */
[-C--:B------:R-:W-:Y:S02]  /*14d60*/  LEA.HI.X.SX32 R35, R22, R7.reuse, 0x1, P6 ;  /* 0x0000000716237211 */ /* 0x080fe400030f0eff */
[----:B------:R-:W-:Y:S02]  /*14d70*/  LEA.HI.X.SX32 R5, R23, R7, 0x1, P4 ;  /* 0x0000000717057211 */ /* 0x000fe400020f0eff */
[----:B------:R-:W-:Y:S01]  /*14d80*/  IADD3 R33, P6, PT, R24, R10, RZ ;  /* 0x0000000a18217210 */ /* 0x000fe20007fde0ff */
[----:B------:R-:W-:-:S02]  /*14d90*/  IMAD R17, R11, UR63, RZ ;  /* 0x0000003f0b117c24 */ /* 0x000fc4000f8e02ff */
[----:B--2---:R-:W-:Y:S02]  /*14da0*/  IMAD R15, R92, UR51, RZ ;  /* 0x000000335c0f7c24 */ /* 0x004fe4000f8e02ff */
[----:B------:R-:W2:Y:S04]  /*14db0*/  LDL.LU R92, [R1+0xfc] ;  /* 0x0000fc00015c7983 */ /* 0x000ea80000300800 */
[----:B------:R0:W-:Y:S04]  /*14dc0*/  STL [R1+0x6bc], R4 ;  /* 0x0006bc0401007387 */ /* 0x0001e80000100800 */
[----:B------:R-:W-:Y:S04]  /*14dd0*/  STL [R1+0xe70], R20 ;  /* 0x000e701401007387 */ /* 0x000fe80000100800 */
[----:B------:R-:W-:Y:S04]  /*14de0*/  STL [R1+0x6d8], R37 ;  /* 0x0006d82501007387 */ /* 0x000fe80000100800 */
[----:B------:R-:W-:Y:S01]  /*14df0*/  STL [R1+0xe74], R21 ;  /* 0x000e741501007387 */ /* 0x000fe20000100800 */
[----:B0-----:R-:W-:-:S03]  /*14e00*/  IADD3 R4, P4, PT, R25, R10, RZ ;  /* 0x0000000a19047210 */ /* 0x001fc60007f9e0ff */
        /* <DEDUP_REMOVED lines=8> */
[----:B------:R0:W-:Y:S04]  /*14e90*/  STL [R1+0x758], R4 ;  /* 0x0007580401007387 */ /* 0x0001e80000100800 */
[----:B------:R-:W-:Y:S01]  /*14ea0*/  STL [R1+0xe80], R24 ;  /* 0x000e801801007387 */ /* 0x000fe20000100800 */
[----:B0-----:R-:W-:-:S05]  /*14eb0*/  LEA.HI.X.SX32 R4, R24, R7, 0x1, P6 ;  /* 0x0000000718047211 */ /* 0x001fca00030f0eff */
[----:B------:R0:W-:Y:S04]  /*14ec0*/  STL [R1+0x734], R4 ;  /* 0x0007340401007387 */ /* 0x0001e80000100800 */
[----:B------:R-:W-:Y:S01]  /*14ed0*/  STL [R1+0xe84], R25 ;  /* 0x000e841901007387 */ /* 0x000fe20000100800 */
[----:B0-----:R-:W-:Y:S01]  /*14ee0*/  LEA.HI.X.SX32 R4, R25, R7, 0x1, P4 ;  /* 0x0000000719047211 */ /* 0x001fe200020f0eff */
[----:B------:R-:W-:Y:S02]  /*14ef0*/  IMAD R6, R13, UR53, RZ ;  /* 0x000000350d067c24 */ /* 0x000fe4000f8e02ff */
[----:B----4-:R-:W-:Y:S01]  /*14f00*/  IMAD R5, R12, UR55, RZ ;  /* 0x000000370c057c24 */ /* 0x010fe2000f8e02ff */
[----:B------:R-:W-:-:S05]  /*14f10*/  IADD3 R12, P6, PT, R26, R10, RZ ;  /* 0x0000000a1a0c7210 */ /* 0x000fca0007fde0ff */
[----:B------:R0:W-:Y:S04]  /*14f20*/  STL [R1+0x778], R12 ;  /* 0x0007780c01007387 */ /* 0x0001e80000100800 */
[----:B------:R1:W-:Y:S01]  /*14f30*/  STL [R1+0x754], R4 ;  /* 0x0007540401007387 */ /* 0x0003e20000100800 */
[----:B0-----:R-:W-:-:S05]  /*14f40*/  IADD3 R12, P4, PT, R27, R10, RZ ;  /* 0x0000000a1b0c7210 */ /* 0x001fca0007f9e0ff */
[----:B------:R0:W-:Y:S01]  /*14f50*/  STL [R1+0x798], R12 ;  /* 0x0007980c01007387 */ /* 0x0001e20000100800 */
[----:B-1----:R-:W-:Y:S01]  /*14f60*/  IMAD R4, R2, UR57, RZ ;  /* 0x0000003902047c24 */ /* 0x002fe2000f8e02ff */
[----:B------:R-:W-:Y:S02]  /*14f70*/  LEA.HI.X.SX32 R2, R26, R7, 0x1, P6 ;  /* 0x000000071a027211 */ /* 0x000fe400030f0eff */
[----:B------:R-:W-:Y:S01]  /*14f80*/  STL [R1+0xe88], R26 ;  /* 0x000e881a01007387 */ /* 0x000fe20000100800 */
[----:B0-----:R-:W-:-:S03]  /*14f90*/  IADD3 R12, P6, PT, R28, R10, RZ ;  /* 0x0000000a1c0c7210 */ /* 0x001fc60007fde0ff */
[----:B------:R0:W-:Y:S04]  /*14fa0*/  STL [R1+0x774], R2 ;  /* 0x0007740201007387 */ /* 0x0001e80000100800 */
[----:B------:R-:W-:Y:S01]  /*14fb0*/  STL [R1+0xe8c], R27 ;  /* 0x000e8c1b01007387 */ /* 0x000fe20000100800 */
[----:B0-----:R-:W-:-:S03]  /*14fc0*/  LEA.HI.X.SX32 R2, R27, R7, 0x1, P4 ;  /* 0x000000071b027211 */ /* 0x001fc600020f0eff */
[----:B------:R0:W-:Y:S04]  /*14fd0*/  STL [R1+0x7b8], R12 ;  /* 0x0007b80c01007387 */ /* 0x0001e80000100800 */
[----:B------:R1:W-:Y:S01]  /*14fe0*/  STL [R1+0x794], R2 ;  /* 0x0007940201007387 */ /* 0x0003e20000100800 */
[----:B0-----:R-:W-:Y:S02]  /*14ff0*/  IADD3 R12, P4, PT, R29, R10, RZ ;  /* 0x0000000a1d0c7210 */ /* 0x001fe40007f9e0ff */
[----:B-1----:R-:W-:-:S03]  /*15000*/  LEA.HI.X.SX32 R2, R28, R7, 0x1, P6 ;  /* 0x000000071c027211 */ /* 0x002fc600030f0eff */
[----:B------:R0:W-:Y:S01]  /*15010*/  STL [R1+0x7d8], R12 ;  /* 0x0007d80c01007387 */ /* 0x0001e20000100800 */
[----:B------:R-:W-:-:S03]  /*15020*/  IADD3 R27, P6, PT, R32, R10, RZ ;  /* 0x0000000a201b7210 */ /* 0x000fc60007fde0ff */
[----:B------:R1:W-:Y:S01]  /*15030*/  STL [R1+0x7b4], R2 ;  /* 0x0007b40201007387 */ /* 0x0003e20000100800 */
[----:B0-----:R-:W-:Y:S02]  /*15040*/  LEA.HI.X.SX32 R12, R29, R7, 0x1, P4 ;  /* 0x000000071d0c7211 */ /* 0x001fe400020f0eff */
[----:B-1----:R-:W-:-:S03]  /*15050*/  IADD3 R2, P4, PT, R31, R10, RZ ;  /* 0x0000000a1f027210 */ /* 0x002fc60007f9e0ff */
[----:B------:R0:W-:Y:S04]  /*15060*/  STL [R1+0x7d4], R12 ;  /* 0x0007d40c01007387 */ /* 0x0001e80000100800 */
[----:B------:R-:W-:Y:S04]  /*15070*/  STL [R1+0x7f8], R27 ;  /* 0x0007f81b01007387 */ /* 0x000fe80000100800 */
[----:B------:R1:W-:Y:S01]  /*15080*/  STL [R1+0x818], R2 ;  /* 0x0008180201007387 */ /* 0x0003e20000100800 */
[----:B0-----:R-:W-:Y:S02]  /*15090*/  LEA.HI.X.SX32 R12, R32, R7, 0x1, P6 ;  /* 0x00000007200c7211 */ /* 0x001fe400030f0eff */
[----:B------:R-:W-:-:S02]  /*150a0*/  IADD3 R26, P6, PT, R30, R10, RZ ;  /* 0x0000000a1e1a7210 */ /* 0x000fc40007fde0ff */
[----:B-1----:R-:W-:Y:S01]  /*150b0*/  LEA.HI.X.SX32 R2, R31, R7, 0x1, P4 ;  /* 0x000000071f027211 */ /* 0x002fe200020f0eff */
[----:B------:R-:W-:Y:S01]  /*150c0*/  STL [R1+0x7f4], R12 ;  /* 0x0007f40c01007387 */ /* 0x000fe20000100800 */
[----:B------:R-:W-:-:S03]  /*150d0*/  IADD3 R25, P4, PT, R16, R10, RZ ;  /* 0x0000000a10197210 */ /* 0x000fc60007f9e0ff */
[----:B------:R0:W-:Y:S04]  /*150e0*/  STL [R1+0x814], R2 ;  /* 0x0008140201007387 */ /* 0x0001e80000100800 */
[----:B------:R-:W4:Y:S01]  /*150f0*/  LDL.LU R11, [R1+0x1050] ;  /* 0x00105000010b7983 */ /* 0x000f220000300800 */
[----:B0-----:R-:W-:-:S03]  /*15100*/  LEA.HI.X.SX32 R2, R30, R7, 0x1, P6 ;  /* 0x000000071e027211 */ /* 0x001fc600030f0eff */
[----:B------:R-:W-:Y:S01]  /*15110*/  STL [R1+0x838], R26 ;  /* 0x0008381a01007387 */ /* 0x000fe20000100800 */
[----:B------:R-:W-:-:S03]  /*15120*/  IADD3 R23, P6, PT, R15, R10, RZ ;  /* 0x0000000a0f177210 */ /* 0x000fc60007fde0ff */
[----:B------:R-:W-:Y:S04]  /*15130*/  STL [R1+0x858], R25 ;  /* 0x0008581901007387 */ /* 0x000fe80000100800 */
[----:B------:R0:W-:Y:S01]  /*15140*/  STL [R1+0x834], R2 ;  /* 0x0008340201007387 */ /* 0x0001e20000100800 */
[-C--:B------:R-:W-:Y:S02]  /*15150*/  LEA.HI.X.SX32 R24, R15, R7.reuse, 0x1, P6 ;  /* 0x000000070f187211 */ /* 0x080fe400030f0eff */
[----:B0-----:R-:W-:Y:S02]  /*15160*/  LEA.HI.X.SX32 R2, R16, R7, 0x1, P4 ;  /* 0x0000000710027211 */ /* 0x001fe400020f0eff */
[----:B------:R-:W-:Y:S01]  /*15170*/  IADD3 R21, P4, PT, R6, R10, RZ ;  /* 0x0000000a06157210 */ /* 0x000fe20007f9e0ff */
[----:B------:R-:W-:-:S02]  /*15180*/  IMAD R16, R14, UR65, RZ ;  /* 0x000000410e107c24 */ /* 0x000fc4000f8e02ff */
[----:B------:R0:W-:Y:S01]  /*15190*/  STL [R1+0x854], R2 ;  /* 0x0008540201007387 */ /* 0x0001e20000100800 */
[----:B------:R-:W-:-:S03]  /*151a0*/  LEA.HI.X.SX32 R22, R6, R7, 0x1, P4 ;  /* 0x0000000706167211 */ /* 0x000fc600020f0eff */
[----:B------:R-:W4:Y:S01]  /*151b0*/  LDL.LU R14, [R1+0x104c] ;  /* 0x00104c00010e7983 */ /* 0x000f220000300800 */
[----:B------:R-:W-:-:S03]  /*151c0*/  IMAD R6, R93, UR67, RZ ;  /* 0x000000435d067c24 */ /* 0x000fc6000f8e02ff */
[----:B------:R-:W-:Y:S04]  /*151d0*/  STL [R1+0x878], R23 ;  /* 0x0008781701007387 */ /* 0x000fe80000100800 */
[----:B------:R-:W-:Y:S04]  /*151e0*/  STL [R1+0x898], R21 ;  /* 0x0008981501007387 */ /* 0x000fe80000100800 */
[----:B------:R-:W-:Y:S04]  /*151f0*/  STL [R1+0x874], R24 ;  /* 0x0008741801007387 */ /* 0x000fe80000100800 */
[----:B------:R-:W4:Y:S01]  /*15200*/  LDL.LU R93, [R1+0x1048] ;  /* 0x00104800015d7983 */ /* 0x000f220000300800 */
[----:B---3--:R-:W-:Y:S01]  /*15210*/  IMAD R19, R84, UR59, RZ ;  /* 0x0000003b54137c24 */ /* 0x008fe2000f8e02ff */
[-C--:B------:R-:W-:Y:S01]  /*15220*/  IADD3 R54, P6, PT, R5, R10.reuse, RZ ;  /* 0x0000000a05367210 */ /* 0x080fe20007fde0ff */
[----:B--2---:R-:W-:Y:S01]  /*15230*/  IMAD R18, R92, UR61, RZ ;  /* 0x0000003d5c127c24 */ /* 0x004fe2000f8e02ff */
[----:B------:R-:W-:-:S02]  /*15240*/  IADD3 R58, P4, PT, R4, R10, RZ ;  /* 0x0000000a043a7210 */ /* 0x000fc40007f9e0ff */
[-C--:B------:R-:W-:Y:S01]  /*15250*/  LEA.HI.X.SX32 R20, R5, R7.reuse, 0x1, P6 ;  /* 0x0000000705147211 */ /* 0x080fe200030f0eff */
[----:B------:R-:W-:Y:S01]  /*15260*/  STL [R1+0x8b8], R54 ;  /* 0x0008b83601007387 */ /* 0x000fe20000100800 */
[CC--:B------:R-:W-:Y:S02]  /*15270*/  IADD3 R55, P6, PT, R19.reuse, R10.reuse, RZ ;  /* 0x0000000a13377210 */ /* 0x0c0fe40007fde0ff */
[-C--:B------:R-:W-:Y:S01]  /*15280*/  LEA.HI.X.SX32 R56, R4, R7.reuse, 0x1, P4 ;  /* 0x0000000704387211 */ /* 0x080fe200020f0eff */
[----:B------:R-:W-:Y:S01]  /*15290*/  STL [R1+0x894], R22 ;  /* 0x0008941601007387 */ /* 0x000fe20000100800 */
[-C--:B------:R-:W-:Y:S01]  /*152a0*/  IADD3 R59, P4, PT, R18, R10.reuse, RZ ;  /* 0x0000000a123b7210 */ /* 0x080fe20007f9e0ff */
[----:B------:R-:W-:Y:S01]  /*152b0*/  IMAD R4, R8, UR69, RZ ;  /* 0x0000004508047c24 */ /* 0x000fe2000f8e02ff */
[----:B------:R-:W-:Y:S01]  /*152c0*/  LEA.HI.X.SX32 R60, R19, R7, 0x1, P6 ;  /* 0x00000007133c7211 */ /* 0x000fe200030f0eff */
[----:B------:R-:W-:Y:S01]  /*152d0*/  STL [R1+0x8d8], R58 ;  /* 0x0008d83a01007387 */ /* 0x000fe20000100800 */
[----:B------:R-:W-:-:S03]  /*152e0*/  IADD3 R88, P6, PT, R17, R10, RZ ;  /* 0x0000000a11587210 */ /* 0x000fc60007fde0ff */
[----:B------:R-:W-:Y:S01]  /*152f0*/  STL [R1+0x8b4], R20 ;  /* 0x0008b41401007387 */ /* 0x000fe20000100800 */
[----:B------:R-:W-:-:S03]  /*15300*/  LEA.HI.X.SX32 R57, R18, R7, 0x1, P4 ;  /* 0x0000000712397211 */ /* 0x000fc600020f0eff */
[----:B------:R-:W2:Y:S01]  /*15310*/  LDL.LU R8, [R1+0x1044] ;  /* 0x0010440001087983 */ /* 0x000ea20000300800 */
[----:B------:R-:W-:-:S03]  /*15320*/  IADD3 R78, P4, PT, R16, R10, RZ ;  /* 0x0000000a104e7210 */ /* 0x000fc60007f9e0ff */
[----:B------:R-:W-:Y:S01]  /*15330*/  STL [R1+0x8f8], R55 ;  /* 0x0008f83701007387 */ /* 0x000fe20000100800 */
[----:B------:R-:W-:-:S03]  /*15340*/  LEA.HI.X.SX32 R91, R17, R7, 0x1, P6 ;  /* 0x00000007115b7211 */ /* 0x000fc600030f0eff */
[----:B------:R-:W-:Y:S01]  /*15350*/  STL [R1+0x8d4], R56 ;  /* 0x0008d43801007387 */ /* 0x000fe20000100800 */
[----:B------:R-:W-:-:S03]  /*15360*/  IADD3 R69, P6, PT, R6, R10, RZ ;  /* 0x0000000a06457210 */ /* 0x000fc60007fde0ff */
[----:B------:R-:W-:Y:S01]  /*15370*/  STL [R1+0x918], R59 ;  /* 0x0009183b01007387 */ /* 0x000fe20000100800 */
[----:B------:R-:W-:-:S03]  /*15380*/  LEA.HI.X.SX32 R84, R16, R7, 0x1, P4 ;  /* 0x0000000710547211 */ /* 0x000fc600020f0eff */
[----:B------:R-:W-:Y:S01]  /*15390*/  STL [R1+0x8f4], R60 ;  /* 0x0008f43c01007387 */ /* 0x000fe20000100800 */
[-C--:B------:R-:W-:Y:S02]  /*153a0*/  IADD3 R66, P4, PT, R4, R10.reuse, RZ ;  /* 0x0000000a04427210 */ /* 0x080fe40007f9e0ff */
[-C--:B------:R-:W-:Y:S02]  /*153b0*/  LEA.HI.X.SX32 R74, R6, R7.reuse, 0x1, P6 ;  /* 0x00000007064a7211 */ /* 0x080fe400030f0eff */
[----:B------:R-:W-:Y:S01]  /*153c0*/  LEA.HI.X.SX32 R68, R4, R7, 0x1, P4 ;  /* 0x0000000704447211 */ /* 0x000fe200020f0eff */
[----:B----4-:R-:W-:Y:S02]  /*153d0*/  IMAD R4, R14, UR12, RZ ;  /* 0x0000000c0e047c24 */ /* 0x010fe4000f8e02ff */
[----:B------:R-:W-:Y:S02]  /*153e0*/  IMAD R5, R93, UR12, RZ ;  /* 0x0000000c5d057c24 */ /* 0x000fe4000f8e02ff */
[----:B------:R-:W3:Y:S04]  /*153f0*/  LDL.LU R93, [R1+0x1040] ;  /* 0x00104000015d7983 */ /* 0x000ee80000300800 */
        /* <DEDUP_REMOVED lines=8> */
[----:B------:R-:W4:Y:S01]  /*15480*/  LDL.LU R14, [R1+0x103c] ;  /* 0x00103c00010e7983 */ /* 0x000f220000300800 */
        /* <DEDUP_REMOVED lines=8> */
[----:B------:R-:W-:Y:S01]  /*15510*/  IADD3 R13, P4, PT, R5, R10, RZ ;  /* 0x0000000a050d7210 */ /* 0x000fe20007f9e0ff */
[----:B------:R-:W-:Y:S02]  /*15520*/  IMAD R6, R11, UR12, RZ ;  /* 0x0000000c0b067c24 */ /* 0x000fe4000f8e02ff */
[----:B------:R-:W-:Y:S01]  /*15530*/  STL [R1+0x1c8], R8 ;  /* 0x0001c80801007387 */ /* 0x000fe20000100800 */
[----:B0-----:R-:W-:-:S03]  /*15540*/  LEA.HI.X.SX32 R2, R90, R7, 0x1, P6 ;  /* 0x000000075a027211 */ /* 0x001fc600030f0eff */
[----:B------:R-:W-:Y:S01]  /*15550*/  STL [R1+0x1a4], R18 ;  /* 0x0001a41201007387 */ /* 0x000fe20000100800 */
[----:B------:R-:W-:-:S03]  /*15560*/  IADD3 R12, P6, PT, R15, R10, RZ ;  /* 0x0000000a0f0c7210 */ /* 0x000fc60007fde0ff */
[----:B------:R-:W2:Y:S01]  /*15570*/  LDL.LU R11, [R1+0x1038] ;  /* 0x00103800010b7983 */ /* 0x000ea20000300800 */
[----:B------:R-:W-:-:S03]  /*15580*/  LEA.HI.X.SX32 R61, R5, R7, 0x1, P4 ;  /* 0x00000007053d7211 */ /* 0x000fc600020f0eff */
[----:B------:R-:W-:Y:S01]  /*15590*/  STL [R1+0x1e8], R0 ;  /* 0x0001e80001007387 */ /* 0x000fe20000100800 */
[----:B------:R-:W-:-:S03]  /*155a0*/  IADD3 R92, P4, PT, R4, R10, RZ ;  /* 0x0000000a045c7210 */ /* 0x000fc60007f9e0ff */
[----:B------:R-:W-:Y:S04]  /*155b0*/  STL [R1+0x1c4], R9 ;  /* 0x0001c40901007387 */ /* 0x000fe80000100800 */
[----:B------:R-:W-:Y:S04]  /*155c0*/  STL [R1+0x208], R13 ;  /* 0x0002080d01007387 */ /* 0x000fe80000100800 */
[----:B------:R-:W2:Y:S04]  /*155d0*/  LDL R5, [R1+0x198] ;  /* 0x0001980001057983 */ /* 0x000ea80000100800 */
[----:B------:R-:W-:Y:S04]  /*155e0*/  STL [R1+0x1e4], R2 ;  /* 0x0001e40201007387 */ /* 0x000fe80000100800 */
[----:B------:R-:W-:Y:S04]  /*155f0*/  STL [R1+0x228], R12 ;  /* 0x0002280c01007387 */ /* 0x000fe80000100800 */
[----:B------:R-:W-:Y:S04]  /*15600*/  STL [R1+0x204], R61 ;  /* 0x0002043d01007387 */ /* 0x000fe80000100800 */
[----:B------:R-:W-:Y:S01]  /*15610*/  STL [R1+0x268], R92 ;  /* 0x0002685c01007387 */ /* 0x000fe20000100800 */
[----:B---3--:R-:W-:Y:S01]  /*15620*/  IMAD.MOV R16, RZ, RZ, -R93 ;  /* 0x000000ffff107224 */ /* 0x008fe200078e0a5d */
[----:B------:R-:W-:-:S02]  /*15630*/  LEA.HI.X.SX32 R93, R15, R7, 0x1, P6 ;  /* 0x000000070f5d7211 */ /* 0x000fc400030f0eff */
[----:B----4-:R-:W-:Y:S02]  /*15640*/  ISETP.GE.AND P6, PT, R14, RZ, PT ;  /* 0x000000ff0e00720c */ /* 0x010fe40003fc6270 */
[----:B------:R-:W-:Y:S02]  /*15650*/  LEA.HI.X.SX32 R14, R4, R7, 0x1, P4 ;  /* 0x00000007040e7211 */ /* 0x000fe400020f0eff */
[----:B------:R-:W2:Y:S01]  /*15660*/  LDL.LU R4, [R1+0x98] ;  /* 0x0000980001047983 */ /* 0x000ea20000300800 */
[----:B------:R-:W-:-:S03]  /*15670*/  IADD3 R15, P4, PT, R6, R10, RZ ;  /* 0x0000000a060f7210 */ /* 0x000fc60007f9e0ff */
[----:B------:R-:W-:Y:S01]  /*15680*/  STL [R1+0x224], R93 ;  /* 0x0002245d01007387 */ /* 0x000fe20000100800 */
[----:B------:R-:W-:-:S03]  /*15690*/  LEA.HI.X.SX32 R6, R6, R7, 0x1, P4 ;  /* 0x0000000706067211 */ /* 0x000fc600020f0eff */
[----:B------:R-:W-:Y:S01]  /*156a0*/  STL [R1+0x264], R14 ;  /* 0x0002640e01007387 */ /* 0x000fe20000100800 */
[----:B--2---:R-:W-:Y:S02]  /*156b0*/  IMAD R16, R11, R16, R4 ;  /* 0x000000100b107224 */ /* 0x004fe400078e0204 */
[----:B------:R-:W0:Y:S03]  /*156c0*/  LDC R4, c[0x0][0x3a0] ;  /* 0x0000e800ff047b82 */ /* 0x000e260000000800 */
[----:B------:R-:W-:Y:S04]  /*156d0*/  STL [R1+0xd08], R16 ;  /* 0x000d081001007387 */ /* 0x000fe80000100800 */
[----:B------:R-:W-:Y:S01]  /*156e0*/  STL [R1+0x288], R15 ;  /* 0x0002880f01007387 */ /* 0x000fe20000100800 */
[----:B0-----:R-:W-:-:S05]  /*156f0*/  VIADD R4, R4, 0xffffffc0 ;  /* 0xffffffc004047836 */ /* 0x001fca0000000000 */
[----:B------:R-:W-:Y:S02]  /*15700*/  ISETP.GE.U32.AND P4, PT, R4, 0x7fffff81, PT ;  /* 0x7fffff810400780c */ /* 0x000fe40003f86070 */
[----:B------:R-:W2:Y:S02]  /*15710*/  LDL R4, [R1+0x194] ;  /* 0x0001940001047983 */ /* 0x000ea40000100800 */
[----:B--2---:R-:W-:-:S04]  /*15720*/  @P0 LOP3.LUT R5, R5, R4, RZ, 0x3c, !PT ;  /* 0x0000000405050212 */ /* 0x004fc800078e3cff */
[----:B------:R-:W-:-:S04]  /*15730*/  @P0 LOP3.LUT R4, R5, R4, RZ, 0x3c, !PT ;  /* 0x0000000405040212 */ /* 0x000fc800078e3cff */
[----:B------:R-:W-:-:S05]  /*15740*/  @P0 LOP3.LUT R5, R5, R4, RZ, 0x3c, !PT ;  /* 0x0000000405050212 */ /* 0x000fca00078e3cff */
[----:B------:R-:W2:Y:S04]  /*15750*/  @P0 LDG.E.U8 R3, desc[UR22][R4.64] ;  /* 0x0000001604030981 */ /* 0x000ea8000c1e1100 */
[----:B------:R-:W-:Y:S04]  /*15760*/  STL [R1+0x284], R6 ;  /* 0x0002840601007387 */ /* 0x000fe80000100800 */
[----:B--2---:R0:W-:Y:S04]  /*15770*/  STL [R1+0x604], R3 ;  /* 0x0006040301007387 */ /* 0x0041e80000100800 */
[----:B0-----:R-:W2:Y:S04]  /*15780*/  LDL.LU R3, [R1+0x1034] ;  /* 0x0010340001037983 */ /* 0x001ea80000300800 */
[----:B------:R-:W3:Y:S04]  /*15790*/  LDL R4, [R1+0x1b4] ;  /* 0x0001b40001047983 */ /* 0x000ee80000100800 */
[----:B------:R-:W3:Y:S01]  /*157a0*/  LDL R5, [R1+0x1b8] ;  /* 0x0001b80001057983 */ /* 0x000ee20000100800 */
[----:B------:R-:W-:-:S02]  /*157b0*/  PRMT R89, RZ, 0x7610, R89 ;  /* 0x00007610ff597816 */ /* 0x000fc40000000059 */
[----:B---3--:R-:W-:-:S04]  /*157c0*/  @P0 LOP3.LUT R5, R5, R4, RZ, 0x3c, !PT ;  /* 0x0000000405050212 */ /* 0x008fc800078e3cff */
[----:B------:R-:W-:-:S04]  /*157d0*/  @P0 LOP3.LUT R4, R5, R4, RZ, 0x3c, !PT ;  /* 0x0000000405040212 */ /* 0x000fc800078e3cff */
[----:B------:R-:W-:-:S05]  /*157e0*/  @P0 LOP3.LUT R5, R5, R4, RZ, 0x3c, !PT ;  /* 0x0000000405050212 */ /* 0x000fca00078e3cff */
[----:B------:R-:W3:Y:S04]  /*157f0*/  @P0 LDG.E.U8 R89, desc[UR22][R4.64] ;  /* 0x0000001604590981 */ /* 0x000ee8000c1e1100 */
[----:B---3--:R0:W-:Y:S04]  /*15800*/  STL [R1+0x258], R89 ;  /* 0x0002585901007387 */ /* 0x0081e80000100800 */
[----:B0-----:R-:W3:Y:S04]  /*15810*/  LDL.LU R89, [R1+0x1030] ;  /* 0x0010300001597983 */ /* 0x001ee80000300800 */
[----:B------:R-:W4:Y:S04]  /*15820*/  LDL R4, [R1+0x1d4] ;  /* 0x0001d40001047983 */ /* 0x000f280000100800 */
[----:B------:R-:W4:Y:S01]  /*15830*/  LDL R5, [R1+0x1d8] ;  /* 0x0001d80001057983 */ /* 0x000f220000100800 */
[----:B--2---:R-:W-:-:S02]  /*15840*/  PRMT R3, RZ, 0x7610, R3 ;  /* 0x00007610ff037816 */ /* 0x004fc40000000003 */
[----:B----4-:R-:W-:-:S04]  /*15850*/  @P0 LOP3.LUT R5, R5, R4, RZ, 0x3c, !PT ;  /* 0x0000000405050212 */ /* 0x010fc800078e3cff */
[----:B------:R-:W-:-:S04]  /*15860*/  @P0 LOP3.LUT R4, R5, R4, RZ, 0x3c, !PT ;  /* 0x0000000405040212 */ /* 0x000fc800078e3cff */
[----:B------:R-:W-:-:S05]  /*15870*/  @P0 LOP3.LUT R5, R5, R4, RZ, 0x3c, !PT ;  /* 0x0000000405050212 */ /* 0x000fca00078e3cff */
[----:B------:R-:W2:Y:S04]  /*15880*/  @P0 LDG.E.U8 R3, desc[UR22][R4.64] ;  /* 0x0000001604030981 */ /* 0x000ea8000c1e1100 */
[----:B--2---:R0:W-:Y:S04]  /*15890*/  STL [R1+0x254], R3 ;  /* 0x0002540301007387 */ /* 0x0041e80000100800 */
[----:B0-----:R-:W2:Y:S04]  /*158a0*/  LDL.LU R3, [R1+0x102c] ;  /* 0x00102c0001037983 */ /* 0x001ea80000300800 */
[----:B------:R-:W4:Y:S04]  /*158b0*/  LDL R4, [R1+0x1f4] ;  /* 0x0001f40001047983 */ /* 0x000f280000100800 */
[----:B------:R-:W4:Y:S01]  /*158c0*/  LDL R5, [R1+0x1f8] ;  /* 0x0001f80001057983 */ /* 0x000f220000100800 */
[----:B---3--:R-:W-:-:S02]  /*158d0*/  PRMT R89, RZ, 0x7610, R89 ;  /* 0x00007610ff597816 */ /* 0x008fc40000000059 */
[----:B----4-:R-:W-:-:S04]  /*158e0*/  @P0 LOP3.LUT R5, R5, R4, RZ, 0x3c, !PT ;  /* 0x0000000405050212 */ /* 0x010fc800078e3cff */
        /* <DEDUP_REMOVED lines=493> */
[----:B------:R-:W-:-:S02]  /*177c0*/  PRMT R16, RZ, 0x7610, R16 ;  /* 0x00007610ff107816 */ /* 0x000fc40000000010 */
[----:B----4-:R-:W-:-:S04]  /*177d0*/  @P0 LOP3.LUT R5, R5, R4, RZ, 0x3c, !PT ;  /* 0x0000000405050212 */ /* 0x010fc800078e3cff */
[----:B------:R-:W-:-:S04]  /*177e0*/  @P0 LOP3.LUT R4, R5, R4, RZ, 0x3c, !PT ;  /* 0x0000000405040212 */ /* 0x000fc800078e3cff */
[----:B------:R-:W-:-:S05]  /*177f0*/  @P0 LOP3.LUT R5, R5, R4, RZ, 0x3c, !PT ;  /* 0x0000000405050212 */ /* 0x000fca00078e3cff */
[----:B------:R0:W4:Y:S04]  /*17800*/  @P0 LDG.E.U8 R16, desc[UR22][R4.64] ;  /* 0x0000001604100981 */ /* 0x000128000c1e1100 */
[----:B------:R-:W0:Y:S04]  /*17810*/  LDL R4, [R1+0x90c] ;  /* 0x00090c0001047983 */ /* 0x000e280000100800 */
[----:B------:R-:W0:Y:S01]  /*17820*/  LDL R5, [R1+0x910] ;  /* 0x0009100001057983 */ /* 0x000e220000100800 */
[----:B--2---:R-:W-:Y:S02]  /*17830*/  PRMT R3, RZ, 0x7610, R3 ;  /* 0x00007610ff037816 */ /* 0x004fe40000000003 */
[----:B0-----:R-:W-:-:S04]  /*17840*/  @P0 LOP3.LUT R5, R5, R4, RZ, 0x3c, !PT ;  /* 0x0000000405050212 */ /* 0x001fc800078e3cff */
[----:B------:R-:W-:-:S04]  /*17850*/  @P0 LOP3.LUT R4, R5, R4, RZ, 0x3c, !PT ;  /* 0x0000000405040212 */ /* 0x000fc800078e3cff */
[----:B------:R-:W-:-:S05]  /*17860*/  @P0 LOP3.LUT R5, R5, R4, RZ, 0x3c, !PT ;  /* 0x0000000405050212 */ /* 0x000fca00078e3cff */
[----:B------:R-:W2:Y:S04]  /*17870*/  @P0 LDG.E.U8 R3, desc[UR22][R4.64] ;  /* 0x0000001604030981 */ /* 0x000ea8000c1e1100 */
[----:B----4-:R0:W-:Y:S04]  /*17880*/  STL [R1+0x38], R16 ;  /* 0x0000381001007387 */ /* 0x0101e80000100800 */
[----:B0-----:R-:W4:Y:S04]  /*17890*/  LDL R16, [R1+0x260] ;  /* 0x0002600001107983 */ /* 0x001f280000100800 */
[----:B--2---:R0:W-:Y:S04]  /*178a0*/  STL [R1+0x34], R3 ;  /* 0x0000340301007387 */ /* 0x0041e80000100800 */
[----:B0-----:R-:W2:Y:S04]  /*178b0*/  LDL.LU R3, [R1+0xf4c] ;  /* 0x000f4c0001037983 */ /* 0x001ea80000300800 */
[----:B------:R-:W2:Y:S04]  /*178c0*/  LDL R4, [R1+0x92c] ;  /* 0x00092c0001047983 */ /* 0x000ea80000100800 */
[----:B------:R-:W2:Y:S01]  /*178d0*/  LDL R5, [R1+0x930] ;  /* 0x0009300001057983 */ /* 0x000ea20000100800 */
[----:B---3--:R-:W-:-:S02]  /*178e0*/  PRMT R89, RZ, 0x7610, R89 ;  /* 0x00007610ff597816 */ /* 0x008fc40000000059 */
[----:B--2---:R-:W-:-:S04]  /*178f0*/  @P0 LOP3.LUT R5, R5, R4, RZ, 0x3c, !PT ;  /* 0x0000000405050212 */ /* 0x004fc800078e3cff */
[----:B------:R-:W-:-:S04]  /*17900*/  @P0 LOP3.LUT R4, R5, R4, RZ, 0x3c, !PT ;  /* 0x0000000405040212 */ /* 0x000fc800078e3cff */
[----:B------:R-:W-:-:S05]  /*17910*/  @P0 LOP3.LUT R5, R5, R4, RZ, 0x3c, !PT ;  /* 0x0000000405050212 */ /* 0x000fca00078e3cff */
[----:B------:R-:W2:Y:S04]  /*17920*/  @P0 LDG.E.U8 R89, desc[UR22][R4.64] ;  /* 0x0000001604590981 */ /* 0x000ea8000c1e1100 */
        /* <DEDUP_REMOVED lines=11> */
[----:B------:R-:W3:Y:S04]  /*179e0*/  LDL R4, [R1+0x964] ;  /* 0x0009640001047983 */ /* 0x000ee80000100800 */
[----:B------:R-:W3:Y:S01]  /*179f0*/  LDL R5, [R1+0x968] ;  /* 0x0009680001057983 */ /* 0x000ee20000100800 */
[----:B--2---:R-:W-:-:S02]  /*17a00*/  PRMT R89, RZ, 0x7610, R89 ;  /* 0x00007610ff597816 */ /* 0x004fc40000000059 */
[----:B---3--:R-:W-:-:S04]  /*17a10*/  @P0 LOP3.LUT R5, R5, R4, RZ, 0x3c, !PT ;  /* 0x0000000405050212 */ /* 0x008fc800078e3cff */
        /* <DEDUP_REMOVED lines=56> */
[----:B------:R-:W2:Y:S01]  /*17da0*/  @P0 LDG.E.U8 R89, desc[UR22][R4.64] ;  /* 0x0000001604590981 */ /* 0x000ea2000c1e1100 */
[----:B------:R-:W-:-:S03]  /*17db0*/  PRMT R3, RZ, 0x7610, R3 ;  /* 0x00007610ff037816 */ /* 0x000fc60000000003 */
[----:B--2---:R0:W-:Y:S04]  /*17dc0*/  STL [R1+0xc], R89 ;  /* 0x00000c5901007387 */ /* 0x0041e80000100800 */
[----:B0-----:R-:W2:Y:S04]  /*17dd0*/  LDL.LU R89, [R1+0xf28] ;  /* 0x000f280001597983 */ /* 0x001ea80000300800 */
[----:B------:R-:W3:Y:S01]  /*17de0*/  LDL R5, [R1+0x25c] ;  /* 0x00025c0001057983 */ /* 0x000ee20000100800 */
[----:B----4-:R-:W-:-:S03]  /*17df0*/  @P0 IMAD.MOV.U32 R4, RZ, RZ, R16 ;  /* 0x000000ffff040224 */ /* 0x010fc600078e0010 */
[----:B------:R-:W4:Y:S01]  /*17e00*/  LDL R16, [R1+0x33c] ;  /* 0x00033c0001107983 */ /* 0x000f220000100800 */
[----:B--2---:R-:W-:-:S03]  /*17e10*/  PRMT R89, RZ, 0x7610, R89 ;  /* 0x00007610ff597816 */ /* 0x004fc60000000059 */
[----:B---3--:R0:W2:Y:S02]  /*17e20*/  @P0 LDG.E.U8 R3, desc[UR22][R4.64] ;  /* 0x0000001604030981 */ /* 0x0080a4000c1e1100 */
[----:B0-----:R-:W-:Y:S02]  /*17e30*/  @P0 IMAD.MOV.U32 R4, RZ, RZ, R86 ;  /* 0x000000ffff040224 */ /* 0x001fe400078e0056 */
[----:B------:R-:W-:-:S05]  /*17e40*/  @P0 IMAD.MOV.U32 R5, RZ, RZ, R87 ;  /* 0x000000ffff050224 */ /* 0x000fca00078e0057 */
[----:B------:R-:W3:Y:S04]  /*17e50*/  @P0 LDG.E.U8 R89, desc[UR22][R4.64] ;  /* 0x0000001604590981 */ /* 0x000ee8000c1e1100 */
[----:B--2---:R0:W-:Y:S04]  /*17e60*/  STL [R1+0xdc0], R3 ;  /* 0x000dc00301007387 */ /* 0x0041e80000100800 */
[----:B0-----:R-:W2:Y:S04]  /*17e70*/  LDL R3, [R1+0x300] ;  /* 0x0003000001037983 */ /* 0x001ea80000100800 */
[----:B------:R-:W2:Y:S04]  /*17e80*/  LDL.LU R87, [R1+0xf24] ;  /* 0x000f240001577983 */ /* 0x000ea80000300800 */
[----:B------:R-:W2:Y:S04]  /*17e90*/  LDL.LU R86, [R1+0xf20] ;  /* 0x000f200001567983 */ /* 0x000ea80000300800 */
[----:B---3--:R0:W-:Y:S04]  /*17ea0*/  STL [R1], R89 ;  /* 0x0000005901007387 */ /* 0x0081e80000100800 */
[----:B0-----:R-:W3:Y:S04]  /*17eb0*/  LDL.LU R89, [R1+0xf1c] ;  /* 0x000f1c0001597983 */ /* 0x001ee80000300800 */
[----:B------:R-:W2:Y:S04]  /*17ec0*/  LDL R4, [R1+0x29c] ;  /* 0x00029c0001047983 */ /* 0x000ea80000100800 */
[----:B------:R-:W2:Y:S01]  /*17ed0*/  LDL R5, [R1+0x2a0] ;  /* 0x0002a00001057983 */ /* 0x000ea20000100800 */
[----:B------:R-:W-:-:S02]  /*17ee0*/  PRMT R90, RZ, 0x7610, R90 ;  /* 0x00007610ff5a7816 */ /* 0x000fc4000000005a */
[----:B--2---:R-:W-:-:S04]  /*17ef0*/  @P0 LOP3.LUT R5, R5, R4, RZ, 0x3c, !PT ;  /* 0x0000000405050212 */ /* 0x004fc800078e3cff */
[----:B------:R-:W-:-:S04]  /*17f00*/  @P0 LOP3.LUT R4, R5, R4, RZ, 0x3c, !PT ;  /* 0x0000000405040212 */ /* 0x000fc800078e3cff */
[----:B------:R-:W-:-:S05]  /*17f10*/  @P0 LOP3.LUT R5, R5, R4, RZ, 0x3c, !PT ;  /* 0x0000000405050212 */ /* 0x000fca00078e3cff */
[----:B------:R0:W2:Y:S04]  /*17f20*/  @P0 LDG.E.U8 R90, desc[UR22][R4.64] ;  /* 0x00000016045a0981 */ /* 0x0000a8000c1e1100 */
[----:B------:R-:W2:Y:S01]  /*17f30*/  LDL R5, [R1+0x2bc] ;  /* 0x0002bc0001057983 */ /* 0x000ea20000100800 */
[----:B---3--:R-:W-:Y:S01]  /*17f40*/  PRMT R89, RZ, 0x7610, R89 ;  /* 0x00007610ff597816 */ /* 0x008fe20000000059 */
[----:B0-----:R-:W-:Y:S01]  /*17f50*/  @P0 IMAD.MOV.U32 R4, RZ, RZ, R85 ;  /* 0x000000ffff040224 */ /* 0x001fe200078e0055 */
[----:B------:R-:W-:-:S04]  /*17f60*/  PRMT R87, RZ, 0x7610, R87 ;  /* 0x00007610ff577816 */ /* 0x000fc80000000057 */
[----:B--2---:R0:W2:Y:S02]  /*17f70*/  @P0 LDG.E.U8 R89, desc[UR22][R4.64] ;  /* 0x0000001604590981 */ /* 0x0040a4000c1e1100 */
[----:B0-----:R-:W-:Y:S02]  /*17f80*/  @P0 IMAD.MOV.U32 R4, RZ, RZ, R82 ;  /* 0x000000ffff040224 */ /* 0x001fe400078e0052 */
[----:B------:R-:W-:-:S05]  /*17f90*/  @P0 IMAD.MOV.U32 R5, RZ, RZ, R83 ;  /* 0x000000ffff050224 */ /* 0x000fca00078e0053 */
[----:B------:R-:W3:Y:S04]  /*17fa0*/  @P0 LDG.E.U8 R87, desc[UR22][R4.64] ;  /* 0x0000001604570981 */ /* 0x000ee8000c1e1100 */
[----:B------:R-:W-:Y:S04]  /*17fb0*/  STL [R1+0xdc4], R90 ;  /* 0x000dc45a01007387 */ /* 0x000fe80000100800 */
[----:B------:R-:W3:Y:S04]  /*17fc0*/  LDL.LU R85, [R1+0xf18] ;  /* 0x000f180001557983 */ /* 0x000ee80000300800 */
[----:B--2---:R0:W-:Y:S04]  /*17fd0*/  STL [R1+0xdc8], R89 ;  /* 0x000dc85901007387 */ /* 0x0041e80000100800 */
[----:B0-----:R-:W2:Y:S04]  /*17fe0*/  LDL R89, [R1+0x35c] ;  /* 0x00035c0001597983 */ /* 0x001ea80000100800 */
[----:B------:R-:W2:Y:S04]  /*17ff0*/  LDL.LU R83, [R1+0xf14] ;  /* 0x000f140001537983 */ /* 0x000ea80000300800 */
[----:B------:R-:W4:Y:S04]  /*18000*/  LDL.LU R82, [R1+0xf10] ;  /* 0x000f100001527983 */ /* 0x000f280000300800 */
[----:B------:R-:W4:Y:S04]  /*18010*/  LDL R90, [R1+0x3c0] ;  /* 0x0003c000015a7983 */ /* 0x000f280000100800 */
[----:B------:R-:W4:Y:S04]  /*18020*/  LDL R5, [R1+0x2fc] ;  /* 0x0002fc0001057983 */ /* 0x000f280000100800 */
[----:B---3--:R0:W-:Y:S04]  /*18030*/  STL [R1+0xdcc], R87 ;  /* 0x000dcc5701007387 */ /* 0x0081e80000100800 */
[----:B0-----:R-:W3:Y:S01]  /*18040*/  LDL R87, [R1+0x31c] ;  /* 0x00031c0001577983 */ /* 0x001ee20000100800 */
[----:B------:R-:W-:Y:S01]  /*18050*/  PRMT R86, RZ, 0x7610, R86 ;  /* 0x00007610ff567816 */ /* 0x000fe20000000056 */
[----:B------:R-:W-:Y:S01]  /*18060*/  @P0 IMAD.MOV.U32 R4, RZ, RZ, R3 ;  /* 0x000000ffff040224 */ /* 0x000fe200078e0003 */
[----:B------:R-:W-:Y:S01]  /*18070*/  PRMT R85, RZ, 0x7610, R85 ;  /* 0x00007610ff557816 */ /* 0x000fe20000000055 */
[----:B------:R-:W3:Y:S01]  /*18080*/  LDL R3, [R1+0x3dc] ;  /* 0x0003dc0001037983 */ /* 0x000ee20000100800 */
[----:B--2---:R-:W-:-:S03]  /*18090*/  PRMT R83, RZ, 0x7610, R83 ;  /* 0x00007610ff537816 */ /* 0x004fc60000000053 */
[----:B----4-:R0:W2:Y:S02]  /*180a0*/  @P0 LDG.E.U8 R86, desc[UR22][R4.64] ;  /* 0x0000001604560981 */ /* 0x0100a4000c1e1100 */
[----:B0-----:R-:W-:Y:S02]  /*180b0*/  @P0 IMAD.MOV.U32 R4, RZ, RZ, R81 ;  /* 0x000000ffff040224 */ /* 0x001fe400078e0051 */
[----:B---3--:R-:W-:-:S05]  /*180c0*/  @P0 IMAD.MOV.U32 R5, RZ, RZ, R87 ;  /* 0x000000ffff050224 */ /* 0x008fca00078e0057 */
[----:B------:R0:W3:Y:S02]  /*180d0*/  @P0 LDG.E.U8 R85, desc[UR22][R4.64] ;  /* 0x0000001604550981 */ /* 0x0000e4000c1e1100 */
[----:B0-----:R-:W-:Y:S02]  /*180e0*/  @P0 IMAD.MOV.U32 R4, RZ, RZ, R80 ;  /* 0x000000ffff040224 */ /* 0x001fe400078e0050 */
[----:B------:R-:W-:-:S05]  /*180f0*/  @P0 IMAD.MOV.U32 R5, RZ, RZ, R16 ;  /* 0x000000ffff050224 */ /* 0x000fca00078e0010 */
[----:B------:R0:W4:Y:S01]  /*18100*/  @P0 LDG.E.U8 R83, desc[UR22][R4.64] ;  /* 0x0000001604530981 */ /* 0x000122000c1e1100 */
[----:B------:R-:W-:Y:S01]  /*18110*/  PRMT R82, RZ, 0x7610, R82 ;  /* 0x00007610ff527816 */ /* 0x000fe20000000052 */
[----:B0-----:R-:W-:Y:S02]  /*18120*/  @P0 IMAD.MOV.U32 R4, RZ, RZ, R79 ;  /* 0x000000ffff040224 */ /* 0x001fe400078e004f */
[----:B------:R-:W-:-:S05]  /*18130*/  @P0 IMAD.MOV.U32 R5, RZ, RZ, R89 ;  /* 0x000000ffff050224 */ /* 0x000fca00078e0059 */
[----:B------:R0:W4:Y:S04]  /*18140*/  @P0 LDG.E.U8 R82, desc[UR22][R4.64] ;  /* 0x0000001604520981 */ /* 0x000128000c1e1100 */
[----:B--2---:R-:W-:Y:S04]  /*18150*/  STL [R1+0xdd0], R86 ;  /* 0x000dd05601007387 */ /* 0x004fe80000100800 */
[----:B------:R-:W2:Y:S04]  /*18160*/  LDL.LU R81, [R1+0xf0c] ;  /* 0x000f0c0001517983 */ /* 0x000ea80000300800 */
[----:B---3--:R1:W-:Y:S04]  /*18170*/  STL [R1+0xdd4], R85 ;  /* 0x000dd45501007387 */ /* 0x0083e80000100800 */
[----:B-1----:R-:W3:Y:S04]  /*18180*/  LDL R85, [R1+0x3bc] ;  /* 0x0003bc0001557983 */ /* 0x002ee80000100800 */
[----:B------:R-:W3:Y:S04]  /*18190*/  LDL.LU R80, [R1+0xf08] ;  /* 0x000f080001507983 */ /* 0x000ee80000300800 */
[----:B------:R-:W3:Y:S04]  /*181a0*/  LDL R86, [R1+0x400] ;  /* 0x0004000001567983 */ /* 0x000ee80000100800 */
[----:B------:R-:W3:Y:S04]  /*181b0*/  LDL R87, [R1+0x41c] ;  /* 0x00041c0001577983 */ /* 0x000ee80000100800 */
[----:B------:R-:W3:Y:S04]  /*181c0*/  LDL R16, [R1+0x420] ;  /* 0x0004200001107983 */ /* 0x000ee80000100800 */
[----:B----4-:R1:W-:Y:S04]  /*181d0*/  STL [R1+0xdd8], R83 ;  /* 0x000dd85301007387 */ /* 0x0103e80000100800 */
[----:B-1----:R-:W4:Y:S04]  /*181e0*/  LDL R83, [R1+0x3a0] ;  /* 0x0003a00001537983 */ /* 0x002f280000100800 */
[----:B------:R-:W3:Y:S04]  /*181f0*/  LDL.LU R79, [R1+0xf04] ;  /* 0x000f0400014f7983 */ /* 0x000ee80000300800 */
[----:B------:R-:W3:Y:S01]  /*18200*/  LDL R5, [R1+0x37c] ;  /* 0x00037c0001057983 */ /* 0x000ee20000100800 */
[----:B0-----:R-:W-:-:S03]  /*18210*/  @P0 IMAD.MOV.U32 R4, RZ, RZ, R76 ;  /* 0x000000ffff040224 */ /* 0x001fc600078e004c */
[----:B------:R-:W4:Y:S04]  /*18220*/  LDL R89, [R1+0x43c] ;  /* 0x00043c0001597983 */ /* 0x000f280000100800 */
[----:B------:R0:W-:Y:S04]  /*18230*/  STL [R1+0xddc], R82 ;  /* 0x000ddc5201007387 */ /* 0x0001e80000100800 */
[----:B0-----:R-:W4:Y:S04]  /*18240*/  LDL R82, [R1+0x3fc] ;  /* 0x0003fc0001527983 */ /* 0x001f280000100800 */
[----:B------:R-:W4:Y:S01]  /*18250*/  LDL.LU R76, [R1+0xf00] ;  /* 0x000f0000014c7983 */ /* 0x000f220000300800 */
[----:B--2---:R-:W-:-:S06]  /*18260*/  PRMT R81, RZ, 0x7610, R81 ;  /* 0x00007610ff517816 */ /* 0x004fcc0000000051 */
[----:B---3--:R4:W2:Y:S04]  /*18270*/  @P0 LDG.E.U8 R81, desc[UR22][R4.64] ;  /* 0x0000001604510981 */ /* 0x0088a8000c1e1100 */
[----:B------:R-:W3:Y:S01]  /*18280*/  LDL R5, [R1+0x39c] ;  /* 0x00039c0001057983 */ /* 0x000ee20000100800 */
[----:B------:R-:W-:Y:S01]  /*18290*/  PRMT R80, RZ, 0x7610, R80 ;  /* 0x00007610ff507816 */ /* 0x000fe20000000050 */
[----:B----4-:R-:W-:Y:S01]  /*182a0*/  @P0 IMAD.MOV.U32 R4, RZ, RZ, R83 ;  /* 0x000000ffff040224 */ /* 0x010fe200078e0053 */
[----:B------:R-:W-:Y:S02]  /*182b0*/  PRMT R79, RZ, 0x7610, R79 ;  /* 0x00007610ff4f7816 */ /* 0x000fe4000000004f */
[----:B------:R-:W-:Y:S02]  /*182c0*/  PRMT R77, RZ, 0x7610, R77 ;  /* 0x00007610ff4d7816 */ /* 0x000fe4000000004d */
[----:B------:R-:W-:-:S02]  /*182d0*/  PRMT R76, RZ, 0x7610, R76 ;  /* 0x00007610ff4c7816 */ /* 0x000fc4000000004c */
[----:B------:R-:W-:Y:S02]  /*182e0*/  PRMT R75, RZ, 0x7610, R75 ;  /* 0x00007610ff4b7816 */ /* 0x000fe4000000004b */
[----:B------:R-:W-:Y:S01]  /*182f0*/  PRMT R73, RZ, 0x7610, R73 ;  /* 0x00007610ff497816 */ /* 0x000fe20000000049 */
[----:B---3--:R0:W3:Y:S02]  /*18300*/  @P0 LDG.E.U8 R80, desc[UR22][R4.64] ;  /* 0x0000001604500981 */ /* 0x0080e4000c1e1100 */
[----:B0-----:R-:W-:Y:S02]  /*18310*/  @P0 IMAD.MOV.U32 R4, RZ, RZ, R90 ;  /* 0x000000ffff040224 */ /* 0x001fe400078e005a */
[----:B------:R-:W-:-:S05]  /*18320*/  @P0 IMAD.MOV.U32 R5, RZ, RZ, R85 ;  /* 0x000000ffff050224 */ /* 0x000fca00078e0055 */
[----:B------:R0:W4:Y:S02]  /*18330*/  @P0 LDG.E.U8 R79, desc[UR22][R4.64] ;  /* 0x00000016044f0981 */ /* 0x000124000c1e1100 */
        /* <DEDUP_REMOVED lines=11> */
[----:B------:R0:W4:Y:S04]  /*183f0*/  @P0 LDG.E.U8 R73, desc[UR22][R4.64] ;  /* 0x0000001604490981 */ /* 0x000128000c1e1100 */
[----:B--2---:R-:W-:Y:S01]  /*18400*/  STL [R1+0xde0], R81 ;  /* 0x000de05101007387 */ /* 0x004fe20000100800 */
[----:B0-----:R-:W-:-:S03]  /*18410*/  @P0 IMAD.MOV.U32 R5, RZ, RZ, R67 ;  /* 0x000000ffff050224 */ /* 0x001fc600078e0043 */
[----:B---3--:R-:W-:Y:S04]  /*18420*/  STL [R1+0xde4], R80 ;  /* 0x000de45001007387 */ /* 0x008fe80000100800 */
[----:B------:R-:W2:Y:S04]  /*18430*/  LDL R90, [R1+0x47c] ;  /* 0x00047c00015a7983 */ /* 0x000ea80000100800 */
[----:B----4-:R-:W-:Y:S04]  /*18440*/  STL [R1+0xde8], R79 ;  /* 0x000de84f01007387 */ /* 0x010fe80000100800 */
[----:B------:R-:W3:Y:S04]  /*18450*/  LDL.LU R72, [R1+0xefc] ;  /* 0x000efc0001487983 */ /* 0x000ee80000300800 */
[----:B------:R-:W4:Y:S04]  /*18460*/  LDL R83, [R1+0x49c] ;  /* 0x00049c0001537983 */ /* 0x000f280000100800 */
[----:B------:R-:W2:Y:S04]  /*18470*/  LDL R85, [R1+0x4bc] ;  /* 0x0004bc0001557983 */ /* 0x000ea80000100800 */
[----:B------:R-:W2:Y:S04]  /*18480*/  LDL R3, [R1+0x4c0] ;  /* 0x0004c00001037983 */ /* 0x000ea80000100800 */
[----:B------:R-:W-:Y:S04]  /*18490*/  STL [R1+0xdec], R77 ;  /* 0x000dec4d01007387 */ /* 0x000fe80000100800 */
[----:B------:R-:W-:Y:S04]  /*184a0*/  STL [R1+0xdf0], R76 ;  /* 0x000df04c01007387 */ /* 0x000fe80000100800 */
[----:B------:R-:W4:Y:S04]  /*184b0*/  LDL R16, [R1+0x4fc] ;  /* 0x0004fc0001107983 */ /* 0x000f280000100800 */
[----:B------:R-:W-:Y:S04]  /*184c0*/  STL [R1+0xdf4], R75 ;  /* 0x000df44b01007387 */ /* 0x000fe80000100800 */
[----:B------:R-:W4:Y:S04]  /*184d0*/  LDL.LU R70, [R1+0xef8] ;  /* 0x000ef80001467983 */ /* 0x000f280000300800 */
[----:B------:R-:W4:Y:S04]  /*184e0*/  LDL R86, [R1+0x51c] ;  /* 0x00051c0001567983 */ /* 0x000f280000100800 */
[----:B------:R-:W4:Y:S04]  /*184f0*/  LDL R87, [R1+0x520] ;  /* 0x0005200001577983 */ /* 0x000f280000100800 */
[----:B------:R-:W-:Y:S04]  /*18500*/  STL [R1+0xdf8], R73 ;  /* 0x000df84901007387 */ /* 0x000fe80000100800 */
[----:B------:R-:W4:Y:S01]  /*18510*/  LDL.LU R67, [R1+0xef4] ;  /* 0x000ef40001437983 */ /* 0x000f220000300800 */
[----:B------:R-:W-:Y:S01]  /*18520*/  @P0 IMAD.MOV.U32 R4, RZ, RZ, R65 ;  /* 0x000000ffff040224 */ /* 0x000fe200078e0041 */
[----:B------:R-:W-:-:S02]  /*18530*/  PRMT R71, RZ, 0x7610, R71 ;  /* 0x00007610ff477816 */ /* 0x000fc40000000047 */
[----:B------:R-:W4:Y:S04]  /*18540*/  LDL.LU R65, [R1+0xef0] ;  /* 0x000ef00001417983 */ /* 0x000f280000300800 */
[----:B------:R-:W4:Y:S01]  /*18550*/  LDL R89, [R1+0x53c] ;  /* 0x00053c0001597983 */ /* 0x000f220000100800 */
[----:B---3--:R-:W-:-:S06]  /*18560*/  PRMT R72, RZ, 0x7610, R72 ;  /* 0x00007610ff487816 */ /* 0x008fcc0000000048 */
[----:B------:R0:W3:Y:S02]  /*18570*/  @P0 LDG.E.U8 R72, desc[UR22][R4.64] ;  /* 0x0000001604480981 */ /* 0x0000e4000c1e1100 */
[----:B0-----:R-:W-:Y:S02]  /*18580*/  @P0 IMAD.MOV.U32 R4, RZ, RZ, R64 ;  /* 0x000000ffff040224 */ /* 0x001fe400078e0040 */
[----:B--2---:R-:W-:-:S05]  /*18590*/  @P0 IMAD.MOV.U32 R5, RZ, RZ, R90 ;  /* 0x000000ffff050224 */ /* 0x004fca00078e005a */
[----:B------:R0:W2:Y:S02]  /*185a0*/  @P0 LDG.E.U8 R71, desc[UR22][R4.64] ;  /* 0x0000001604470981 */ /* 0x0000a4000c1e1100 */
[----:B0-----:R-:W-:Y:S02]  /*185b0*/  @P0 IMAD.MOV.U32 R4, RZ, RZ, R63 ;  /* 0x000000ffff040224 */ /* 0x001fe400078e003f */
[----:B----4-:R-:W-:Y:S01]  /*185c0*/  @P0 IMAD.MOV.U32 R5, RZ, RZ, R83 ;  /* 0x000000ffff050224 */ /* 0x010fe200078e0053 */
[----:B------:R-:W-:-:S06]  /*185d0*/  PRMT R70, RZ, 0x7610, R70 ;  /* 0x00007610ff467816 */ /* 0x000fcc0000000046 */
[----:B------:R0:W4:Y:S02]  /*185e0*/  @P0 LDG.E.U8 R70, desc[UR22][R4.64] ;  /* 0x0000001604460981 */ /* 0x000124000c1e1100 */
[----:B0-----:R-:W-:Y:S01]  /*185f0*/  @P0 IMAD.MOV.U32 R4, RZ, RZ, R3 ;  /* 0x000000ffff040224 */ /* 0x001fe200078e0003 */
[----:B------:R-:W-:Y:S01]  /*18600*/  PRMT R67, RZ, 0x7610, R67 ;  /* 0x00007610ff437816 */ /* 0x000fe20000000043 */
[----:B------:R-:W-:-:S05]  /*18610*/  @P0 IMAD.MOV.U32 R5, RZ, RZ, R85 ;  /* 0x000000ffff050224 */ /* 0x000fca00078e0055 */
[----:B------:R0:W4:Y:S02]  /*18620*/  @P0 LDG.E.U8 R67, desc[UR22][R4.64] ;  /* 0x0000001604430981 */ /* 0x000124000c1e1100 */
[----:B0-----:R-:W-:Y:S02]  /*18630*/  @P0 IMAD.MOV.U32 R5, RZ, RZ, R62 ;  /* 0x000000ffff050224 */ /* 0x001fe400078e003e */
[----:B------:R-:W-:Y:S01]  /*18640*/  @P0 IMAD.MOV.U32 R4, RZ, RZ, R53 ;  /* 0x000000ffff040224 */ /* 0x000fe200078e0035 */
[----:B---3--:R0:W-:Y:S04]  /*18650*/  STL [R1+0xdfc], R72 ;  /* 0x000dfc4801007387 */ /* 0x0081e80000100800 */
[----:B------:R-:W3:Y:S04]  /*18660*/  LDL.LU R64, [R1+0xeec] ;  /* 0x000eec0001407983 */ /* 0x000ee80000300800 */
[----:B------:R-:W3:Y:S04]  /*18670*/  LDL R90, [R1+0x55c] ;  /* 0x00055c00015a7983 */ /* 0x000ee80000100800 */
[----:B--2---:R-:W-:Y:S04]  /*18680*/  STL [R1+0xe00], R71 ;  /* 0x000e004701007387 */ /* 0x004fe80000100800 */
[----:B------:R-:W2:Y:S04]  /*18690*/  LDL.LU R63, [R1+0xee8] ;  /* 0x000ee800013f7983 */ /* 0x000ea80000300800 */
[----:B----4-:R-:W-:Y:S04]  /*186a0*/  STL [R1+0xe04], R70 ;  /* 0x000e044601007387 */ /* 0x010fe80000100800 */
[----:B------:R-:W-:Y:S04]  /*186b0*/  STL [R1+0xe08], R67 ;  /* 0x000e084301007387 */ /* 0x000fe80000100800 */
[----:B------:R-:W4:Y:S04]  /*186c0*/  LDL.LU R62, [R1+0xee4] ;  /* 0x000ee400013e7983 */ /* 0x000f280000300800 */
[----:B------:R-:W4:Y:S01]  /*186d0*/  LDL.LU R53, [R1+0xee0] ;  /* 0x000ee00001357983 */ /* 0x000f220000300800 */
[----:B------:R-:W-:-:S03]  /*186e0*/  PRMT R65, RZ, 0x7610, R65 ;  /* 0x00007610ff417816 */ /* 0x000fc60000000041 */
[----:B------:R-:W4:Y:S04]  /*186f0*/  LDL R3, [R1+0x59c] ;  /* 0x00059c0001037983 */ /* 0x000f280000100800 */
[----:B------:R1:W4:Y:S02]  /*18700*/  @P0 LDG.E.U8 R65, desc[UR22][R4.64] ;  /* 0x0000001604410981 */ /* 0x000324000c1e1100 */
[----:B-1----:R-:W-:Y:S02]  /*18710*/  @P0 IMAD.MOV.U32 R4, RZ, RZ, R52 ;  /* 0x000000ffff040224 */ /* 0x002fe400078e0034 */
[----:B------:R-:W-:Y:S01]  /*18720*/  @P0 IMAD.MOV.U32 R5, RZ, RZ, R16 ;  /* 0x000000ffff050224 */ /* 0x000fe200078e0010 */
[----:B---3--:R-:W-:-:S06]  /*18730*/  PRMT R64, RZ, 0x7610, R64 ;  /* 0x00007610ff407816 */ /* 0x008fcc0000000040 */
[----:B------:R1:W3:Y:S02]  /*18740*/  @P0 LDG.E.U8 R64, desc[UR22][R4.64] ;  /* 0x0000001604400981 */ /* 0x0002e4000c1e1100 */
[----:B-1----:R-:W-:Y:S01]  /*18750*/  @P0 IMAD.MOV.U32 R4, RZ, RZ, R87 ;  /* 0x000000ffff040224 */ /* 0x002fe200078e0057 */
[----:B--2---:R-:W-:Y:S01]  /*18760*/  PRMT R63, RZ, 0x7610, R63 ;  /* 0x00007610ff3f7816 */ /* 0x004fe2000000003f */
[----:B------:R-:W-:-:S05]  /*18770*/  @P0 IMAD.MOV.U32 R5, RZ, RZ, R86 ;  /* 0x000000ffff050224 */ /* 0x000fca00078e0056 */
[----:B------:R1:W2:Y:S02]  /*18780*/  @P0 LDG.E.U8 R63, desc[UR22][R4.64] ;  /* 0x00000016043f0981 */ /* 0x0002a4000c1e1100 */
[----:B-1----:R-:W-:Y:S02]  /*18790*/  @P0 IMAD.MOV.U32 R4, RZ, RZ, R51 ;  /* 0x000000ffff040224 */ /* 0x002fe400078e0033 */
[----:B------:R-:W-:Y:S01]  /*187a0*/  @P0 IMAD.MOV.U32 R5, RZ, RZ, R89 ;  /* 0x000000ffff050224 */ /* 0x000fe200078e0059 */
[----:B----4-:R-:W-:-:S06]  /*187b0*/  PRMT R62, RZ, 0x7610, R62 ;  /* 0x00007610ff3e7816 */ /* 0x010fcc000000003e */
[----:B------:R1:W4:Y:S01]  /*187c0*/  @P0 LDG.E.U8 R62, desc[UR22][R4.64] ;  /* 0x00000016043e0981 */ /* 0x000322000c1e1100 */
[----:B------:R-:W-:Y:S01]  /*187d0*/  PRMT R53, RZ, 0x7610, R53 ;  /* 0x00007610ff357816 */ /* 0x000fe20000000035 */
[----:B-1----:R-:W-:Y:S02]  /*187e0*/  @P0 IMAD.MOV.U32 R4, RZ, RZ, R50 ;  /* 0x000000ffff040224 */ /* 0x002fe400078e0032 */
[----:B------:R-:W-:-:S05]  /*187f0*/  @P0 IMAD.MOV.U32 R5, RZ, RZ, R90 ;  /* 0x000000ffff050224 */ /* 0x000fca00078e005a */
[----:B------:R1:W4:Y:S04]  /*18800*/  @P0 LDG.E.U8 R53, desc[UR22][R4.64] ;  /* 0x0000001604350981 */ /* 0x000328000c1e1100 */
[----:B------:R-:W-:Y:S04]  /*18810*/  STL [R1+0xe0c], R65 ;  /* 0x000e0c4101007387 */ /* 0x000fe80000100800 */
[----:B------:R-:W4:Y:S04]  /*18820*/  LDL.LU R52, [R1+0xedc] ;  /* 0x000edc0001347983 */ /* 0x000f280000300800 */
[----:B------:R-:W4:Y:S04]  /*18830*/  LDL R82, [R1+0x5bc] ;  /* 0x0005bc0001527983 */ /* 0x000f280000100800 */
[----:B------:R-:W4:Y:S01]  /*18840*/  LDL R16, [R1+0x5c0] ;  /* 0x0005c00001107983 */ /* 0x000f220000100800 */
[----:B-1----:R-:W-:-:S03]  /*18850*/  @P0 IMAD.MOV.U32 R5, RZ, RZ, R49 ;  /* 0x000000ffff050224 */ /* 0x002fc600078e0031 */
[----:B---3--:R-:W-:Y:S04]  /*18860*/  STL [R1+0xe10], R64 ;  /* 0x000e104001007387 */ /* 0x008fe80000100800 */
[----:B--2---:R-:W-:Y:S04]  /*18870*/  STL [R1+0xe14], R63 ;  /* 0x000e143f01007387 */ /* 0x004fe80000100800 */
[----:B------:R-:W2:Y:S04]  /*18880*/  LDL.LU R51, [R1+0xed8] ;  /* 0x000ed80001337983 */ /* 0x000ea80000300800 */
[----:B------:R-:W3:Y:S04]  /*18890*/  LDL R83, [R1+0x61c] ;  /* 0x00061c0001537983 */ /* 0x000ee80000100800 */
[----:B------:R-:W3:Y:S04]  /*188a0*/  LDL R85, [R1+0x620] ;  /* 0x0006200001557983 */ /* 0x000ee80000100800 */
[----:B----4-:R-:W-:Y:S04]  /*188b0*/  STL [R1+0xe18], R62 ;  /* 0x000e183e01007387 */ /* 0x010fe80000100800 */
[----:B------:R-:W4:Y:S04]  /*188c0*/  LDL.LU R50, [R1+0xed4] ;  /* 0x000ed40001327983 */ /* 0x000f280000300800 */
[----:B------:R-:W3:Y:S04]  /*188d0*/  LDL R86, [R1+0x63c] ;  /* 0x00063c0001567983 */ /* 0x000ee80000100800 */
[----:B------:R-:W3:Y:S04]  /*188e0*/  LDL R87, [R1+0x65c] ;  /* 0x00065c0001577983 */ /* 0x000ee80000100800 */
[----:B------:R-:W3:Y:S04]  /*188f0*/  LDL R89, [R1+0x660] ;  /* 0x0006600001597983 */ /* 0x000ee80000100800 */
[----:B------:R-:W-:Y:S04]  /*18900*/  STL [R1+0xe1c], R53 ;  /* 0x000e1c3501007387 */ /* 0x000fe80000100800 */
[----:B------:R-:W3:Y:S01]  /*18910*/  LDL.LU R49, [R1+0xed0] ;  /* 0x000ed00001317983 */ /* 0x000ee20000300800 */
[----:B------:R-:W-:Y:S01]  /*18920*/  PRMT R52, RZ, 0x7610, R52 ;  /* 0x00007610ff347816 */ /* 0x000fe20000000034 */
[----:B------:R-:W-:-:S02]  /*18930*/  @P0 IMAD.MOV.U32 R4, RZ, RZ, R48 ;  /* 0x000000ffff040224 */ /* 0x000fc400078e0030 */
[----:B------:R-:W3:Y:S04]  /*18940*/  LDL.LU R48, [R1+0xecc] ;  /* 0x000ecc0001307983 */ /* 0x000ee80000300800 */
[----:B------:R1:W3:Y:S04]  /*18950*/  @P0 LDG.E.U8 R52, desc[UR22][R4.64] ;  /* 0x0000001604340981 */ /* 0x0002e8000c1e1100 */
[----:B------:R-:W3:Y:S01]  /*18960*/  LDL R90, [R1+0x67c] ;  /* 0x00067c00015a7983 */ /* 0x000ee20000100800 */
[----:B-1----:R-:W-:Y:S02]  /*18970*/  @P0 IMAD.MOV.U32 R4, RZ, RZ, R47 ;  /* 0x000000ffff040224 */ /* 0x002fe400078e002f */
[----:B------:R-:W-:Y:S01]  /*18980*/  @P0 IMAD.MOV.U32 R5, RZ, RZ, R3 ;  /* 0x000000ffff050224 */ /* 0x000fe200078e0003 */
[----:B--2---:R-:W-:-:S06]  /*18990*/  PRMT R51, RZ, 0x7610, R51 ;  /* 0x00007610ff337816 */ /* 0x004fcc0000000033 */
[----:B------:R1:W2:Y:S02]  /*189a0*/  @P0 LDG.E.U8 R51, desc[UR22][R4.64] ;  /* 0x0000001604330981 */ /* 0x0002a4000c1e1100 */
[----:B-1----:R-:W-:Y:S02]  /*189b0*/  @P0 IMAD.MOV.U32 R4, RZ, RZ, R16 ;  /* 0x000000ffff040224 */ /* 0x002fe400078e0010 */
[----:B------:R-:W-:Y:S01]  /*189c0*/  @P0 IMAD.MOV.U32 R5, RZ, RZ, R82 ;  /* 0x000000ffff050224 */ /* 0x000fe200078e0052 */
[----:B----4-:R-:W-:-:S06]  /*189d0*/  PRMT R50, RZ, 0x7610, R50 ;  /* 0x00007610ff327816 */ /* 0x010fcc0000000032 */
[----:B------:R1:W4:Y:S02]  /*189e0*/  @P0 LDG.E.U8 R50, desc[UR22][R4.64] ;  /* 0x0000001604320981 */ /* 0x000324000c1e1100 */
[----:B-1----:R-:W-:Y:S02]  /*189f0*/  @P0 IMAD.MOV.U32 R4, RZ, RZ, R45 ;  /* 0x000000ffff040224 */ /* 0x002fe400078e002d */
[----:B------:R-:W-:Y:S01]  /*18a00*/  @P0 IMAD.MOV.U32 R5, RZ, RZ, R46 ;  /* 0x000000ffff050224 */ /* 0x000fe200078e002e */
[----:B---3--:R-:W-:-:S06]  /*18a10*/  PRMT R49, RZ, 0x7610, R49 ;  /* 0x00007610ff317816 */ /* 0x008fcc0000000031 */
[----:B------:R1:W3:Y:S01]  /*18a20*/  @P0 LDG.E.U8 R49, desc[UR22][R4.64] ;  /* 0x0000001604310981 */ /* 0x0002e2000c1e1100 */
[----:B------:R-:W-:-:S03]  /*18a30*/  PRMT R48, RZ, 0x7610, R48 ;  /* 0x00007610ff307816 */ /* 0x000fc60000000030 */
[----:B------:R-:W-:Y:S04]  /*18a40*/  STL [R1+0xe20], R52 ;  /* 0x000e203401007387 */ /* 0x000fe80000100800 */
[----:B------:R-:W3:Y:S01]  /*18a50*/  LDL.LU R47, [R1+0xec8] ;  /* 0x000ec800012f7983 */ /* 0x000ee20000300800 */
[----:B-1----:R-:W-:-:S03]  /*18a60*/  @P0 IMAD.MOV.U32 R4, RZ, RZ, R43 ;  /* 0x000000ffff040224 */ /* 0x002fc600078e002b */
[----:B------:R-:W3:Y:S01]  /*18a70*/  LDL R3, [R1+0x69c] ;  /* 0x00069c0001037983 */ /* 0x000ee20000100800 */
[----:B------:R-:W-:-:S05]  /*18a80*/  @P0 IMAD.MOV.U32 R5, RZ, RZ, R44 ;  /* 0x000000ffff050224 */ /* 0x000fca00078e002c */
[----:B------:R1:W3:Y:S04]  /*18a90*/  @P0 LDG.E.U8 R48, desc[UR22][R4.64] ;  /* 0x0000001604300981 */ /* 0x0002e8000c1e1100 */
[----:B--2---:R-:W-:Y:S04]  /*18aa0*/  STL [R1+0xe24], R51 ;  /* 0x000e243301007387 */ /* 0x004fe80000100800 */
[----:B----4-:R-:W-:Y:S04]  /*18ab0*/  STL [R1+0xe28], R50 ;  /* 0x000e283201007387 */ /* 0x010fe80000100800 */
[----:B------:R-:W2:Y:S04]  /*18ac0*/  LDL.LU R46, [R1+0xec4] ;  /* 0x000ec400012e7983 */ /* 0x000ea80000300800 */
[----:B------:R-:W4:Y:S04]  /*18ad0*/  LDL.LU R45, [R1+0xec0] ;  /* 0x000ec000012d7983 */ /* 0x000f280000300800 */
[----:B------:R-:W4:Y:S04]  /*18ae0*/  LDL R16, [R1+0x6bc] ;  /* 0x0006bc0001107983 */ /* 0x000f280000100800 */
[----:B---3--:R-:W-:Y:S04]  /*18af0*/  STL [R1+0xe2c], R49 ;  /* 0x000e2c3101007387 */ /* 0x008fe80000100800 */
[----:B------:R-:W3:Y:S04]  /*18b00*/  LDL.LU R44, [R1+0xebc] ;  /* 0x000ebc00012c7983 */ /* 0x000ee80000300800 */
[----:B------:R-:W3:Y:S01]  /*18b10*/  LDL.LU R43, [R1+0xeb8] ;  /* 0x000eb800012b7983 */ /* 0x000ee20000300800 */
[----:B------:R-:W-:Y:S01]  /*18b20*/  PRMT R47, RZ, 0x7610, R47 ;  /* 0x00007610ff2f7816 */ /* 0x000fe2000000002f */
[----:B-1----:R-:W-:-:S02]  /*18b30*/  @P0 IMAD.MOV.U32 R4, RZ, RZ, R85 ;  /* 0x000000ffff040224 */ /* 0x002fc400078e0055 */
[----:B------:R-:W-:-:S05]  /*18b40*/  @P0 IMAD.MOV.U32 R5, RZ, RZ, R83 ;  /* 0x000000ffff050224 */ /* 0x000fca00078e0053 */
[----:B------:R1:W3:Y:S04]  /*18b50*/  @P0 LDG.E.U8 R47, desc[UR22][R4.64] ;  /* 0x00000016042f0981 */ /* 0x0002e8000c1e1100 */
[----:B------:R-:W-:Y:S01]  /*18b60*/  STL [R1+0xe30], R48 ;  /* 0x000e303001007387 */ /* 0x000fe20000100800 */
[----:B-1----:R-:W-:Y:S02]  /*18b70*/  @P0 IMAD.MOV.U32 R4, RZ, RZ, R42 ;  /* 0x000000ffff040224 */ /* 0x002fe400078e002a */
[----:B------:R-:W-:Y:S01]  /*18b80*/  @P0 IMAD.MOV.U32 R5, RZ, RZ, R86 ;  /* 0x000000ffff050224 */ /* 0x000fe200078e0056 */
[----:B------:R-:W3:Y:S01]  /*18b90*/  LDL.LU R42, [R1+0xeb4] ;  /* 0x000eb400012a7983 */ /* 0x000ee20000300800 */
[----:B--2---:R-:W-:Y:S02]  /*18ba0*/  PRMT R46, RZ, 0x7610, R46 ;  /* 0x00007610ff2e7816 */ /* 0x004fe4000000002e */
[----:B----4-:R-:W-:-:S04]  /*18bb0*/  PRMT R45, RZ, 0x7610, R45 ;  /* 0x00007610ff2d7816 */ /* 0x010fc8000000002d */
[----:B------:R1:W2:Y:S02]  /*18bc0*/  @P0 LDG.E.U8 R46, desc[UR22][R4.64] ;  /* 0x00000016042e0981 */ /* 0x0002a4000c1e1100 */
[----:B-1----:R-:W-:Y:S02]  /*18bd0*/  @P0 IMAD.MOV.U32 R4, RZ, RZ, R89 ;  /* 0x000000ffff040224 */ /* 0x002fe400078e0059 */
[----:B------:R-:W-:-:S05]  /*18be0*/  @P0 IMAD.MOV.U32 R5, RZ, RZ, R87 ;  /* 0x000000ffff050224 */ /* 0x000fca00078e0057 */
[----:B------:R1:W4:Y:S01]  /*18bf0*/  @P0 LDG.E.U8 R45, desc[UR22][R4.64] ;  /* 0x00000016042d0981 */ /* 0x000322000c1e1100 */
[----:B---3--:R-:W-:Y:S01]  /*18c00*/  PRMT R44, RZ, 0x7610, R44 ;  /* 0x00007610ff2c7816 */ /* 0x008fe2000000002c */
[----:B-1----:R-:W-:Y:S02]  /*18c10*/  @P0 IMAD.MOV.U32 R4, RZ, RZ, R41 ;  /* 0x000000ffff040224 */ /* 0x002fe400078e0029 */
[----:B------:R-:W3:Y:S01]  /*18c20*/  LDL.LU R41, [R1+0xeb0] ;  /* 0x000eb00001297983 */ /* 0x000ee20000300800 */
[----:B------:R-:W-:Y:S01]  /*18c30*/  @P0 IMAD.MOV.U32 R5, RZ, RZ, R90 ;  /* 0x000000ffff050224 */ /* 0x000fe200078e005a */
[----:B------:R-:W-:Y:S02]  /*18c40*/  PRMT R43, RZ, 0x7610, R43 ;  /* 0x00007610ff2b7816 */ /* 0x000fe4000000002b */
[----:B0-----:R-:W2:Y:S04]  /*18c50*/  LDL R72, [R1+0x714] ;  /* 0x0007140001487983 */ /* 0x001ea80000100800 */
[----:B------:R0:W2:Y:S04]  /*18c60*/  @P0 LDG.E.U8 R44, desc[UR22][R4.64] ;  /* 0x00000016042c0981 */ /* 0x0000a8000c1e1100 */
[----:B------:R-:W2:Y:S01]  /*18c70*/  LDL R73, [R1+0x734] ;  /* 0x0007340001497983 */ /* 0x000ea20000100800 */
[----:B0-----:R-:W-:-:S02]  /*18c80*/  @P0 IMAD.MOV.U32 R4, RZ, RZ, R40 ;  /* 0x000000ffff040224 */ /* 0x001fc400078e0028 */
[----:B------:R-:W-:Y:S01]  /*18c90*/  @P0 IMAD.MOV.U32 R5, RZ, RZ, R3 ;  /* 0x000000ffff050224 */ /* 0x000fe200078e0003 */
[----:B------:R-:W2:Y:S04]  /*18ca0*/  LDL.LU R40, [R1+0xeac] ;  /* 0x000eac0001287983 */ /* 0x000ea80000300800 */
[----:B------:R0:W4:Y:S04]  /*18cb0*/  @P0 LDG.E.U8 R43, desc[UR22][R4.64] ;  /* 0x00000016042b0981 */ /* 0x000128000c1e1100 */
[----:B------:R-:W4:Y:S04]  /*18cc0*/  LDL R75, [R1+0x754] ;  /* 0x00075400014b7983 */ /* 0x000f280000100800 */
[----:B------:R-:W4:Y:S01]  /*18cd0*/  LDL R76, [R1+0x758] ;  /* 0x00075800014c7983 */ /* 0x000f220000100800 */
[----:B0-----:R-:W-:-:S03]  /*18ce0*/  @P0 IMAD.MOV.U32 R4, RZ, RZ, R39 ;  /* 0x000000ffff040224 */ /* 0x001fc600078e0027 */
[----:B------:R-:W4:Y:S04]  /*18cf0*/  LDL R77, [R1+0x774] ;  /* 0x00077400014d7983 */ /* 0x000f280000100800 */
[----:B------:R-:W4:Y:S04]  /*18d00*/  LDL R79, [R1+0x778] ;  /* 0x00077800014f7983 */ /* 0x000f280000100800 */
[----:B------:R-:W4:Y:S04]  /*18d10*/  LDL R80, [R1+0x794] ;  /* 0x0007940001507983 */ /* 0x000f280000100800 */
[----:B------:R-:W4:Y:S04]  /*18d20*/  LDL R81, [R1+0x798] ;  /* 0x0007980001517983 */ /* 0x000f280000100800 */
[----:B------:R-:W4:Y:S01]  /*18d30*/  LDL.LU R39, [R1+0xea8] ;  /* 0x000ea80001277983 */ /* 0x000f220000300800 */
[----:B------:R-:W-:Y:S01]  /*18d40*/  PRMT R42, RZ, 0x7610, R42 ;  /* 0x00007610ff2a7816 */ /* 0x000fe2000000002a */
[----:B------:R-:W-:-:S02]  /*18d50*/  @P0 IMAD.MOV.U32 R5, RZ, RZ, R16 ;  /* 0x000000ffff050224 */ /* 0x000fc400078e0010 */
[----:B------:R-:W4:Y:S04]  /*18d60*/  LDL R82, [R1+0x7b4] ;  /* 0x0007b40001527983 */ /* 0x000f280000100800 */
[----:B------:R0:W4:Y:S04]  /*18d70*/  @P0 LDG.E.U8 R42, desc[UR22][R4.64] ;  /* 0x00000016042a0981 */ /* 0x000128000c1e1100 */
[----:B------:R-:W4:Y:S04]  /*18d80*/  LDL R83, [R1+0x7b8] ;  /* 0x0007b80001537983 */ /* 0x000f280000100800 */
[----:B------:R-:W4:Y:S01]  /*18d90*/  LDL R85, [R1+0x7d4] ;  /* 0x0007d40001557983 */ /* 0x000f220000100800 */
[----:B0-----:R-:W-:-:S03]  /*18da0*/  @P0 IMAD.MOV.U32 R5, RZ, RZ, R38 ;  /* 0x000000ffff050224 */ /* 0x001fc600078e0026 */
[----:B------:R-:W4:Y:S04]  /*18db0*/  LDL R86, [R1+0x7d8] ;  /* 0x0007d80001567983 */ /* 0x000f280000100800 */
[----:B------:R-:W4:Y:S01]  /*18dc0*/  LDL.LU R38, [R1+0xea4] ;  /* 0x000ea40001267983 */ /* 0x000f220000300800 */
[----:B------:R-:W-:-:S03]  /*18dd0*/  @P0 IMAD.MOV.U32 R4, RZ, RZ, R37 ;  /* 0x000000ffff040224 */ /* 0x000fc600078e0025 */
[----:B------:R-:W4:Y:S04]  /*18de0*/  LDL.LU R37, [R1+0xea0] ;  /* 0x000ea00001257983 */ /* 0x000f280000300800 */
[----:B------:R-:W4:Y:S04]  /*18df0*/  LDL R87, [R1+0x7f4] ;  /* 0x0007f40001577983 */ /* 0x000f280000100800 */
[----:B------:R-:W4:Y:S04]  /*18e00*/  LDL R89, [R1+0x814] ;  /* 0x0008140001597983 */ /* 0x000f280000100800 */
[----:B------:R-:W4:Y:S01]  /*18e10*/  LDL R90, [R1+0x818] ;  /* 0x00081800015a7983 */ /* 0x000f220000100800 */
[----:B---3--:R-:W-:-:S06]  /*18e20*/  PRMT R41, RZ, 0x7610, R41 ;  /* 0x00007610ff297816 */ /* 0x008fcc0000000029 */
[----:B------:R0:W3:Y:S02]  /*18e30*/  @P0 LDG.E.U8 R41, desc[UR22][R4.64] ;  /* 0x0000001604290981 */ /* 0x0000e4000c1e1100 */
[----:B0-----:R-:W-:Y:S02]  /*18e40*/  @P0 IMAD.MOV.U32 R5, RZ, RZ, R35 ;  /* 0x000000ffff050224 */ /* 0x001fe400078e0023 */
[----:B------:R-:W-:Y:S01]  /*18e50*/  @P0 IMAD.MOV.U32 R4, RZ, RZ, R36 ;  /* 0x000000ffff040224 */ /* 0x000fe200078e0024 */
[----:B------:R-:W3:Y:S04]  /*18e60*/  LDL.LU R35, [R1+0xe9c] ;  /* 0x000e9c0001237983 */ /* 0x000ee80000300800 */
[----:B------:R-:W3:Y:S01]  /*18e70*/  LDL.LU R36, [R1+0xe98] ;  /* 0x000e980001247983 */ /* 0x000ee20000300800 */
[----:B--2---:R-:W-:-:S03]  /*18e80*/  PRMT R40, RZ, 0x7610, R40 ;  /* 0x00007610ff287816 */ /* 0x004fc60000000028 */
[----:B------:R-:W2:Y:S04]  /*18e90*/  LDL R3, [R1+0x834] ;  /* 0x0008340001037983 */ /* 0x000ea80000100800 */
[----:B------:R0:W2:Y:S04]  /*18ea0*/  @P0 LDG.E.U8 R40, desc[UR22][R4.64] ;  /* 0x0000001604280981 */ /* 0x0000a8000c1e1100 */
[----:B------:R-:W2:Y:S01]  /*18eb0*/  LDL R16, [R1+0x854] ;  /* 0x0008540001107983 */ /* 0x000ea20000100800 */
[----:B0-----:R-:W-:Y:S02]  /*18ec0*/  @P0 IMAD.MOV.U32 R4, RZ, RZ, R34 ;  /* 0x000000ffff040224 */ /* 0x001fe400078e0022 */
[----:B------:R-:W-:Y:S01]  /*18ed0*/  @P0 IMAD.MOV.U32 R5, RZ, RZ, R72 ;  /* 0x000000ffff050224 */ /* 0x000fe200078e0048 */
[----:B------:R-:W2:Y:S01]  /*18ee0*/  LDL.LU R34, [R1+0xe94] ;  /* 0x000e940001227983 */ /* 0x000ea20000300800 */
[----:B----4-:R-:W-:-:S06]  /*18ef0*/  PRMT R39, RZ, 0x7610, R39 ;  /* 0x00007610ff277816 */ /* 0x010fcc0000000027 */
[----:B------:R0:W4:Y:S02]  /*18f00*/  @P0 LDG.E.U8 R39, desc[UR22][R4.64] ;  /* 0x0000001604270981 */ /* 0x000124000c1e1100 */
[----:B0-----:R-:W-:Y:S02]  /*18f10*/  @P0 IMAD.MOV.U32 R4, RZ, RZ, R33 ;  /* 0x000000ffff040224 */ /* 0x001fe400078e0021 */
[----:B------:R-:W4:Y:S01]  /*18f20*/  LDL.LU R33, [R1+0xe90] ;  /* 0x000e900001217983 */ /* 0x000f220000300800 */
[----:B------:R-:W-:Y:S01]  /*18f30*/  @P0 IMAD.MOV.U32 R5, RZ, RZ, R73 ;  /* 0x000000ffff050224 */ /* 0x000fe200078e0049 */
[----:B------:R-:W-:Y:S02]  /*18f40*/  PRMT R38, RZ, 0x7610, R38 ;  /* 0x00007610ff267816 */ /* 0x000fe40000000026 */
[----:B------:R-:W-:-:S04]  /*18f50*/  PRMT R37, RZ, 0x7610, R37 ;  /* 0x00007610ff257816 */ /* 0x000fc80000000025 */
[----:B------:R0:W4:Y:S02]  /*18f60*/  @P0 LDG.E.U8 R38, desc[UR22][R4.64] ;  /* 0x0000001604260981 */ /* 0x000124000c1e1100 */
[----:B0-----:R-:W-:Y:S02]  /*18f70*/  @P0 IMAD.MOV.U32 R4, RZ, RZ, R76 ;  /* 0x000000ffff040224 */ /* 0x001fe400078e004c */
[----:B------:R-:W-:-:S05]  /*18f80*/  @P0 IMAD.MOV.U32 R5, RZ, RZ, R75 ;  /* 0x000000ffff050224 */ /* 0x000fca00078e004b */
[----:B------:R0:W4:Y:S02]  /*18f90*/  @P0 LDG.E.U8 R37, desc[UR22][R4.64] ;  /* 0x0000001604250981 */ /* 0x000124000c1e1100 */
[----:B0-----:R-:W-:Y:S02]  /*18fa0*/  @P0 IMAD.MOV.U32 R4, RZ, RZ, R79 ;  /* 0x000000ffff040224 */ /* 0x001fe400078e004f */
[----:B------:R-:W-:Y:S01]  /*18fb0*/  @P0 IMAD.MOV.U32 R5, RZ, RZ, R77 ;  /* 0x000000ffff050224 */ /* 0x000fe200078e004d */
[----:B------:R-:W-:Y:S02]  /*18fc0*/  PRMT R32, RZ, 0x7610, R32 ;  /* 0x00007610ff207816 */ /* 0x000fe40000000020 */
[----:B------:R-:W-:Y:S02]  /*18fd0*/  PRMT R31, RZ, 0x7610, R31 ;  /* 0x00007610ff1f7816 */ /* 0x000fe4000000001f */
[----:B------:R-:W-:Y:S02]  /*18fe0*/  PRMT R30, RZ, 0x7610, R30 ;  /* 0x00007610ff1e7816 */ /* 0x000fe4000000001e */
[----:B------:R-:W-:-:S02]  /*18ff0*/  PRMT R29, RZ, 0x7610, R29 ;  /* 0x00007610ff1d7816 */ /* 0x000fc4000000001d */
[----:B---3--:R-:W-:Y:S02]  /*19000*/  PRMT R36, RZ, 0x7610, R36 ;  /* 0x00007610ff247816 */ /* 0x008fe40000000024 */
[----:B------:R-:W-:-:S04]  /*19010*/  PRMT R35, RZ, 0x7610, R35 ;  /* 0x00007610ff237816 */ /* 0x000fc80000000023 */
[----:B------:R0:W3:Y:S02]  /*19020*/  @P0 LDG.E.U8 R36, desc[UR22][R4.64] ;  /* 0x0000001604240981 */ /* 0x0000e4000c1e1100 */
[----:B0-----:R-:W-:Y:S02]  /*19030*/  @P0 IMAD.MOV.U32 R4, RZ, RZ, R81 ;  /* 0x000000ffff040224 */ /* 0x001fe400078e0051 */
[----:B------:R-:W-:Y:S01]  /*19040*/  @P0 IMAD.MOV.U32 R5, RZ, RZ, R80 ;  /* 0x000000ffff050224 */ /* 0x000fe200078e0050 */
[----:B--2---:R-:W-:-:S04]  /*19050*/  PRMT R34, RZ, 0x7610, R34 ;  /* 0x00007610ff227816 */ /* 0x004fc80000000022 */
[----:B------:R0:W2:Y:S02]  /*19060*/  @P0 LDG.E.U8 R35, desc[UR22][R4.64] ;  /* 0x0000001604230981 */ /* 0x0000a4000c1e1100 */
[----:B0-----:R-:W-:Y:S02]  /*19070*/  @P0 IMAD.MOV.U32 R4, RZ, RZ, R83 ;  /* 0x000000ffff040224 */ /* 0x001fe400078e0053 */
[----:B------:R-:W-:-:S05]  /*19080*/  @P0 IMAD.MOV.U32 R5, RZ, RZ, R82 ;  /* 0x000000ffff050224 */ /* 0x000fca00078e0052 */
[----:B------:R0:W2:Y:S01]  /*19090*/  @P0 LDG.E.U8 R34, desc[UR22][R4.64] ;  /* 0x0000001604220981 */ /* 0x0000a2000c1e1100 */
[----:B----4-:R-:W-:Y:S01]  /*190a0*/  PRMT R33, RZ, 0x7610, R33 ;  /* 0x00007610ff217816 */ /* 0x010fe20000000021 */
[----:B0-----:R-:W-:Y:S02]  /*190b0*/  @P0 IMAD.MOV.U32 R4, RZ, RZ, R86 ;  /* 0x000000ffff040224 */ /* 0x001fe400078e0056 */
[----:B------:R-:W-:-:S05]  /*190c0*/  @P0 IMAD.MOV.U32 R5, RZ, RZ, R85 ;  /* 0x000000ffff050224 */ /* 0x000fca00078e0055 */
[----:B------:R0:W4:Y:S02]  /*190d0*/  @P0 LDG.E.U8 R33, desc[UR22][R4.64] ;  /* 0x0000001604210981 */ /* 0x000124000c1e1100 */
[----:B0-----:R-:W-:Y:S02]  /*190e0*/  @P0 IMAD.MOV.U32 R4, RZ, RZ, R27 ;  /* 0x000000ffff040224 */ /* 0x001fe400078e001b */
[----:B------:R-:W-:Y:S01]  /*190f0*/  @P0 IMAD.MOV.U32 R5, RZ, RZ, R87 ;  /* 0x000000ffff050224 */ /* 0x000fe200078e0057 */
[----:B------:R-:W2:Y:S04]  /*19100*/  LDL.LU R27, [R1+0xe8c] ;  /* 0x000e8c00011b7983 */ /* 0x000ea80000300800 */
[----:B------:R0:W3:Y:S02]  /*19110*/  @P0 LDG.E.U8 R32, desc[UR22][R4.64] ;  /* 0x0000001604200981 */ /* 0x0000e4000c1e1100 */
[----:B0-----:R-:W-:-:S02]  /*19120*/  @P0 IMAD.MOV.U32 R4, RZ, RZ, R90 ;  /* 0x000000ffff040224 */ /* 0x001fc400078e005a */
[----:B------:R-:W-:-:S05]  /*19130*/  @P0 IMAD.MOV.U32 R5, RZ, RZ, R89 ;  /* 0x000000ffff050224 */ /* 0x000fca00078e0059 */
[----:B------:R0:W3:Y:S02]  /*19140*/  @P0 LDG.E.U8 R31, desc[UR22][R4.64] ;  /* 0x00000016041f0981 */ /* 0x0000e4000c1e1100 */
[----:B0-----:R-:W-:Y:S02]  /*19150*/  @P0 IMAD.MOV.U32 R4, RZ, RZ, R26 ;  /* 0x000000ffff040224 */ /* 0x001fe400078e001a */
[----:B------:R-:W-:Y:S01]  /*19160*/  @P0 IMAD.MOV.U32 R5, RZ, RZ, R3 ;  /* 0x000000ffff050224 */ /* 0x000fe200078e0003 */
[----:B------:R-:W3:Y:S04]  /*19170*/  LDL.LU R26, [R1+0xe88] ;  /* 0x000e8800011a7983 */ /* 0x000ee80000300800 */
[----:B------:R0:W4:Y:S02]  /*19180*/  @P0 LDG.E.U8 R30, desc[UR22][R4.64] ;  /* 0x00000016041e0981 */ /* 0x000124000c1e1100 */
[----:B0-----:R-:W-:-:S02]  /*19190*/  @P0 IMAD.MOV.U32 R4, RZ, RZ, R25 ;  /* 0x000000ffff040224 */ /* 0x001fc400078e0019 */
[----:B------:R-:W-:Y:S01]  /*191a0*/  @P0 IMAD.MOV.U32 R5, RZ, RZ, R16 ;  /* 0x000000ffff050224 */ /* 0x000fe200078e0010 */
[----:B------:R-:W4:Y:S04]  /*191b0*/  LDL.LU R25, [R1+0xe84] ;  /* 0x000e840001197983 */ /* 0x000f280000300800 */
[----:B------:R0:W4:Y:S02]  /*191c0*/  @P0 LDG.E.U8 R29, desc[UR22][R4.64] ;  /* 0x00000016041d0981 */ /* 0x000124000c1e1100 */
[----:B0-----:R-:W-:Y:S02]  /*191d0*/  @P0 IMAD.MOV.U32 R5, RZ, RZ, R24 ;  /* 0x000000ffff050224 */ /* 0x001fe400078e0018 */
[----:B------:R-:W4:Y:S01]  /*191e0*/  LDL.LU R24, [R1+0xe80] ;  /* 0x000e800001187983 */ /* 0x000f220000300800 */
[----:B------:R-:W-:Y:S01]  /*191f0*/  PRMT R28, RZ, 0x7610, R28 ;  /* 0x00007610ff1c7816 */ /* 0x000fe2000000001c */
[----:B------:R-:W-:-:S02]  /*19200*/  @P0 IMAD.MOV.U32 R4, RZ, RZ, R23 ;  /* 0x000000ffff040224 */ /* 0x000fc400078e0017 */
[----:B------:R-:W4:Y:S04]  /*19210*/  LDL.LU R23, [R1+0xe7c] ;  /* 0x000e7c0001177983 */ /* 0x000f280000300800 */
[----:B------:R0:W4:Y:S02]  /*19220*/  @P0 LDG.E.U8 R28, desc[UR22][R4.64] ;  /* 0x00000016041c0981 */ /* 0x000124000c1e1100 */
[----:B0-----:R-:W-:Y:S02]  /*19230*/  @P0 IMAD.MOV.U32 R5, RZ, RZ, R22 ;  /* 0x000000ffff050224 */ /* 0x001fe400078e0016 */
[----:B------:R-:W4:Y:S01]  /*19240*/  LDL.LU R22, [R1+0xe78] ;  /* 0x000e780001167983 */ /* 0x000f220000300800 */
[----:B------:R-:W-:-:S03]  /*19250*/  @P0 IMAD.MOV.U32 R4, RZ, RZ, R21 ;  /* 0x000000ffff040224 */ /* 0x000fc600078e0015 */
[----:B------:R-:W4:Y:S01]  /*19260*/  LDL.LU R21, [R1+0xe74] ;  /* 0x000e740001157983 */ /* 0x000f220000300800 */
[----:B--2---:R-:W-:-:S06]  /*19270*/  PRMT R27, RZ, 0x7610, R27 ;  /* 0x00007610ff1b7816 */ /* 0x004fcc000000001b */
[----:B------:R0:W2:Y:S02]  /*19280*/  @P0 LDG.E.U8 R27, desc[UR22][R4.64] ;  /* 0x00000016041b0981 */ /* 0x0000a4000c1e1100 */
[----:B0-----:R-:W-:Y:S02]  /*19290*/  @P0 IMAD.MOV.U32 R4, RZ, RZ, R54 ;  /* 0x000000ffff040224 */ /* 0x001fe400078e0036 */
[----:B------:R-:W-:Y:S02]  /*192a0*/  @P0 IMAD.MOV.U32 R5, RZ, RZ, R20 ;  /* 0x000000ffff050224 */ /* 0x000fe400078e0014 */
[----:B------:R-:W2:Y:S04]  /*192b0*/  LDL.LU R20, [R1+0xe70] ;  /* 0x000e700001147983 */ /* 0x000ea80000300800 */
[----:B------:R-:W2:Y:S01]  /*192c0*/  LDL.LU R54, [R1+0xe6c] ;  /* 0x000e6c0001367983 */ /* 0x000ea20000300800 */
[----:B---3--:R-:W-:-:S06]  /*192d0*/  PRMT R26, RZ, 0x7610, R26 ;  /* 0x00007610ff1a7816 */ /* 0x008fcc000000001a */
[----:B------:R0:W3:Y:S02]  /*192e0*/  @P0 LDG.E.U8 R26, desc[UR22][R4.64] ;  /* 0x00000016041a0981 */ /* 0x0000e4000c1e1100 */
[----:B0-----:R-:W-:Y:S01]  /*192f0*/  @P0 IMAD.MOV.U32 R4, RZ, RZ, R58 ;  /* 0x000000ffff040224 */ /* 0x001fe200078e003a */
[----:B----4-:R-:W-:Y:S01]  /*19300*/  PRMT R25, RZ, 0x7610, R25 ;  /* 0x00007610ff197816 */ /* 0x010fe20000000019 */
[----:B------:R-:W-:Y:S02]  /*19310*/  @P0 IMAD.MOV.U32 R5, RZ, RZ, R56 ;  /* 0x000000ffff050224 */ /* 0x000fe400078e0038 */
[----:B------:R-:W4:Y:S04]  /*19320*/  LDL.LU R56, [R1+0xe68] ;  /* 0x000e680001387983 */ /* 0x000f280000300800 */
[----:B------:R0:W3:Y:S04]  /*19330*/  @P0 LDG.E.U8 R25, desc[UR22][R4.64] ;  /* 0x0000001604190981 */ /* 0x0000e8000c1e1100 */
[----:B------:R-:W3:Y:S01]  /*19340*/  LDL.LU R58, [R1+0xe64] ;  /* 0x000e6400013a7983 */ /* 0x000ee20000300800 */
[----:B------:R-:W-:Y:S01]  /*19350*/  PRMT R24, RZ, 0x7610, R24 ;  /* 0x00007610ff187816 */ /* 0x000fe20000000018 */
[----:B0-----:R-:W-:-:S02]  /*19360*/  @P0 IMAD.MOV.U32 R4, RZ, RZ, R55 ;  /* 0x000000ffff040224 */ /* 0x001fc400078e0037 */
[----:B------:R-:W-:Y:S02]  /*19370*/  @P0 IMAD.MOV.U32 R5, RZ, RZ, R60 ;  /* 0x000000ffff050224 */ /* 0x000fe400078e003c */
[----:B------:R-:W4:Y:S04]  /*19380*/  LDL.LU R60, [R1+0xe60] ;  /* 0x000e6000013c7983 */ /* 0x000f280000300800 */
[----:B------:R0:W4:Y:S04]  /*19390*/  @P0 LDG.E.U8 R24, desc[UR22][R4.64] ;  /* 0x0000001604180981 */ /* 0x000128000c1e1100 */
[----:B------:R-:W4:Y:S01]  /*193a0*/  LDL.LU R55, [R1+0xe5c] ;  /* 0x000e5c0001377983 */ /* 0x000f220000300800 */
[----:B0-----:R-:W-:-:S02]  /*193b0*/  @P0 IMAD.MOV.U32 R5, RZ, RZ, R57 ;  /* 0x000000ffff050224 */ /* 0x001fc400078e0039 */
[----:B------:R-:W-:Y:S01]  /*193c0*/  @P0 IMAD.MOV.U32 R4, RZ, RZ, R59 ;  /* 0x000000ffff040224 */ /* 0x000fe200078e003b */
[----:B------:R-:W4:Y:S04]  /*193d0*/  LDL.LU R57, [R1+0xe58] ;  /* 0x000e580001397983 */ /* 0x000f280000300800 */
[----:B------:R-:W4:Y:S01]  /*193e0*/  LDL.LU R59, [R1+0xe54] ;  /* 0x000e5400013b7983 */ /* 0x000f220000300800 */
[----:B------:R-:W-:Y:S02]  /*193f0*/  PRMT R23, RZ, 0x7610, R23 ;  /* 0x00007610ff177816 */ /* 0x000fe40000000017 */
[----:B------:R-:W-:-:S04]  /*19400*/  PRMT R22, RZ, 0x7610, R22 ;  /* 0x00007610ff167816 */ /* 0x000fc80000000016 */
[----:B------:R0:W4:Y:S01]  /*19410*/  @P0 LDG.E.U8 R23, desc[UR22][R4.64] ;  /* 0x0000001604170981 */ /* 0x000122000c1e1100 */
[----:B------:R-:W-:Y:S01]  /*19420*/  PRMT R21, RZ, 0x7610, R21 ;  /* 0x00007610ff157816 */ /* 0x000fe20000000015 */
[----:B0-----:R-:W-:Y:S02]  /*19430*/  @P0 IMAD.MOV.U32 R4, RZ, RZ, R88 ;  /* 0x000000ffff040224 */ /* 0x001fe400078e0058 */
[----:B------:R-:W-:-:S05]  /*19440*/  @P0 IMAD.MOV.U32 R5, RZ, RZ, R91 ;  /* 0x000000ffff050224 */ /* 0x000fca00078e005b */
[----:B------:R0:W4:Y:S02]  /*19450*/  @P0 LDG.E.U8 R22, desc[UR22][R4.64] ;  /* 0x0000001604160981 */ /* 0x000124000c1e1100 */
[----:B0-----:R-:W-:Y:S02]  /*19460*/  @P0 IMAD.MOV.U32 R4, RZ, RZ, R78 ;  /* 0x000000ffff040224 */ /* 0x001fe400078e004e */
[----:B------:R-:W-:-:S05]  /*19470*/  @P0 IMAD.MOV.U32 R5, RZ, RZ, R84 ;  /* 0x000000ffff050224 */ /* 0x000fca00078e0054 */
[----:B------:R0:W4:Y:S01]  /*19480*/  @P0 LDG.E.U8 R21, desc[UR22][R4.64] ;  /* 0x0000001604150981 */ /* 0x000122000c1e1100 */
[----:B------:R-:W-:Y:S01]  /*19490*/  PRMT R19, RZ, 0x7610, R19 ;  /* 0x00007610ff137816 */ /* 0x000fe20000000013 */
[----:B0-----:R-:W-:Y:S02]  /*194a0*/  @P0 IMAD.MOV.U32 R4, RZ, RZ, R69 ;  /* 0x000000ffff040224 */ /* 0x001fe400078e0045 */
[----:B------:R-:W-:Y:S01]  /*194b0*/  @P0 IMAD.MOV.U32 R5, RZ, RZ, R74 ;  /* 0x000000ffff050224 */ /* 0x000fe200078e004a */
[----:B--2---:R-:W-:-:S06]  /*194c0*/  PRMT R20, RZ, 0x7610, R20 ;  /* 0x00007610ff147816 */ /* 0x004fcc0000000014 */
[----:B------:R0:W2:Y:S02]  /*194d0*/  @P0 LDG.E.U8 R20, desc[UR22][R4.64] ;  /* 0x0000001604140981 */ /* 0x0000a4000c1e1100 */
[----:B0-----:R-:W-:Y:S02]  /*194e0*/  @P0 IMAD.MOV.U32 R4, RZ, RZ, R66 ;  /* 0x000000ffff040224 */ /* 0x001fe400078e0042 */
[----:B------:R-:W-:Y:S01]  /*194f0*/  @P0 IMAD.MOV.U32 R5, RZ, RZ, R68 ;  /* 0x000000ffff050224 */ /* 0x000fe200078e0044 */
[----:B------:R-:W2:Y:S04]  /*19500*/  LDL.LU R66, [R1+0x230] ;  /* 0x0002300001427983 */ /* 0x000ea80000300800 */
[----:B------:R0:W2:Y:S02]  /*19510*/  @P0 LDG.E.U8 R19, desc[UR22][R4.64] ;  /* 0x0000001604130981 */ /* 0x0000a4000c1e1100 */
[----:B0-----:R-:W-:-:S02]  /*19520*/  @P0 IMAD.MOV.U32 R4, RZ, RZ, R17 ;  /* 0x000000ffff040224 */ /* 0x001fc400078e0011 */
[----:B------:R-:W-:Y:S02]  /*19530*/  @P0 IMAD.MOV.U32 R5, RZ, RZ, R18 ;  /* 0x000000ffff050224 */ /* 0x000fe400078e0012 */
[----:B------:R-:W2:Y:S04]  /*19540*/  LDL.LU R18, [R1+0x26c] ;  /* 0x00026c0001127983 */ /* 0x000ea80000300800 */
[----:B------:R-:W2:Y:S01]  /*19550*/  LDL.LU R17, [R1+0x270] ;  /* 0x0002700001117983 */ /* 0x000ea20000300800 */
[----:B---3--:R-:W-:-:S03]  /*19560*/  PRMT R58, RZ, 0x7610, R58 ;  /* 0x00007610ff3a7816 */ /* 0x008fc6000000003a */
[----:B------:R-:W3:Y:S04]  /*19570*/  LDL.LU R68, [R1+0x28c] ;  /* 0x00028c0001447983 */ /* 0x000ee80000300800 */
[----:B------:R-:W2:Y:S01]  /*19580*/  LDL.LU R74, [R1+0x290] ;  /* 0x00029000014a7983 */ /* 0x000ea20000300800 */
[----:B----4-:R-:W-:-:S03]  /*19590*/  PRMT R60, RZ, 0x7610, R60 ;  /* 0x00007610ff3c7816 */ /* 0x010fc6000000003c */
[----:B------:R-:W4:Y:S04]  /*195a0*/  LDL.LU R78, [R1+0x2a4] ;  /* 0x0002a400014e7983 */ /* 0x000f280000300800 */
[----:B------:R-:W2:Y:S04]  /*195b0*/  LDL.LU R69, [R1+0x2a8] ;  /* 0x0002a80001457983 */ /* 0x000ea80000300800 */
[----:B------:R0:W2:Y:S01]  /*195c0*/  @P0 LDG.E.U8 R60, desc[UR22][R4.64] ;  /* 0x00000016043c0981 */ /* 0x0000a2000c1e1100 */
[----:B------:R-:W-:-:S03]  /*195d0*/  PRMT R56, RZ, 0x7610, R56 ;  /* 0x00007610ff387816 */ /* 0x000fc60000000038 */
[----:B------:R-:W2:Y:S01]  /*195e0*/  LDL.LU R88, [R1+0x2ac] ;  /* 0x0002ac0001587983 */ /* 0x000ea20000300800 */
[----:B------:R-:W-:-:S03]  /*195f0*/  PRMT R57, RZ, 0x7610, R57 ;  /* 0x00007610ff397816 */ /* 0x000fc60000000039 */
[----:B------:R-:W2:Y:S01]  /*19600*/  LDL.LU R91, [R1+0x2b0] ;  /* 0x0002b000015b7983 */ /* 0x000ea20000300800 */
[----:B0-----:R-:W-:Y:S01]  /*19610*/  @P0 IMAD.MOV.U32 R4, RZ, RZ, R8 ;  /* 0x000000ffff040224 */ /* 0x001fe200078e0008 */
[----:B------:R-:W-:Y:S01]  /*19620*/  PRMT R59, RZ, 0x7610, R59 ;  /* 0x00007610ff3b7816 */ /* 0x000fe2000000003b */
[----:B------:R-:W-:-:S05]  /*19630*/  @P0 IMAD.MOV.U32 R5, RZ, RZ, R9 ;  /* 0x000000ffff050224 */ /* 0x000fca00078e0009 */
[----:B------:R0:W2:Y:S02]  /*19640*/  @P0 LDG.E.U8 R59, desc[UR22][R4.64] ;  /* 0x00000016043b0981 */ /* 0x0000a4000c1e1100 */
[----:B0-----:R-:W-:Y:S02]  /*19650*/  @P0 IMAD.MOV.U32 R4, RZ, RZ, R0 ;  /* 0x000000ffff040224 */ /* 0x001fe400078e0000 */
[----:B------:R-:W-:Y:S02]  /*19660*/  @P0 IMAD.MOV.U32 R5, RZ, RZ, R2 ;  /* 0x000000ffff050224 */ /* 0x000fe400078e0002 */
[----:B------:R-:W2:Y:S04]  /*19670*/  LDL.LU R2, [R1+0x2c4] ;  /* 0x0002c40001027983 */ /* 0x000ea80000300800 */
[----:B------:R0:W2:Y:S04]  /*19680*/  @P0 LDG.E.U8 R58, desc[UR22][R4.64] ;  /* 0x00000016043a0981 */ /* 0x0000a8000c1e1100 */
[----:B------:R-:W2:Y:S04]  /*19690*/  LDL.LU R84, [R1+0x2c8] ;  /* 0x0002c80001547983 */ /* 0x000ea80000300800 */
[----:B------:R-:W2:Y:S01]  /*196a0*/  LDL.LU R8, [R1+0x2cc] ;  /* 0x0002cc0001087983 */ /* 0x000ea20000300800 */
[----:B0-----:R-:W-:-:S02]  /*196b0*/  @P0 IMAD.MOV.U32 R4, RZ, RZ, R13 ;  /* 0x000000ffff040224 */ /* 0x001fc400078e000d */
[----:B------:R-:W-:Y:S01]  /*196c0*/  @P0 IMAD.MOV.U32 R5, RZ, RZ, R61 ;  /* 0x000000ffff050224 */ /* 0x000fe200078e003d */
[----:B------:R-:W2:Y:S04]  /*196d0*/  LDL.LU R0, [R1+0x2d0] ;  /* 0x0002d00001007983 */ /* 0x000ea80000300800 */
[----:B------:R0:W2:Y:S04]  /*196e0*/  @P0 LDG.E.U8 R57, desc[UR22][R4.64] ;  /* 0x0000001604390981 */ /* 0x0000a8000c1e1100 */
[----:B------:R-:W2:Y:S04]  /*196f0*/  LDL.LU R9, [R1+0x2e4] ;  /* 0x0002e40001097983 */ /* 0x000ea80000300800 */
[----:B------:R-:W2:Y:S01]  /*19700*/  LDL.LU R61, [R1+0xe50] ;  /* 0x000e5000013d7983 */ /* 0x000ea20000300800 */
[----:B0-----:R-:W-:-:S02]  /*19710*/  @P0 IMAD.MOV.U32 R4, RZ, RZ, R12 ;  /* 0x000000ffff040224 */ /* 0x001fc400078e000c */
[----:B------:R-:W-:Y:S01]  /*19720*/  @P0 IMAD.MOV.U32 R5, RZ, RZ, R93 ;  /* 0x000000ffff050224 */ /* 0x000fe200078e005d */
[----:B------:R-:W3:Y:S04]  /*19730*/  LDL.LU R13, [R1+0xe4c] ;  /* 0x000e4c00010d7983 */ /* 0x000ee80000300800 */
        /* <DEDUP_REMOVED lines=9> */
[----:B------:R0:W4:Y:S02]  /*197d0*/  @P0 LDG.E.U8 R55, desc[UR22][R4.64] ;  /* 0x0000001604370981 */ /* 0x000124000c1e1100 */
[----:B0-----:R-:W-:Y:S02]  /*197e0*/  @P0 IMAD.MOV.U32 R4, RZ, RZ, R15 ;  /* 0x000000ffff040224 */ /* 0x001fe400078e000f */
[----:B------:R-:W-:-:S05]  /*197f0*/  @P0 IMAD.MOV.U32 R5, RZ, RZ, R6 ;  /* 0x000000ffff050224 */ /* 0x000fca00078e0006 */
[----:B------:R3:W4:Y:S01]  /*19800*/  @P0 LDG.E.U8 R54, desc[UR22][R4.64] ;  /* 0x0000001604360981 */ /* 0x000722000c1e1100 */
[----:B--2---:R-:W-:Y:S01]  /*19810*/  PRMT R61, RZ, 0x7610, R61 ;  /* 0x00007610ff3d7816 */ /* 0x004fe2000000003d */
[----:B---3--:R-:W-:Y:S02]  /*19820*/  @!P4 IMAD.MOV.U32 R5, RZ, RZ, R13 ;  /* 0x000000ffff05c224 */ /* 0x008fe400078e000d */
[----:B------:R-:W2:Y:S01]  /*19830*/  LDL.LU R13, [R1+0xe38] ;  /* 0x000e3800010d7983 */ /* 0x000ea20000300800 */
[----:B----4-:R-:W-:Y:S02]  /*19840*/  @!P3 IMAD.MOV R93, RZ, RZ, -R93 ;  /* 0x000000ffff5db224 */ /* 0x010fe400078e0a5d */
[----:B------:R-:W-:Y:S02]  /*19850*/  @!P4 IMAD.MOV.U32 R4, RZ, RZ, R12 ;  /* 0x000000ffff04c224 */ /* 0x000fe400078e000c */
[----:B------:R-:W3:Y:S04]  /*19860*/  LDL.LU R12, [R1+0xe34] ;  /* 0x000e3400010c7983 */ /* 0x000ee80000300800 */
[----:B------:R0:W4:Y:S01]  /*19870*/  @!P4 LDG.E.U8 R61, desc[UR22][R4.64] ;  /* 0x00000016043dc981 */ /* 0x000122000c1e1100 */
[----:B------:R-:W-:-:S02]  /*19880*/  SEL R66, R92, R66, !P5 ;  /* 0x000000425c427207 */ /* 0x000fc40006800000 */
[----:B------:R-:W-:-:S03]  /*19890*/  SEL R18, R92, R18, !P5 ;  /* 0x000000125c127207 */ /* 0x000fc60006800000 */
[----:B------:R-:W-:Y:S01]  /*198a0*/  IMAD R66, R66, UR12, RZ ;  /* 0x0000000c42427c24 */ /* 0x000fe2000f8e02ff */
[C---:B------:R-:W-:Y:S02]  /*198b0*/  SEL R6, R92.reuse, R74, !P5 ;  /* 0x0000004a5c067207 */ /* 0x040fe40006800000 */
[----:B------:R-:W-:Y:S01]  /*198c0*/  SEL R74, R92, R91, !P5 ;  /* 0x0000005b5c4a7207 */ /* 0x000fe20006800000 */
[----:B------:R-:W-:Y:S01]  /*198d0*/  IMAD R18, R18, UR12, RZ ;  /* 0x0000000c12127c24 */ /* 0x000fe2000f8e02ff */
[C---:B------:R-:W-:Y:S02]  /*198e0*/  SEL R91, R92.reuse, R0, !P5 ;  /* 0x000000005c5b7207 */ /* 0x040fe40006800000 */
[----:B------:R-:W-:Y:S02]  /*198f0*/  SEL R17, R92, R17, !P5 ;  /* 0x000000115c117207 */ /* 0x000fe40006800000 */
[----:B------:R-:W-:Y:S02]  /*19900*/  IADD3 R0, P4, PT, R66, R10, RZ ;  /* 0x0000000a42007210 */ /* 0x000fe40007f9e0ff */
[C---:B------:R-:W-:Y:S01]  /*19910*/  SEL R15, R92.reuse, R68, !P5 ;  /* 0x000000445c0f7207 */ /* 0x040fe20006800000 */
[----:B------:R-:W-:Y:S01]  /*19920*/  STL [R1+0xd0c], R93 ;  /* 0x000d0c5d01007387 */ /* 0x000fe20000100800 */
[C---:B------:R-:W-:Y:S01]  /*19930*/  SEL R68, R92.reuse, R88, !P5 ;  /* 0x000000585c447207 */ /* 0x040fe20006800000 */
[----:B------:R-:W-:Y:S01]  /*19940*/  IMAD R17, R17, UR12, RZ ;  /* 0x0000000c11117c24 */ /* 0x000fe2000f8e02ff */
[----:B------:R-:W-:Y:S01]  /*19950*/  SEL R88, R92, R8, !P5 ;  /* 0x000000085c587207 */ /* 0x000fe20006800000 */
[----:B------:R1:W-:Y:S01]  /*19960*/  STL [R1+0x1b0], R0 ;  /* 0x0001b00001007387 */ /* 0x0003e20000100800 */
[----:B------:R-:W-:-:S02]  /*19970*/  IADD3 R8, P3, PT, R18, R10, RZ ;  /* 0x0000000a12087210 */ /* 0x000fc40007f7e0ff */
[C---:B0-----:R-:W-:Y:S02]  /*19980*/  SEL R5, R92.reuse, R78, !P5 ;  /* 0x0000004e5c057207 */ /* 0x041fe40006800000 */
[----:B------:R-:W-:Y:S01]  /*19990*/  SEL R78, R92, R2, !P5 ;  /* 0x000000025c4e7207 */ /* 0x000fe20006800000 */
[----:B------:R-:W-:Y:S01]  /*199a0*/  STL [R1+0x1d0], R8 ;  /* 0x0001d00801007387 */ /* 0x000fe20000100800 */
[----:B-1----:R-:W-:Y:S01]  /*199b0*/  LEA.HI.X.SX32 R0, R66, R7, 0x1, P4 ;  /* 0x0000000742007211 */ /* 0x002fe200020f0eff */
[----:B------:R-:W-:Y:S01]  /*199c0*/  IMAD R15, R15, UR12, RZ ;  /* 0x0000000c0f0f7c24 */ /* 0x000fe2000f8e02ff */
[----:B------:R-:W-:Y:S01]  /*199d0*/  IADD3 R2, P4, PT, R17, R10, RZ ;  /* 0x0000000a11027210 */ /* 0x000fe20007f9e0ff */
[----:B------:R-:W-:Y:S02]  /*199e0*/  IMAD R6, R6, UR12, RZ ;  /* 0x0000000c06067c24 */ /* 0x000fe4000f8e02ff */
[----:B------:R0:W-:Y:S04]  /*199f0*/  STL [R1+0x1ac], R0 ;  /* 0x0001ac0001007387 */ /* 0x0001e80000100800 */
[----:B------:R1:W-:Y:S01]  /*19a00*/  STL [R1+0x1f0], R2 ;  /* 0x0001f00201007387 */ /* 0x0003e20000100800 */
[----:B------:R-:W-:-:S03]  /*19a10*/  IMAD R5, R5, UR12, RZ ;  /* 0x0000000c05057c24 */ /* 0x000fc6000f8e02ff */
[----:B------:R-:W2:Y:S01]  /*19a20*/  LDL.LU R16, [R1+0x2ec] ;  /* 0x0002ec0001107983 */ /* 0x000ea20000300800 */
[-C--:B0-----:R-:W-:Y:S02]  /*19a30*/  LEA.HI.X.SX32 R0, R18, R7.reuse, 0x1, P3 ;  /* 0x0000000712007211 */ /* 0x081fe400018f0eff */
[----:B------:R-:W-:Y:S02]  /*19a40*/  IADD3 R8, P3, PT, R15, R10, RZ ;  /* 0x0000000a0f087210 */ /* 0x000fe40007f7e0ff */
[----:B-1----:R-:W-:Y:S01]  /*19a50*/  LEA.HI.X.SX32 R2, R17, R7, 0x1, P4 ;  /* 0x0000000711027211 */ /* 0x002fe200020f0eff */
[----:B------:R0:W-:Y:S01]  /*19a60*/  STL [R1+0x1cc], R0 ;  /* 0x0001cc0001007387 */ /* 0x0001e20000100800 */
[----:B------:R-:W-:-:S03]  /*19a70*/  SEL R69, R92, R69, !P5 ;  /* 0x000000455c457207 */ /* 0x000fc60006800000 */
[----:B------:R1:W-:Y:S01]  /*19a80*/  STL [R1+0x210], R8 ;  /* 0x0002100801007387 */ /* 0x0003e20000100800 */
[----:B0-----:R-:W-:-:S03]  /*19a90*/  IADD3 R0, P4, PT, R6, R10, RZ ;  /* 0x0000000a06007210 */ /* 0x001fc60007f9e0ff */
[----:B------:R0:W-:Y:S01]  /*19aa0*/  STL [R1+0x1ec], R2 ;  /* 0x0001ec0201007387 */ /* 0x0001e20000100800 */
[----:B------:R-:W-:Y:S01]  /*19ab0*/  IMAD R69, R69, UR12, RZ ;  /* 0x0000000c45457c24 */ /* 0x000fe2000f8e02ff */
[-C--:B-1----:R-:W-:Y:S02]  /*19ac0*/  LEA.HI.X.SX32 R8, R15, R7.reuse, 0x1, P3 ;  /* 0x000000070f087211 */ /* 0x082fe400018f0eff */
[----:B------:R1:W-:Y:S01]  /*19ad0*/  STL [R1+0x230], R0 ;  /* 0x0002300001007387 */ /* 0x0003e20000100800 */
[----:B------:R-:W-:-:S03]  /*19ae0*/  LEA.HI.X.SX32 R6, R6, R7, 0x1, P4 ;  /* 0x0000000706067211 */ /* 0x000fc600020f0eff */
[----:B0-----:R-:W3:Y:S01]  /*19af0*/  LDL.LU R2, [R1+0x304] ;  /* 0x0003040001027983 */ /* 0x001ee20000300800 */
[----:B-1----:R-:W-:-:S03]  /*19b00*/  IADD3 R0, P3, PT, R5, R10, RZ ;  /* 0x0000000a05007210 */ /* 0x002fc60007f7e0ff */
[----:B------:R-:W-:Y:S04]  /*19b10*/  STL [R1+0x20c], R8 ;  /* 0x00020c0801007387 */ /* 0x000fe80000100800 */
[----:B------:R0:W-:Y:S04]  /*19b20*/  STL [R1+0x270], R0 ;  /* 0x0002700001007387 */ /* 0x0001e80000100800 */
[----:B------:R1:W-:Y:S01]  /*19b30*/  STL [R1+0x22c], R6 ;  /* 0x00022c0601007387 */ /* 0x0003e20000100800 */
[----:B------:R-:W-:Y:S01]  /*19b40*/  IMAD R68, R68, UR12, RZ ;  /* 0x0000000c44447c24 */ /* 0x000fe2000f8e02ff */
[----:B0-----:R-:W-:-:S02]  /*19b50*/  IADD3 R0, P4, PT, R69, R10, RZ ;  /* 0x0000000a45007210 */ /* 0x001fc40007f9e0ff */
[----:B-1----:R-:W-:-:S03]  /*19b60*/  LEA.HI.X.SX32 R6, R5, R7, 0x1, P3 ;  /* 0x0000000705067211 */ /* 0x002fc600018f0eff */
[----:B------:R0:W-:Y:S04]  /*19b70*/  STL [R1+0x290], R0 ;  /* 0x0002900001007387 */ /* 0x0001e80000100800 */
[----:B------:R-:W-:Y:S01]  /*19b80*/  STL [R1+0x26c], R6 ;  /* 0x00026c0601007387 */ /* 0x000fe20000100800 */
[----:B------:R-:W-:-:S03]  /*19b90*/  IADD3 R5, P3, PT, R68, R10, RZ ;  /* 0x0000000a44057210 */ /* 0x000fc60007f7e0ff */
[----:B------:R-:W4:Y:S01]  /*19ba0*/  LDL.LU R8, [R1+0x30c] ;  /* 0x00030c0001087983 */ /* 0x000f220000300800 */
[----:B------:R-:W-:Y:S01]  /*19bb0*/  IMAD R74, R74, UR12, RZ ;  /* 0x0000000c4a4a7c24 */ /* 0x000fe2000f8e02ff */
[----:B0-----:R-:W-:Y:S02]  /*19bc0*/  LEA.HI.X.SX32 R0, R69, R7, 0x1, P4 ;  /* 0x0000000745007211 */ /* 0x001fe400020f0eff */
[----:B------:R0:W-:Y:S01]  /*19bd0*/  STL [R1+0x2a8], R5 ;  /* 0x0002a80501007387 */ /* 0x0001e20000100800 */
[----:B------:R-:W-:-:S03]  /*19be0*/  IMAD R78, R78, UR12, RZ ;  /* 0x0000000c4e4e7c24 */ /* 0x000fc6000f8e02ff */
[----:B------:R-:W-:Y:S01]  /*19bf0*/  STL [R1+0xd10], R69 ;  /* 0x000d104501007387 */ /* 0x000fe20000100800 */
[----:B------:R-:W-:-:S03]  /*19c00*/  SEL R84, R92, R84, !P5 ;  /* 0x000000545c547207 */ /* 0x000fc60006800000 */
[----:B------:R1:W-:Y:S01]  /*19c10*/  STL [R1+0x28c], R0 ;  /* 0x00028c0001007387 */ /* 0x0003e20000100800 */
[----:B0-----:R-:W-:Y:S01]  /*19c20*/  LEA.HI.X.SX32 R5, R68, R7, 0x1, P3 ;  /* 0x0000000744057211 */ /* 0x001fe200018f0eff */
[----:B------:R-:W-:Y:S01]  /*19c30*/  IMAD R84, R84, UR12, RZ ;  /* 0x0000000c54547c24 */ /* 0x000fe2000f8e02ff */
[----:B-1----:R-:W-:Y:S02]  /*19c40*/  IADD3 R0, P4, PT, R74, R10, RZ ;  /* 0x0000000a4a007210 */ /* 0x002fe40007f9e0ff */
[----:B------:R-:W-:-:S03]  /*19c50*/  SEL R3, R92, R9, !P5 ;  /* 0x000000095c037207 */ /* 0x000fc60006800000 */
[----:B------:R0:W-:Y:S04]  /*19c60*/  STL [R1+0x2b0], R0 ;  /* 0x0002b00001007387 */ /* 0x0001e80000100800 */
[----:B------:R-:W4:Y:S01]  /*19c70*/  LDL.LU R9, [R1+0x324] ;  /* 0x0003240001097983 */ /* 0x000f220000300800 */
[----:B0-----:R-:W-:-:S03]  /*19c80*/  IADD3 R0, P3, PT, R78, R10, RZ ;  /* 0x0000000a4e007210 */ /* 0x001fc60007f7e0ff */
[----:B------:R0:W-:Y:S04]  /*19c90*/  STL [R1+0x2a4], R5 ;  /* 0x0002a40501007387 */ /* 0x0001e80000100800 */
[----:B------:R1:W-:Y:S01]  /*19ca0*/  STL [R1+0x2c8], R0 ;  /* 0x0002c80001007387 */ /* 0x0003e20000100800 */
[----:B0-----:R-:W-:-:S03]  /*19cb0*/  LEA.HI.X.SX32 R5, R74, R7, 0x1, P4 ;  /* 0x000000074a057211 */ /* 0x001fc600020f0eff */
[----:B------:R-:W-:Y:S01]  /*19cc0*/  STL [R1+0xd14], R74 ;  /* 0x000d144a01007387 */ /* 0x000fe20000100800 */
[----:B-1----:R-:W-:-:S03]  /*19cd0*/  IADD3 R0, P4, PT, R84, R10, RZ ;  /* 0x0000000a54007210 */ /* 0x002fc60007f9e0ff */
[----:B------:R-:W-:Y:S04]  /*19ce0*/  STL [R1+0x2ac], R5 ;  /* 0x0002ac0501007387 */ /* 0x000fe80000100800 */
[----:B------:R0:W-:Y:S04]  /*19cf0*/  STL [R1+0x2d0], R0 ;  /* 0x0002d00001007387 */ /* 0x0001e80000100800 */
[----:B0-----:R-:W4:Y:S01]  /*19d00*/  LDL.LU R0, [R1+0x32c] ;  /* 0x00032c0001007983 */ /* 0x001f220000300800 */
[----:B------:R-:W-:Y:S01]  /*19d10*/  IMAD R88, R88, UR12, RZ ;  /* 0x0000000c58587c24 */ /* 0x000fe2000f8e02ff */
[----:B------:R-:W-:Y:S01]  /*19d20*/  LEA.HI.X.SX32 R5, R78, R7, 0x1, P3 ;  /* 0x000000074e057211 */ /* 0x000fe200018f0eff */
[----:B------:R-:W-:-:S03]  /*19d30*/  IMAD R91, R91, UR12, RZ ;  /* 0x0000000c5b5b7c24 */ /* 0x000fc6000f8e02ff */
[----:B------:R-:W-:Y:S01]  /*19d40*/  IADD3 R6, P3, PT, R88, R10, RZ ;  /* 0x0000000a58067210 */ /* 0x000fe20007f7e0ff */
[----:B------:R0:W-:Y:S01]  /*19d50*/  STL [R1+0x2c4], R5 ;  /* 0x0002c40501007387 */ /* 0x0001e20000100800 */
[----:B------:R-:W-:-:S03]  /*19d60*/  IMAD R17, R3, UR12, RZ ;  /* 0x0000000c03117c24 */ /* 0x000fc6000f8e02ff */
[----:B------:R1:W-:Y:S01]  /*19d70*/  STL [R1+0x2e8], R6 ;  /* 0x0002e80601007387 */ /* 0x0003e20000100800 */
[----:B0-----:R-:W-:-:S03]  /*19d80*/  LEA.HI.X.SX32 R5, R84, R7, 0x1, P4 ;  /* 0x0000000754057211 */ /* 0x001fc600020f0eff */
[----:B------:R-:W-:Y:S01]  /*19d90*/  STL [R1+0xd24], R84 ;  /* 0x000d245401007387 */ /* 0x000fe20000100800 */
[----:B-1----:R-:W-:-:S03]  /*19da0*/  LEA.HI.X.SX32 R6, R88, R7, 0x1, P3 ;  /* 0x0000000758067211 */ /* 0x002fc600018f0eff */
[----:B------:R2:W-:Y:S01]  /*19db0*/  STL [R1+0x2cc], R5 ;  /* 0x0002cc0501007387 */ /* 0x0005e20000100800 */
[----:B------:R-:W-:-:S03]  /*19dc0*/  IADD3 R3, P3, PT, R91, R10, RZ ;  /* 0x0000000a5b037210 */ /* 0x000fc60007f7e0ff */
[----:B------:R-:W-:Y:S04]  /*19dd0*/  STL [R1+0xd28], R88 ;  /* 0x000d285801007387 */ /* 0x000fe80000100800 */
[----:B------:R-:W-:Y:S01]  /*19de0*/  STL [R1+0x2e4], R6 ;  /* 0x0002e40601007387 */ /* 0x000fe20000100800 */
[----:B------:R-:W-:-:S04]  /*19df0*/  LOP3.LUT R4, R14, 0x1bc, RZ, 0xfc, !PT ;  /* 0x000001bc0e047812 */ /* 0x000fc800078efcff */
[----:B------:R-:W-:Y:S02]  /*19e00*/  ISETP.GE.AND P4, PT, R4, RZ, PT ;  /* 0x000000ff0400720c */ /* 0x000fe40003f86270 */
[----:B------:R-:W-:Y:S02]  /*19e10*/  IABS R15, R4 ;  /* 0x00000004000f7213 */ /* 0x000fe40000000000 */
[----:B--2---:R-:W-:Y:S02]  /*19e20*/  SEL R5, R92, R16, !P5 ;  /* 0x000000105c057207 */ /* 0x004fe40006800000 */
[----:B------:R-:W2:Y:S04]  /*19e30*/  LDL.LU R16, [R1+0x344] ;  /* 0x0003440001107983 */ /* 0x000ea80000300800 */
[----:B------:R0:W-:Y:S02]  /*19e40*/  STL [R1+0x2f0], R3 ;  /* 0x0002f00301007387 */ /* 0x0001e40000100800 */
[----:B0-----:R-:W-:-:S02]  /*19e50*/  LEA.HI.X.SX32 R3, R91, R7, 0x1, P3 ;  /* 0x000000075b037211 */ /* 0x001fc400018f0eff */
[----:B---3--:R-:W-:Y:S02]  /*19e60*/  SEL R6, R92, R2, !P5 ;  /* 0x000000025c067207 */ /* 0x008fe40006800000 */
[----:B------:R-:W3:Y:S04]  /*19e70*/  LDL.LU R2, [R1+0x34c] ;  /* 0x00034c0001027983 */ /* 0x000ee80000300800 */
[----:B------:R-:W-:Y:S04]  /*19e80*/  STL [R1+0xd2c], R91 ;  /* 0x000d2c5b01007387 */ /* 0x000fe80000100800 */
[----:B------:R0:W-:Y:S02]  /*19e90*/  STL [R1+0x2ec], R3 ;  /* 0x0002ec0301007387 */ /* 0x0001e40000100800 */
[----:B0-----:R-:W-:-:S05]  /*19ea0*/  IADD3 R3, P3, PT, R17, R10, RZ ;  /* 0x0000000a11037210 */ /* 0x001fca0007f7e0ff */
[----:B------:R0:W-:Y:S01]  /*19eb0*/  STL [R1+0x308], R3 ;  /* 0x0003080301007387 */ /* 0x0001e20000100800 */
[----:B----4-:R-:W-:-:S03]  /*19ec0*/  SEL R4, R92, R8, !P5 ;  /* 0x000000085c047207 */ /* 0x010fc60006800000 */
[----:B------:R-:W4:Y:S01]  /*19ed0*/  LDL.LU R8, [R1+0x364] ;  /* 0x0003640001087983 */ /* 0x000f220000300800 */
[----:B------:R-:W-:Y:S01]  /*19ee0*/  IMAD R18, R5, UR12, RZ ;  /* 0x0000000c05127c24 */ /* 0x000fe2000f8e02ff */
[----:B------:R-:W-:Y:S01]  /*19ef0*/  LEA.HI.X.SX32 R5, R17, R7, 0x1, P3 ;  /* 0x0000000711057211 */ /* 0x000fe200018f0eff */
[----:B------:R-:W-:-:S03]  /*19f00*/  IMAD R66, R6, UR12, RZ ;  /* 0x0000000c06427c24 */ /* 0x000fc6000f8e02ff */
[-C--:B0-----:R-:W-:Y:S01]  /*19f10*/  IADD3 R3, P3, PT, R18, R10.reuse, RZ ;  /* 0x0000000a12037210 */ /* 0x081fe20007f7e0ff */
[----:B------:R-:W-:Y:S01]  /*19f20*/  STL [R1+0x304], R5 ;  /* 0x0003040501007387 */ /* 0x000fe20000100800 */
[----:B------:R-:W-:Y:S02]  /*19f30*/  IMAD R68, R4, UR12, RZ ;  /* 0x0000000c04447c24 */ /* 0x000fe4000f8e02ff */
[----:B------:R-:W-:Y:S01]  /*19f40*/  LEA.HI.X.SX32 R4, R18, R7, 0x1, P3 ;  /* 0x0000000712047211 */ /* 0x000fe200018f0eff */
[----:B------:R0:W-:Y:S04]  /*19f50*/  STL [R1+0x310], R3 ;  /* 0x0003100301007387 */ /* 0x0001e80000100800 */
[----:B------:R-:W4:Y:S01]  /*19f60*/  LDL.LU R90, [R1+0x36c] ;  /* 0x00036c00015a7983 */ /* 0x000f220000300800 */
[----:B0-----:R-:W-:-:S02]  /*19f70*/  IADD3 R3, P3, PT, R66, R10, RZ ;  /* 0x0000000a42037210 */ /* 0x001fc40007f7e0ff */
[C---:B------:R-:W-:Y:S02]  /*19f80*/  SEL R5, R92.reuse, R9, !P5 ;  /* 0x000000095c057207 */ /* 0x040fe40006800000 */
[----:B------:R-:W4:Y:S04]  /*19f90*/  LDL.LU R9, [R1+0x384] ;  /* 0x0003840001097983 */ /* 0x000f280000300800 */
[----:B------:R-:W-:Y:S04]  /*19fa0*/  STL [R1+0x30c], R4 ;  /* 0x00030c0401007387 */ /* 0x000fe80000100800 */
[----:B------:R0:W-:Y:S01]  /*19fb0*/  STL [R1+0x328], R3 ;  /* 0x0003280301007387 */ /* 0x0001e20000100800 */
[----:B------:R-:W-:-:S03]  /*19fc0*/  SEL R17, R92, R0, !P5 ;  /* 0x000000005c117207 */ /* 0x000fc60006800000 */
[----:B------:R-:W4:Y:S01]  /*19fd0*/  LDL.LU R0, [R1+0x38c] ;  /* 0x00038c0001007983 */ /* 0x000f220000300800 */
[----:B0-----:R-:W-:Y:S01]  /*19fe0*/  LEA.HI.X.SX32 R3, R66, R7, 0x1, P3 ;  /* 0x0000000742037211 */ /* 0x001fe200018f0eff */
[----:B------:R-:W-:Y:S02]  /*19ff0*/  IMAD.HI.U32 R6, R13, R15, RZ ;  /* 0x0000000f0d067227 */ /* 0x000fe400078e00ff */
[----:B------:R-:W-:Y:S02]  /*1a000*/  STL [R1+0xd18], R66 ;  /* 0x000d184201007387 */ /* 0x000fe40000100800 */
[----:B------:R-:W-:Y:S02]  /*1a010*/  IMAD.MOV R6, RZ, RZ, -R6 ;  /* 0x000000ffff067224 */ /* 0x000fe400078e0a06 */
[----:B------:R0:W-:Y:S01]  /*1a020*/  STL [R1+0x324], R3 ;  /* 0x0003240301007387 */ /* 0x0001e20000100800 */
[----:B------:R-:W-:Y:S01]  /*1a030*/  IADD3 R4, P3, PT, R68, R10, RZ ;  /* 0x0000000a44047210 */ /* 0x000fe20007f7e0ff */
[----:B------:R-:W-:-:S02]  /*1a040*/  IMAD R18, R5, UR12, RZ ;  /* 0x0000000c05127c24 */ /* 0x000fc4000f8e02ff */
[----:B------:R-:W-:Y:S01]  /*1a050*/  IMAD R15, R11, R6, R15 ;  /* 0x000000060b0f7224 */ /* 0x000fe200078e020f */
[----:B0-----:R-:W4:Y:S01]  /*1a060*/  LDL.LU R3, [R1+0x3a4] ;  /* 0x0003a40001037983 */ /* 0x001f220000300800 */
[----:B------:R-:W-:Y:S02]  /*1a070*/  LEA.HI.X.SX32 R5, R68, R7, 0x1, P3 ;  /* 0x0000000744057211 */ /* 0x000fe400018f0eff */
[----:B------:R-:W-:Y:S01]  /*1a080*/  IADD3 R6, P3, PT, R18, R10, RZ ;  /* 0x0000000a12067210 */ /* 0x000fe20007f7e0ff */
[----:B------:R2:W-:Y:S04]  /*1a090*/  STL [R1+0x330], R4 ;  /* 0x0003300401007387 */ /* 0x0005e80000100800 */
[----:B------:R-:W-:Y:S01]  /*1a0a0*/  STL [R1+0xd1c], R15 ;  /* 0x000d1c0f01007387 */ /* 0x000fe20000100800 */
[----:B------:R-:W-:-:S03]  /*1a0b0*/  IMAD R17, R17, UR12, RZ ;  /* 0x0000000c11117c24 */ /* 0x000fc6000f8e02ff */
[----:B------:R-:W-:Y:S04]  /*1a0c0*/  STL [R1+0xd20], R68 ;  /* 0x000d204401007387 */ /* 0x000fe80000100800 */
[----:B------:R-:W-:Y:S01]  /*1a0d0*/  STL [R1+0x32c], R5 ;  /* 0x00032c0501007387 */ /* 0x000fe20000100800 */
[----:B--2---:R-:W-:-:S03]  /*1a0e0*/  SEL R4, R92, R16, !P5 ;  /* 0x000000105c047207 */ /* 0x004fc60006800000 */
[----:B------:R-:W2:Y:S04]  /*1a0f0*/  LDL.LU R16, [R1+0x3ac] ;  /* 0x0003ac0001107983 */ /* 0x000ea80000300800 */
[----:B------:R0:W-:Y:S02]  /*1a100*/  STL [R1+0x348], R6 ;  /* 0x0003480601007387 */ /* 0x0001e40000100800 */
[----:B0-----:R-:W-:Y:S01]  /*1a110*/  IMAD R6, R4, UR12, RZ ;  /* 0x0000000c04067c24 */ /* 0x001fe2000f8e02ff */
[----:B------:R-:W-:Y:S02]  /*1a120*/  LEA.HI.X.SX32 R4, R18, R7, 0x1, P3 ;  /* 0x0000000712047211 */ /* 0x000fe400018f0eff */
[----:B------:R-:W-:Y:S02]  /*1a130*/  IADD3 R15, P3, PT, R17, R10, RZ ;  /* 0x0000000a110f7210 */ /* 0x000fe40007f7e0ff */
[----:B---3--:R-:W-:-:S02]  /*1a140*/  SEL R5, R92, R2, !P5 ;  /* 0x000000025c057207 */ /* 0x008fc40006800000 */
[----:B------:R-:W3:Y:S04]  /*1a150*/  LDL.LU R2, [R1+0x3c4] ;  /* 0x0003c40001027983 */ /* 0x000ee80000300800 */
[----:B------:R4:W-:Y:S04]  /*1a160*/  STL [R1+0x344], R4 ;  /* 0x0003440401007387 */ /* 0x0009e80000100800 */
[----:B------:R0:W-:Y:S01]  /*1a170*/  STL [R1+0x350], R15 ;  /* 0x0003500f01007387 */ /* 0x0001e20000100800 */
[----:B------:R-:W-:Y:S01]  /*1a180*/  IMAD R18, R5, UR12, RZ ;  /* 0x0000000c05127c24 */ /* 0x000fe2000f8e02ff */
[----:B------:R-:W-:-:S02]  /*1a190*/  LEA.HI.X.SX32 R5, R17, R7, 0x1, P3 ;  /* 0x0000000711057211 */ /* 0x000fc400018f0eff */
[----:B----4-:R-:W-:Y:S02]  /*1a1a0*/  SEL R4, R92, R8, !P5 ;  /* 0x000000085c047207 */ /* 0x010fe40006800000 */
[----:B------:R-:W4:Y:S01]  /*1a1b0*/  LDL.LU R8, [R1+0x3cc] ;  /* 0x0003cc0001087983 */ /* 0x000f220000300800 */
[----:B0-----:R-:W-:-:S03]  /*1a1c0*/  IADD3 R15, P3, PT, R6, R10, RZ ;  /* 0x0000000a060f7210 */ /* 0x001fc60007f7e0ff */
[----:B------:R0:W-:Y:S04]  /*1a1d0*/  STL [R1+0x34c], R5 ;  /* 0x00034c0501007387 */ /* 0x0001e80000100800 */
[----:B------:R1:W-:Y:S01]  /*1a1e0*/  STL [R1+0x368], R15 ;  /* 0x0003680f01007387 */ /* 0x0003e20000100800 */
[----:B------:R-:W-:Y:S01]  /*1a1f0*/  IMAD R17, R4, UR12, RZ ;  /* 0x0000000c04117c24 */ /* 0x000fe2000f8e02ff */
[----:B0-----:R-:W-:Y:S02]  /*1a200*/  SEL R5, R92, R90, !P5 ;  /* 0x0000005a5c057207 */ /* 0x001fe40006800000 */
[----:B-1----:R-:W-:Y:S02]  /*1a210*/  LEA.HI.X.SX32 R15, R6, R7, 0x1, P3 ;  /* 0x00000007060f7211 */ /* 0x002fe400018f0eff */
[----:B------:R-:W-:-:S03]  /*1a220*/  IADD3 R6, P3, PT, R18, R10, RZ ;  /* 0x0000000a12067210 */ /* 0x000fc60007f7e0ff */
[----:B------:R-:W-:Y:S01]  /*1a230*/  STL [R1+0x364], R15 ;  /* 0x0003640f01007387 */ /* 0x000fe20000100800 */
[----:B------:R-:W-:Y:S02]  /*1a240*/  LEA.HI.X.SX32 R18, R18, R7, 0x1, P3 ;  /* 0x0000000712127211 */ /* 0x000fe400018f0eff */
[C---:B------:R-:W-:Y:S02]  /*1a250*/  SEL R4, R92.reuse, R9, !P5 ;  /* 0x000000095c047207 */ /* 0x040fe40006800000 */
[----:B------:R-:W4:Y:S04]  /*1a260*/  LDL.LU R9, [R1+0x3e4] ;  /* 0x0003e40001097983 */ /* 0x000f280000300800 */
[----:B------:R0:W-:Y:S04]  /*1a270*/  STL [R1+0x370], R6 ;  /* 0x0003700601007387 */ /* 0x0001e80000100800 */
[----:B------:R1:W-:Y:S01]  /*1a280*/  STL [R1+0x36c], R18 ;  /* 0x00036c1201007387 */ /* 0x0003e20000100800 */
[----:B0-----:R-:W-:Y:S01]  /*1a290*/  IMAD R6, R5, UR12, RZ ;  /* 0x0000000c05067c24 */ /* 0x001fe2000f8e02ff */
[----:B------:R-:W-:-:S02]  /*1a2a0*/  SEL R5, R92, R0, !P5 ;  /* 0x000000005c057207 */ /* 0x000fc40006800000 */
[----:B------:R-:W4:Y:S01]  /*1a2b0*/  LDL.LU R0, [R1+0x3f0] ;  /* 0x0003f00001007983 */ /* 0x000f220000300800 */
[----:B------:R-:W-:-:S04]  /*1a2c0*/  IADD3 R15, P3, PT, R17, R10, RZ ;  /* 0x0000000a110f7210 */ /* 0x000fc80007f7e0ff */
[----:B------:R-:W-:Y:S01]  /*1a2d0*/  LEA.HI.X.SX32 R17, R17, R7, 0x1, P3 ;  /* 0x0000000711117211 */ /* 0x000fe200018f0eff */
[----:B------:R0:W-:Y:S01]  /*1a2e0*/  STL [R1+0x388], R15 ;  /* 0x0003880f01007387 */ /* 0x0001e20000100800 */
[----:B-1----:R-:W-:-:S03]  /*1a2f0*/  IMAD R18, R4, UR12, RZ ;  /* 0x0000000c04127c24 */ /* 0x002fc6000f8e02ff */
[----:B------:R1:W-:Y:S04]  /*1a300*/  STL [R1+0x384], R17 ;  /* 0x0003841101007387 */ /* 0x0003e80000100800 */
[----:B------:R-:W4:Y:S01]  /*1a310*/  LDL.LU R89, [R1+0x3ec] ;  /* 0x0003ec0001597983 */ /* 0x000f220000300800 */
[-C--:B0-----:R-:W-:Y:S02]  /*1a320*/  IADD3 R15, P3, PT, R6, R10.reuse, RZ ;  /* 0x0000000a060f7210 */ /* 0x081fe40007f7e0ff */
[----:B------:R-:W-:Y:S01]  /*1a330*/  SEL R4, R92, R3, !P5 ;  /* 0x000000035c047207 */ /* 0x000fe20006800000 */
[----:B-1----:R-:W-:Y:S01]  /*1a340*/  IMAD R17, R5, UR12, RZ ;  /* 0x0000000c05117c24 */ /* 0x002fe2000f8e02ff */
[----:B------:R-:W-:Y:S02]  /*1a350*/  LEA.HI.X.SX32 R5, R6, R7, 0x1, P3 ;  /* 0x0000000706057211 */ /* 0x000fe400018f0eff */
[----:B------:R-:W-:Y:S01]  /*1a360*/  IADD3 R3, P3, PT, R18, R10, RZ ;  /* 0x0000000a12037210 */ /* 0x000fe20007f7e0ff */
[----:B------:R0:W-:Y:S01]  /*1a370*/  STL [R1+0x390], R15 ;  /* 0x0003900f01007387 */ /* 0x0001e20000100800 */
[----:B------:R-:W-:-:S03]  /*1a380*/  IMAD R6, R4, UR12, RZ ;  /* 0x0000000c04067c24 */ /* 0x000fc6000f8e02ff */
[----:B------:R-:W4:Y:S01]  /*1a390*/  LDL.LU R90, [R1+0x404] ;  /* 0x00040400015a7983 */ /* 0x000f220000300800 */
[----:B------:R-:W-:-:S03]  /*1a3a0*/  LEA.HI.X.SX32 R4, R18, R7, 0x1, P3 ;  /* 0x0000000712047211 */ /* 0x000fc600018f0eff */
[----:B------:R-:W-:Y:S04]  /*1a3b0*/  STL [R1+0x38c], R5 ;  /* 0x00038c0501007387 */ /* 0x000fe80000100800 */
[----:B------:R1:W-:Y:S01]  /*1a3c0*/  STL [R1+0x3a8], R3 ;  /* 0x0003a80301007387 */ /* 0x0003e20000100800 */
[----:B0-----:R-:W-:-:S03]  /*1a3d0*/  IADD3 R15, P3, PT, R17, R10, RZ ;  /* 0x0000000a110f7210 */ /* 0x001fc60007f7e0ff */
[----:B-1----:R-:W4:Y:S04]  /*1a3e0*/  LDL.LU R3, [R1+0x40c] ;  /* 0x00040c0001037983 */ /* 0x002f280000300800 */
[----:B------:R3:W-:Y:S01]  /*1a3f0*/  STL [R1+0x3a4], R4 ;  /* 0x0003a40401007387 */ /* 0x0007e20000100800 */
[----:B--2---:R-:W-:-:S03]  /*1a400*/  SEL R5, R92, R16, !P5 ;  /* 0x000000105c057207 */ /* 0x004fc60006800000 */
[----:B------:R-:W2:Y:S04]  /*1a410*/  LDL.LU R16, [R1+0x424] ;  /* 0x0004240001107983 */ /* 0x000ea80000300800 */
[----:B------:R0:W-:Y:S01]  /*1a420*/  STL [R1+0x3b0], R15 ;  /* 0x0003b00f01007387 */ /* 0x0001e20000100800 */
[----:B------:R-:W-:Y:S01]  /*1a430*/  IMAD R18, R5, UR12, RZ ;  /* 0x0000000c05127c24 */ /* 0x000fe2000f8e02ff */
[----:B---3--:R-:W-:Y:S02]  /*1a440*/  SEL R4, R92, R2, !P5 ;  /* 0x000000025c047207 */ /* 0x008fe40006800000 */
[----:B------:R-:W-:Y:S02]  /*1a450*/  LEA.HI.X.SX32 R2, R17, R7, 0x1, P3 ;  /* 0x0000000711027211 */ /* 0x000fe400018f0eff */
[----:B0-----:R-:W-:-:S03]  /*1a460*/  IADD3 R15, P3, PT, R6, R10, RZ ;  /* 0x0000000a060f7210 */ /* 0x001fc60007f7e0ff */
[----:B------:R0:W-:Y:S04]  /*1a470*/  STL [R1+0x3ac], R2 ;  /* 0x0003ac0201007387 */ /* 0x0001e80000100800 */
[----:B0-----:R-:W3:Y:S04]  /*1a480*/  LDL.LU R2, [R1+0x42c] ;  /* 0x00042c0001027983 */ /* 0x001ee80000300800 */
[----:B------:R-:W-:Y:S01]  /*1a490*/  STL [R1+0x3c8], R15 ;  /* 0x0003c80f01007387 */ /* 0x000fe20000100800 */
[----:B----4-:R-:W-:-:S03]  /*1a4a0*/  SEL R5, R92, R8, !P5 ;  /* 0x000000085c057207 */ /* 0x010fc60006800000 */
[----:B------:R-:W4:Y:S01]  /*1a4b0*/  LDL.LU R8, [R1+0x444] ;  /* 0x0004440001087983 */ /* 0x000f220000300800 */
[----:B------:R-:W-:Y:S01]  /*1a4c0*/  IMAD R17, R4, UR12, RZ ;  /* 0x0000000c04117c24 */ /* 0x000fe2000f8e02ff */
[----:B------:R-:W-:Y:S02]  /*1a4d0*/  LEA.HI.X.SX32 R4, R6, R7, 0x1, P3 ;  /* 0x0000000706047211 */ /* 0x000fe400018f0eff */
[----:B------:R-:W-:-:S03]  /*1a4e0*/  IADD3 R6, P3, PT, R18, R10, RZ ;  /* 0x0000000a12067210 */ /* 0x000fc60007f7e0ff */
[----:B------:R-:W-:Y:S04]  /*1a4f0*/  STL [R1+0x3c4], R4 ;  /* 0x0003c40401007387 */ /* 0x000fe80000100800 */
[----:B------:R0:W-:Y:S02]  /*1a500*/  STL [R1+0x3d0], R6 ;  /* 0x0003d00601007387 */ /* 0x0001e40000100800 */
[----:B0-----:R-:W-:Y:S01]  /*1a510*/  IMAD R6, R5, UR12, RZ ;  /* 0x0000000c05067c24 */ /* 0x001fe2000f8e02ff */
[----:B------:R-:W-:Y:S02]  /*1a520*/  LEA.HI.X.SX32 R5, R18, R7, 0x1, P3 ;  /* 0x0000000712057211 */ /* 0x000fe400018f0eff */
[----:B------:R-:W-:Y:S02]  /*1a530*/  IADD3 R15, P3, PT, R17, R10, RZ ;  /* 0x0000000a110f7210 */ /* 0x000fe40007f7e0ff */
[----:B------:R-:W-:-:S02]  /*1a540*/  SEL R4, R92, R9, !P5 ;  /* 0x000000095c047207 */ /* 0x000fc40006800000 */
[----:B------:R-:W4:Y:S04]  /*1a550*/  LDL.LU R9, [R1+0x44c] ;  /* 0x00044c0001097983 */ /* 0x000f280000300800 */
[----:B------:R0:W-:Y:S04]  /*1a560*/  STL [R1+0x3cc], R5 ;  /* 0x0003cc0501007387 */ /* 0x0001e80000100800 */
[----:B------:R1:W-:Y:S01]  /*1a570*/  STL [R1+0x3e8], R15 ;  /* 0x0003e80f01007387 */ /* 0x0003e20000100800 */
[----:B0-----:R-:W-:-:S03]  /*1a580*/  SEL R5, R92, R0, !P5 ;  /* 0x000000005c057207 */ /* 0x001fc60006800000 */
[----:B------:R-:W4:Y:S01]  /*1a590*/  LDL.LU R0, [R1+0x464] ;  /* 0x0004640001007983 */ /* 0x000f220000300800 */
[----:B------:R-:W-:Y:S01]  /*1a5a0*/  IMAD R18, R4, UR12, RZ ;  /* 0x0000000c04127c24 */ /* 0x000fe2000f8e02ff */
[----:B------:R-:W-:Y:S02]  /*1a5b0*/  LEA.HI.X.SX32 R4, R17, R7, 0x1, P3 ;  /* 0x0000000711047211 */ /* 0x000fe400018f0eff */
[----:B-1----:R-:W-:-:S03]  /*1a5c0*/  IADD3 R15, P3, PT, R6, R10, RZ ;  /* 0x0000000a060f7210 */ /* 0x002fc60007f7e0ff */
[----:B------:R0:W-:Y:S01]  /*1a5d0*/  STL [R1+0x3e4], R4 ;  /* 0x0003e40401007387 */ /* 0x0001e20000100800 */
[----:B------:R-:W-:Y:S01]  /*1a5e0*/  LEA.HI.X.SX32 R6, R6, R7, 0x1, P3 ;  /* 0x0000000706067211 */ /* 0x000fe200018f0eff */
[----:B------:R-:W-:Y:S02]  /*1a5f0*/  IMAD R17, R5, UR12, RZ ;  /* 0x0000000c05117c24 */ /* 0x000fe4000f8e02ff */
[----:B------:R1:W-:Y:S04]  /*1a600*/  STL [R1+0x3f0], R15 ;  /* 0x0003f00f01007387 */ /* 0x0003e80000100800 */
[----:B------:R1:W-:Y:S01]  /*1a610*/  STL [R1+0x3ec], R6 ;  /* 0x0003ec0601007387 */ /* 0x0003e20000100800 */
[----:B0-----:R-:W-:Y:S02]  /*1a620*/  SEL R4, R92, R89, !P5 ;  /* 0x000000595c047207 */ /* 0x001fe40006800000 */
[----:B-1----:R-:W-:-:S04]  /*1a630*/  IADD3 R15, P3, PT, R18, R10, RZ ;  /* 0x0000000a120f7210 */ /* 0x002fc80007f7e0ff */
[----:B------:R-:W-:Y:S01]  /*1a640*/  LEA.HI.X.SX32 R18, R18, R7, 0x1, P3 ;  /* 0x0000000712127211 */ /* 0x000fe200018f0eff */
[----:B------:R0:W-:Y:S01]  /*1a650*/  STL [R1+0x408], R15 ;  /* 0x0004080f01007387 */ /* 0x0001e20000100800 */
[----:B------:R-:W-:Y:S01]  /*1a660*/  IMAD R6, R4, UR12, RZ ;  /* 0x0000000c04067c24 */ /* 0x000fe2000f8e02ff */
[----:B------:R-:W-:Y:S02]  /*1a670*/  SEL R5, R92, R90, !P5 ;  /* 0x0000005a5c057207 */ /* 0x000fe40006800000 */
[----:B------:R1:W-:Y:S01]  /*1a680*/  STL [R1+0x404], R18 ;  /* 0x0004041201007387 */ /* 0x0003e20000100800 */
[----:B0-----:R-:W-:-:S05]  /*1a690*/  IADD3 R15, P3, PT, R17, R10, RZ ;  /* 0x0000000a110f7210 */ /* 0x001fca0007f7e0ff */
[----:B------:R0:W-:Y:S01]  /*1a6a0*/  STL [R1+0x410], R15 ;  /* 0x0004100f01007387 */ /* 0x0001e20000100800 */
[----:B-1----:R-:W-:Y:S01]  /*1a6b0*/  IMAD R18, R5, UR12, RZ ;  /* 0x0000000c05127c24 */ /* 0x002fe2000f8e02ff */
[----:B------:R-:W-:Y:S02]  /*1a6c0*/  SEL R4, R92, R3, !P5 ;  /* 0x000000035c047207 */ /* 0x000fe40006800000 */
[----:B0-----:R-:W-:Y:S02]  /*1a6d0*/  LEA.HI.X.SX32 R15, R17, R7, 0x1, P3 ;  /* 0x00000007110f7211 */ /* 0x001fe400018f0eff */
[----:B------:R-:W-:-:S03]  /*1a6e0*/  IADD3 R3, P3, PT, R6, R10, RZ ;  /* 0x0000000a06037210 */ /* 0x000fc60007f7e0ff */
[----:B------:R-:W-:Y:S01]  /*1a6f0*/  STL [R1+0x40c], R15 ;  /* 0x00040c0f01007387 */ /* 0x000fe20000100800 */
[----:B------:R-:W-:-:S03]  /*1a700*/  LEA.HI.X.SX32 R6, R6, R7, 0x1, P3 ;  /* 0x0000000706067211 */ /* 0x000fc600018f0eff */
[----:B------:R0:W-:Y:S01]  /*1a710*/  STL [R1+0x428], R3 ;  /* 0x0004280301007387 */ /* 0x0001e20000100800 */
[----:B------:R-:W-:-:S03]  /*1a720*/  IMAD R17, R4, UR12, RZ ;  /* 0x0000000c04117c24 */ /* 0x000fc6000f8e02ff */
[----:B------:R-:W-:Y:S01]  /*1a730*/  STL [R1+0x424], R6 ;  /* 0x0004240601007387 */ /* 0x000fe20000100800 */
[----:B0-----:R-:W-:-:S05]  /*1a740*/  IADD3 R3, P3, PT, R18, R10, RZ ;  /* 0x0000000a12037210 */ /* 0x001fca0007f7e0ff */
[----:B------:R0:W-:Y:S02]  /*1a750*/  STL [R1+0x430], R3 ;  /* 0x0004300301007387 */ /* 0x0001e40000100800 */
[----:B0-----:R-:W-:-:S05]  /*1a760*/  LEA.HI.X.SX32 R3, R18, R7, 0x1, P3 ;  /* 0x0000000712037211 */ /* 0x001fca00018f0eff */
[----:B------:R0:W-:Y:S01]  /*1a770*/  STL [R1+0x42c], R3 ;  /* 0x00042c0301007387 */ /* 0x0001e20000100800 */
[----:B--2---:R-:W-:-:S05]  /*1a780*/  SEL R5, R92, R16, !P5 ;  /* 0x000000105c057207 */ /* 0x004fca0006800000 */
[----:B------:R-:W-:Y:S01]  /*1a790*/  IMAD R6, R5, UR12, RZ ;  /* 0x0000000c05067c24 */ /* 0x000fe2000f8e02ff */
[----:B---3--:R-:W-:Y:S02]  /*1a7a0*/  SEL R4, R92, R2, !P5 ;  /* 0x000000025c047207 */ /* 0x008fe40006800000 */
[----:B------:R-:W-:-:S04]  /*1a7b0*/  IADD3 R2, P3, PT, R17, R10, RZ ;  /* 0x0000000a11027210 */ /* 0x000fc80007f7e0ff */
[----:B0-----:R-:W-:Y:S02]  /*1a7c0*/  LEA.HI.X.SX32 R3, R17, R7, 0x1, P3 ;  /* 0x0000000711037211 */ /* 0x001fe400018f0eff */
[----:B----4-:R-:W-:Y:S02]  /*1a7d0*/  SEL R5, R92, R8, !P5 ;  /* 0x000000085c057207 */ /* 0x010fe40006800000 */
[----:B------:R-:W2:Y:S04]  /*1a7e0*/  LDL.LU R8, [R1+0x46c] ;  /* 0x00046c0001087983 */ /* 0x000ea80000300800 */
[----:B------:R0:W-:Y:S04]  /*1a7f0*/  STL [R1+0x448], R2 ;  /* 0x0004480201007387 */ /* 0x0001e80000100800 */
[----:B------:R-:W-:Y:S01]  /*1a800*/  STL [R1+0x444], R3 ;  /* 0x0004440301007387 */ /* 0x000fe20000100800 */
[----:B0-----:R-:W-:-:S05]  /*1a810*/  IADD3 R2, P3, PT, R6, R10, RZ ;  /* 0x0000000a06027210 */ /* 0x001fca0007f7e0ff */
[----:B------:R0:W-:Y:S04]  /*1a820*/  STL [R1+0x450], R2 ;  /* 0x0004500201007387 */ /* 0x0001e80000100800 */
[----:B------:R-:W3:Y:S01]  /*1a830*/  LDL.LU R16, [R1+0x484] ;  /* 0x0004840001107983 */ /* 0x000ee20000300800 */
[----:B------:R-:W-:Y:S01]  /*1a840*/  IMAD R18, R4, UR12, RZ ;  /* 0x0000000c04127c24 */ /* 0x000fe2000f8e02ff */
[----:B0-----:R-:W-:Y:S02]  /*1a850*/  LEA.HI.X.SX32 R2, R6, R7, 0x1, P3 ;  /* 0x0000000706027211 */ /* 0x001fe400018f0eff */
[----:B------:R-:W-:Y:S01]  /*1a860*/  SEL R4, R92, R9, !P5 ;  /* 0x000000095c047207 */ /* 0x000fe20006800000 */
[----:B------:R-:W-:Y:S01]  /*1a870*/  IMAD R17, R5, UR12, RZ ;  /* 0x0000000c05117c24 */ /* 0x000fe2000f8e02ff */
[----:B------:R-:W-:Y:S01]  /*1a880*/  IADD3 R9, P3, PT, R18, R10, RZ ;  /* 0x0000000a12097210 */ /* 0x000fe20007f7e0ff */
[----:B------:R0:W-:Y:S04]  /*1a890*/  STL [R1+0x44c], R2 ;  /* 0x00044c0201007387 */ /* 0x0001e80000100800 */
[----:B------:R-:W4:Y:S04]  /*1a8a0*/  LDL.LU R87, [R1+0x48c] ;  /* 0x00048c0001577983 */ /* 0x000f280000300800 */
[----:B------:R-:W4:Y:S01]  /*1a8b0*/  LDL.LU R89, [R1+0x4a4] ;  /* 0x0004a40001597983 */ /* 0x000f220000300800 */
[----:B------:R-:W-:-:S03]  /*1a8c0*/  SEL R5, R92, R0, !P5 ;  /* 0x000000005c057207 */ /* 0x000fc60006800000 */
[----:B------:R-:W4:Y:S04]  /*1a8d0*/  LDL.LU R0, [R1+0x4ac] ;  /* 0x0004ac0001007983 */ /* 0x000f280000300800 */
        /* <DEDUP_REMOVED lines=17> */
[----:B0-----:R-:W-:-:S02]  /*1a9f0*/  LEA.HI.X.SX32 R2, R18, R7, 0x1, P3 ;  /* 0x0000000712027211 */ /* 0x001fc400018f0eff */
[----:B------:R-:W-:-:S05]  /*1aa00*/  IADD3 R15, P3, PT, R17, R10, RZ ;  /* 0x0000000a110f7210 */ /* 0x000fca0007f7e0ff */
[----:B------:R0:W-:Y:S01]  /*1aa10*/  STL [R1+0x470], R15 ;  /* 0x0004700f01007387 */ /* 0x0001e20000100800 */
[----:B------:R-:W-:Y:S02]  /*1aa20*/  IMAD R6, R4, UR12, RZ ;  /* 0x0000000c04067c24 */ /* 0x000fe4000f8e02ff */
[----:B------:R-:W-:Y:S01]  /*1aa30*/  IMAD R18, R5, UR12, RZ ;  /* 0x0000000c05127c24 */ /* 0x000fe2000f8e02ff */
[----:B------:R-:W-:Y:S01]  /*1aa40*/  STL [R1+0x464], R2 ;  /* 0x0004640201007387 */ /* 0x000fe20000100800 */
[----:B0-----:R-:W-:-:S05]  /*1aa50*/  LEA.HI.X.SX32 R15, R17, R7, 0x1, P3 ;  /* 0x00000007110f7211 */ /* 0x001fca00018f0eff */
[----:B------:R0:W-:Y:S01]  /*1aa60*/  STL [R1+0x46c], R15 ;  /* 0x00046c0f01007387 */ /* 0x0001e20000100800 */
[----:B--2---:R-:W-:Y:S02]  /*1aa70*/  SEL R4, R92, R8, !P5 ;  /* 0x000000085c047207 */ /* 0x004fe40006800000 */
[----:B------:R-:W-:-:S03]  /*1aa80*/  IADD3 R8, P3, PT, R6, R10, RZ ;  /* 0x0000000a06087210 */ /* 0x000fc60007f7e0ff */
[----:B------:R-:W-:Y:S01]  /*1aa90*/  IMAD R17, R4, UR12, RZ ;  /* 0x0000000c04117c24 */ /* 0x000fe2000f8e02ff */
[-C--:B------:R-:W-:Y:S02]  /*1aaa0*/  LEA.HI.X.SX32 R4, R6, R7.reuse, 0x1, P3 ;  /* 0x0000000706047211 */ /* 0x080fe400018f0eff */
[----:B------:R-:W-:Y:S02]  /*1aab0*/  IADD3 R6, P3, PT, R18, R10, RZ ;  /* 0x0000000a12067210 */ /* 0x000fe40007f7e0ff */
[----:B---3--:R-:W-:Y:S02]  /*1aac0*/  SEL R5, R92, R16, !P5 ;  /* 0x000000105c057207 */ /* 0x008fe40006800000 */
[----:B------:R-:W2:Y:S01]  /*1aad0*/  LDL.LU R16, [R1+0x4e4] ;  /* 0x0004e40001107983 */ /* 0x000ea20000300800 */
[----:B------:R-:W-:-:S03]  /*1aae0*/  LEA.HI.X.SX32 R18, R18, R7, 0x1, P3 ;  /* 0x0000000712127211 */ /* 0x000fc600018f0eff */
[----:B------:R-:W-:Y:S01]  /*1aaf0*/  STL [R1+0x488], R8 ;  /* 0x0004880801007387 */ /* 0x000fe20000100800 */
[----:B0-----:R-:W-:-:S03]  /*1ab00*/  IADD3 R15, P3, PT, R17, R10, RZ ;  /* 0x0000000a110f7210 */ /* 0x001fc60007f7e0ff */
[----:B------:R4:W-:Y:S04]  /*1ab10*/  STL [R1+0x484], R4 ;  /* 0x0004840401007387 */ /* 0x0009e80000100800 */
[----:B------:R-:W3:Y:S04]  /*1ab20*/  LDL.LU R86, [R1+0x4ec] ;  /* 0x0004ec0001567983 */ /* 0x000ee80000300800 */
[----:B------:R0:W-:Y:S01]  /*1ab30*/  STL [R1+0x490], R6 ;  /* 0x0004900601007387 */ /* 0x0001e20000100800 */
[----:B----4-:R-:W-:-:S03]  /*1ab40*/  SEL R4, R92, R87, !P5 ;  /* 0x000000575c047207 */ /* 0x010fc60006800000 */
[----:B------:R1:W-:Y:S01]  /*1ab50*/  STL [R1+0x48c], R18 ;  /* 0x00048c1201007387 */ /* 0x0003e20000100800 */
[----:B------:R-:W-:-:S03]  /*1ab60*/  LEA.HI.X.SX32 R17, R17, R7, 0x1, P3 ;  /* 0x0000000711117211 */ /* 0x000fc600018f0eff */
[----:B------:R-:W4:Y:S01]  /*1ab70*/  LDL.LU R87, [R1+0x504] ;  /* 0x0005040001577983 */ /* 0x000f220000300800 */
[----:B0-----:R-:W-:-:S03]  /*1ab80*/  IMAD R6, R5, UR12, RZ ;  /* 0x0000000c05067c24 */ /* 0x001fc6000f8e02ff */
[----:B------:R0:W-:Y:S01]  /*1ab90*/  STL [R1+0x4a8], R15 ;  /* 0x0004a80f01007387 */ /* 0x0001e20000100800 */
[----:B-1----:R-:W-:Y:S01]  /*1aba0*/  IMAD R18, R4, UR12, RZ ;  /* 0x0000000c04127c24 */ /* 0x002fe2000f8e02ff */
[----:B------:R-:W-:Y:S02]  /*1abb0*/  SEL R5, R92, R89, !P5 ;  /* 0x000000595c057207 */ /* 0x000fe40006800000 */
[----:B------:R1:W-:Y:S04]  /*1abc0*/  STL [R1+0x4a4], R17 ;  /* 0x0004a41101007387 */ /* 0x0003e80000100800 */
[----:B------:R-:W4:Y:S01]  /*1abd0*/  LDL.LU R89, [R1+0x50c] ;  /* 0x00050c0001597983 */ /* 0x000f220000300800 */
[----:B0-----:R-:W-:-:S04]  /*1abe0*/  IADD3 R15, P3, PT, R6, R10, RZ ;  /* 0x0000000a060f7210 */ /* 0x001fc80007f7e0ff */
[----:B------:R-:W-:Y:S02]  /*1abf0*/  LEA.HI.X.SX32 R6, R6, R7, 0x1, P3 ;  /* 0x0000000706067211 */ /* 0x000fe400018f0eff */
[----:B------:R-:W-:Y:S01]  /*1ac00*/  SEL R4, R92, R0, !P5 ;  /* 0x000000005c047207 */ /* 0x000fe20006800000 */
[----:B------:R-:W-:Y:S01]  /*1ac10*/  STL [R1+0x4b0], R15 ;  /* 0x0004b00f01007387 */ /* 0x000fe20000100800 */
[----:B------:R-:W-:-:S03]  /*1ac20*/  IADD3 R0, P3, PT, R18, R10, RZ ;  /* 0x0000000a12007210 */ /* 0x000fc60007f7e0ff */
[----:B------:R0:W-:Y:S01]  /*1ac30*/  STL [R1+0x4ac], R6 ;  /* 0x0004ac0601007387 */ /* 0x0001e20000100800 */
[----:B-1----:R-:W-:Y:S01]  /*1ac40*/  IMAD R17, R5, UR12, RZ ;  /* 0x0000000c05117c24 */ /* 0x002fe2000f8e02ff */
[----:B------:R-:W-:Y:S02]  /*1ac50*/  SEL R5, R92, R90, !P5 ;  /* 0x0000005a5c057207 */ /* 0x000fe40006800000 */
[----:B------:R-:W4:Y:S01]  /*1ac60*/  LDL.LU R90, [R1+0x524] ;  /* 0x00052400015a7983 */ /* 0x000f220000300800 */
[----:B0-----:R-:W-:Y:S01]  /*1ac70*/  IMAD R6, R4, UR12, RZ ;  /* 0x0000000c04067c24 */ /* 0x001fe2000f8e02ff */
[----:B------:R-:W-:Y:S02]  /*1ac80*/  LEA.HI.X.SX32 R4, R18, R7, 0x1, P3 ;  /* 0x0000000712047211 */ /* 0x000fe400018f0eff */
[----:B------:R-:W-:Y:S04]  /*1ac90*/  STL [R1+0x4c8], R0 ;  /* 0x0004c80001007387 */ /* 0x000fe80000100800 */
[----:B------:R0:W-:Y:S02]  /*1aca0*/  STL [R1+0x4c4], R4 ;  /* 0x0004c40401007387 */ /* 0x0001e40000100800 */
[----:B0-----:R-:W-:-:S02]  /*1acb0*/  SEL R4, R92, R3, !P5 ;  /* 0x000000035c047207 */ /* 0x001fc40006800000 */
[----:B------:R-:W4:Y:S01]  /*1acc0*/  LDL.LU R3, [R1+0x52c] ;  /* 0x00052c0001037983 */ /* 0x000f220000300800 */
[----:B------:R-:W-:-:S04]  /*1acd0*/  IADD3 R15, P3, PT, R17, R10, RZ ;  /* 0x0000000a110f7210 */ /* 0x000fc80007f7e0ff */
[----:B------:R-:W-:Y:S01]  /*1ace0*/  LEA.HI.X.SX32 R17, R17, R7, 0x1, P3 ;  /* 0x0000000711117211 */ /* 0x000fe200018f0eff */
[----:B------:R0:W-:Y:S01]  /*1acf0*/  STL [R1+0x4d0], R15 ;  /* 0x0004d00f01007387 */ /* 0x0001e20000100800 */
[----:B------:R-:W-:-:S03]  /*1ad00*/  IMAD R18, R5, UR12, RZ ;  /* 0x0000000c05127c24 */ /* 0x000fc6000f8e02ff */
[----:B------:R1:W-:Y:S01]  /*1ad10*/  STL [R1+0x4cc], R17 ;  /* 0x0004cc1101007387 */ /* 0x0003e20000100800 */
[----:B0-----:R-:W-:Y:S01]  /*1ad20*/  IADD3 R15, P3, PT, R6, R10, RZ ;  /* 0x0000000a060f7210 */ /* 0x001fe20007f7e0ff */
[----:B-1----:R-:W-:-:S04]  /*1ad30*/  IMAD R17, R4, UR12, RZ ;  /* 0x0000000c04117c24 */ /* 0x002fc8000f8e02ff */
[----:B------:R0:W-:Y:S01]  /*1ad40*/  STL [R1+0x4e8], R15 ;  /* 0x0004e80f01007387 */ /* 0x0001e20000100800 */
[-C--:B------:R-:W-:Y:S02]  /*1ad50*/  LEA.HI.X.SX32 R4, R6, R7.reuse, 0x1, P3 ;  /* 0x0000000706047211 */ /* 0x080fe400018f0eff */
[----:B------:R-:W-:Y:S02]  /*1ad60*/  IADD3 R91, P3, PT, R18, R10, RZ ;  /* 0x0000000a125b7210 */ /* 0x000fe40007f7e0ff */
[----:B--2---:R-:W-:Y:S02]  /*1ad70*/  SEL R5, R92, R16, !P5 ;  /* 0x000000105c057207 */ /* 0x004fe40006800000 */
[----:B------:R-:W2:Y:S03]  /*1ad80*/  LDL.LU R16, [R1+0x544] ;  /* 0x0005440001107983 */ /* 0x000ea60000300800 */
[----:B------:R-:W-:Y:S01]  /*1ad90*/  IMAD R6, R5, UR12, RZ ;  /* 0x0000000c05067c24 */ /* 0x000fe2000f8e02ff */
[----:B------:R3:W-:Y:S01]  /*1ada0*/  STL [R1+0x4e4], R4 ;  /* 0x0004e40401007387 */ /* 0x0007e20000100800 */
[----:B------:R-:W-:-:S03]  /*1adb0*/  LEA.HI.X.SX32 R5, R18, R7, 0x1, P3 ;  /* 0x0000000712057211 */ /* 0x000fc600018f0eff */
[----:B------:R-:W2:Y:S01]  /*1adc0*/  LDL.LU R83, [R1+0x54c] ;  /* 0x00054c0001537983 */ /* 0x000ea20000300800 */
[----:B0-----:R-:W-:-:S03]  /*1add0*/  IADD3 R15, P3, PT, R17, R10, RZ ;  /* 0x0000000a110f7210 */ /* 0x001fc60007f7e0ff */
[----:B------:R-:W-:Y:S01]  /*1ade0*/  STL [R1+0x4f0], R91 ;  /* 0x0004f05b01007387 */ /* 0x000fe20000100800 */
[----:B------:R-:W-:-:S03]  /*1adf0*/  LEA.HI.X.SX32 R17, R17, R7, 0x1, P3 ;  /* 0x0000000711117211 */ /* 0x000fc600018f0eff */
[----:B------:R4:W-:Y:S01]  /*1ae00*/  STL [R1+0x4ec], R5 ;  /* 0x0004ec0501007387 */ /* 0x0009e20000100800 */
[----:B---3--:R-:W-:-:S03]  /*1ae10*/  SEL R4, R92, R86, !P5 ;  /* 0x000000565c047207 */ /* 0x008fc60006800000 */
[----:B------:R-:W3:Y:S04]  /*1ae20*/  LDL.LU R85, [R1+0x564] ;  /* 0x0005640001557983 */ /* 0x000ee80000300800 */
[----:B------:R0:W-:Y:S01]  /*1ae30*/  STL [R1+0x508], R15 ;  /* 0x0005080f01007387 */ /* 0x0001e20000100800 */
[----:B----4-:R-:W-:-:S03]  /*1ae40*/  SEL R5, R92, R87, !P5 ;  /* 0x000000575c057207 */ /* 0x010fc60006800000 */
[----:B------:R1:W-:Y:S01]  /*1ae50*/  STL [R1+0x504], R17 ;  /* 0x0005041101007387 */ /* 0x0003e20000100800 */
[----:B------:R-:W-:-:S03]  /*1ae60*/  IMAD R18, R4, UR12, RZ ;  /* 0x0000000c04127c24 */ /* 0x000fc6000f8e02ff */
[----:B------:R-:W4:Y:S01]  /*1ae70*/  LDL.LU R86, [R1+0x56c] ;  /* 0x00056c0001567983 */ /* 0x000f220000300800 */
[-C--:B0-----:R-:W-:Y:S02]  /*1ae80*/  IADD3 R15, P3, PT, R6, R10.reuse, RZ ;  /* 0x0000000a060f7210 */ /* 0x081fe40007f7e0ff */
[----:B------:R-:W-:Y:S01]  /*1ae90*/  SEL R4, R92, R89, !P5 ;  /* 0x000000595c047207 */ /* 0x000fe20006800000 */
[----:B-1----:R-:W-:Y:S02]  /*1aea0*/  IMAD R17, R5, UR12, RZ ;  /* 0x0000000c05117c24 */ /* 0x002fe4000f8e02ff */
[----:B------:R0:W-:Y:S01]  /*1aeb0*/  STL [R1+0x510], R15 ;  /* 0x0005100f01007387 */ /* 0x0001e20000100800 */
[----:B------:R-:W-:Y:S02]  /*1aec0*/  LEA.HI.X.SX32 R5, R6, R7, 0x1, P3 ;  /* 0x0000000706057211 */ /* 0x000fe400018f0eff */
[----:B------:R-:W-:Y:S01]  /*1aed0*/  IADD3 R88, P3, PT, R18, R10, RZ ;  /* 0x0000000a12587210 */ /* 0x000fe20007f7e0ff */
[----:B------:R-:W4:Y:S01]  /*1aee0*/  LDL.LU R87, [R1+0x584] ;  /* 0x0005840001577983 */ /* 0x000f220000300800 */
[----:B------:R-:W-:-:S02]  /*1aef0*/  IMAD R6, R4, UR12, RZ ;  /* 0x0000000c04067c24 */ /* 0x000fc4000f8e02ff */
[----:B------:R-:W-:Y:S01]  /*1af00*/  LEA.HI.X.SX32 R4, R18, R7, 0x1, P3 ;  /* 0x0000000712047211 */ /* 0x000fe200018f0eff */
[----:B------:R1:W-:Y:S01]  /*1af10*/  STL [R1+0x50c], R5 ;  /* 0x00050c0501007387 */ /* 0x0003e20000100800 */
[----:B0-----:R-:W-:-:S03]  /*1af20*/  IADD3 R15, P3, PT, R17, R10, RZ ;  /* 0x0000000a110f7210 */ /* 0x001fc60007f7e0ff */
[----:B------:R-:W4:Y:S04]  /*1af30*/  LDL.LU R89, [R1+0x58c] ;  /* 0x00058c0001597983 */ /* 0x000f280000300800 */
[----:B------:R-:W-:Y:S01]  /*1af40*/  STL [R1+0x528], R88 ;  /* 0x0005285801007387 */ /* 0x000fe20000100800 */
[----:B-1----:R-:W-:-:S03]  /*1af50*/  SEL R5, R92, R90, !P5 ;  /* 0x0000005a5c057207 */ /* 0x002fc60006800000 */
[----:B------:R0:W-:Y:S04]  /*1af60*/  STL [R1+0x524], R4 ;  /* 0x0005240401007387 */ /* 0x0001e80000100800 */
[----:B------:R-:W4:Y:S04]  /*1af70*/  LDL.LU R90, [R1+0x5a4] ;  /* 0x0005a400015a7983 */ /* 0x000f280000300800 */
[----:B------:R1:W-:Y:S01]  /*1af80*/  STL [R1+0x530], R15 ;  /* 0x0005300f01007387 */ /* 0x0003e20000100800 */
[----:B0-----:R-:W-:-:S03]  /*1af90*/  SEL R4, R92, R3, !P5 ;  /* 0x000000035c047207 */ /* 0x001fc60006800000 */
[----:B------:R-:W4:Y:S01]  /*1afa0*/  LDL.LU R3, [R1+0x5ac] ;  /* 0x0005ac0001037983 */ /* 0x000f220000300800 */
[----:B------:R-:W-:Y:S01]  /*1afb0*/  IMAD R18, R5, UR12, RZ ;  /* 0x0000000c05127c24 */ /* 0x000fe2000f8e02ff */
[-C--:B------:R-:W-:Y:S02]  /*1afc0*/  LEA.HI.X.SX32 R5, R17, R7.reuse, 0x1, P3 ;  /* 0x0000000711057211 */ /* 0x080fe400018f0eff */
[-C--:B------:R-:W-:Y:S01]  /*1afd0*/  IADD3 R84, P3, PT, R6, R10.reuse, RZ ;  /* 0x0000000a06547210 */ /* 0x080fe20007f7e0ff */
[----:B------:R-:W-:Y:S02]  /*1afe0*/  IMAD R17, R4, UR12, RZ ;  /* 0x0000000c04117c24 */ /* 0x000fe4000f8e02ff */
[----:B------:R2:W-:Y:S01]  /*1aff0*/  STL [R1+0x52c], R5 ;  /* 0x00052c0501007387 */ /* 0x0005e20000100800 */
[----:B------:R-:W-:Y:S02]  /*1b000*/  LEA.HI.X.SX32 R4, R6, R7, 0x1, P3 ;  /* 0x0000000706047211 */ /* 0x000fe400018f0eff */
[----:B-1----:R-:W-:-:S04]  /*1b010*/  IADD3 R15, P3, PT, R18, R10, RZ ;  /* 0x0000000a120f7210 */ /* 0x002fc80007f7e0ff */
[----:B------:R-:W-:Y:S02]  /*1b020*/  LEA.HI.X.SX32 R18, R18, R7, 0x1, P3 ;  /* 0x0000000712127211 */ /* 0x000fe400018f0eff */
[----:B--2---:R-:W-:Y:S02]  /*1b030*/  SEL R5, R92, R16, !P5 ;  /* 0x000000105c057207 */ /* 0x004fe40006800000 */
[----:B------:R-:W2:Y:S04]  /*1b040*/  LDL.LU R16, [R1+0x5c4] ;  /* 0x0005c40001107983 */ /* 0x000ea80000300800 */
[----:B------:R-:W-:Y:S01]  /*1b050*/  STL [R1+0x548], R84 ;  /* 0x0005485401007387 */ /* 0x000fe20000100800 */
[----:B------:R-:W-:-:S03]  /*1b060*/  IMAD R6, R5, UR12, RZ ;  /* 0x0000000c05067c24 */ /* 0x000fc6000f8e02ff */
[----:B------:R0:W-:Y:S04]  /*1b070*/  STL [R1+0x544], R4 ;  /* 0x0005440401007387 */ /* 0x0001e80000100800 */
[----:B------:R1:W-:Y:S04]  /*1b080*/  STL [R1+0x550], R15 ;  /* 0x0005500f01007387 */ /* 0x0003e80000100800 */
[----:B------:R3:W-:Y:S01]  /*1b090*/  STL [R1+0x54c], R18 ;  /* 0x00054c1201007387 */ /* 0x0007e20000100800 */
[----:B0-----:R-:W-:Y:S02]  /*1b0a0*/  SEL R4, R92, R83, !P5 ;  /* 0x000000535c047207 */ /* 0x001fe40006800000 */
[----:B-1----:R-:W-:-:S04]  /*1b0b0*/  IADD3 R15, P3, PT, R17, R10, RZ ;  /* 0x0000000a110f7210 */ /* 0x002fc80007f7e0ff */
[----:B------:R-:W-:Y:S01]  /*1b0c0*/  LEA.HI.X.SX32 R17, R17, R7, 0x1, P3 ;  /* 0x0000000711117211 */ /* 0x000fe200018f0eff */
[----:B------:R0:W-:Y:S01]  /*1b0d0*/  STL [R1+0x568], R15 ;  /* 0x0005680f01007387 */ /* 0x0001e20000100800 */
[----:B---3--:R-:W-:Y:S01]  /*1b0e0*/  IMAD R18, R4, UR12, RZ ;  /* 0x0000000c04127c24 */ /* 0x008fe2000f8e02ff */
[----:B------:R-:W-:Y:S02]  /*1b0f0*/  SEL R5, R92, R85, !P5 ;  /* 0x000000555c057207 */ /* 0x000fe40006800000 */
[----:B------:R1:W-:Y:S01]  /*1b100*/  STL [R1+0x564], R17 ;  /* 0x0005641101007387 */ /* 0x0003e20000100800 */
[----:B0-----:R-:W-:-:S04]  /*1b110*/  IADD3 R15, P3, PT, R6, R10, RZ ;  /* 0x0000000a060f7210 */ /* 0x001fc80007f7e0ff */
[----:B------:R-:W-:Y:S01]  /*1b120*/  LEA.HI.X.SX32 R6, R6, R7, 0x1, P3 ;  /* 0x0000000706067211 */ /* 0x000fe200018f0eff */
[----:B------:R0:W-:Y:S01]  /*1b130*/  STL [R1+0x570], R15 ;  /* 0x0005700f01007387 */ /* 0x0001e20000100800 */
[----:B-1----:R-:W-:Y:S01]  /*1b140*/  IMAD R17, R5, UR12, RZ ;  /* 0x0000000c05117c24 */ /* 0x002fe2000f8e02ff */
[----:B----4-:R-:W-:Y:S02]  /*1b150*/  SEL R4, R92, R86, !P5 ;  /* 0x000000565c047207 */ /* 0x010fe40006800000 */
[----:B------:R1:W-:Y:S01]  /*1b160*/  STL [R1+0x56c], R6 ;  /* 0x00056c0601007387 */ /* 0x0003e20000100800 */
[----:B0-----:R-:W-:-:S04]  /*1b170*/  IADD3 R15, P3, PT, R18, R10, RZ ;  /* 0x0000000a120f7210 */ /* 0x001fc80007f7e0ff */
[----:B------:R-:W-:Y:S01]  /*1b180*/  LEA.HI.X.SX32 R18, R18, R7, 0x1, P3 ;  /* 0x0000000712127211 */ /* 0x000fe200018f0eff */
[----:B------:R0:W-:Y:S01]  /*1b190*/  STL [R1+0x588], R15 ;  /* 0x0005880f01007387 */ /* 0x0001e20000100800 */
[----:B-1----:R-:W-:Y:S01]  /*1b1a0*/  IMAD R6, R4, UR12, RZ ;  /* 0x0000000c04067c24 */ /* 0x002fe2000f8e02ff */
[----:B------:R-:W-:Y:S02]  /*1b1b0*/  SEL R5, R92, R87, !P5 ;  /* 0x000000575c057207 */ /* 0x000fe40006800000 */
        /* <DEDUP_REMOVED lines=11> */
[----:B0-----:R-:W-:Y:S02]  /*1b270*/  IADD3 R15, P3, PT, R18, R10, RZ ;  /* 0x0000000a120f7210 */ /* 0x001fe40007f7e0ff */
[----:B------:R-:W-:Y:S04]  /*1b280*/  STL [R1+0x5a4], R6 ;  /* 0x0005a40601007387 */ /* 0x000fe80000100800 */
[----:B------:R-:W-:Y:S01]  /*1b290*/  STL [R1+0x5b0], R15 ;  /* 0x0005b00f01007387 */ /* 0x000fe20000100800 */
[----:B------:R-:W-:-:S02]  /*1b2a0*/  SEL R4, R92, R3, !P5 ;  /* 0x000000035c047207 */ /* 0x000fc40006800000 */
[----:B------:R-:W-:-:S05]  /*1b2b0*/  LEA.HI.X.SX32 R3, R18, R7, 0x1, P3 ;  /* 0x0000000712037211 */ /* 0x000fca00018f0eff */
[----:B------:R0:W-:Y:S04]  /*1b2c0*/  STL [R1+0x5ac], R3 ;  /* 0x0005ac0301007387 */ /* 0x0001e80000100800 */
[----:B------:R-:W3:Y:S04]  /*1b2d0*/  LDL.LU R75, [R1+0x800] ;  /* 0x00080000014b7983 */ /* 0x000ee80000300800 */
[----:B0-----:R-:W4:Y:S01]  /*1b2e0*/  LDL.LU R3, [R1+0x7fc] ;  /* 0x0007fc0001037983 */ /* 0x001f220000300800 */
[C---:B------:R-:W-:Y:S01]  /*1b2f0*/  IADD3 R68, P3, PT, R17.reuse, R10, RZ ;  /* 0x0000000a11447210 */ /* 0x040fe20007f7e0ff */
[----:B------:R-:W0:Y:S03]  /*1b300*/  S2R R85, SR_TID.X ;  /* 0x0000000000557919 */ /* 0x000e260000002100 */
[----:B------:R-:W-:-:S02]  /*1b310*/  LEA.HI.X.SX32 R15, R17, R7, 0x1, P3 ;  /* 0x00000007110f7211 */ /* 0x000fc400018f0eff */
[----:B------:R-:W-:-:S03]  /*1b320*/  SEL R5, R92, R90, !P5 ;  /* 0x0000005a5c057207 */ /* 0x000fc60006800000 */
[----:B------:R1:W-:Y:S02]  /*1b330*/  STL [R1+0x5c4], R15 ;  /* 0x0005c40f01007387 */ /* 0x0003e40000100800 */
[----:B------:R-:W-:Y:S02]  /*1b340*/  IMAD R6, R5, UR12, RZ ;  /* 0x0000000c05067c24 */ /* 0x000fe4000f8e02ff */
[----:B------:R-:W4:Y:S01]  /*1b350*/  LDL.LU R90, [R1+0x7e8] ;  /* 0x0007e800015a7983 */ /* 0x000f220000300800 */
[----:B------:R-:W-:Y:S02]  /*1b360*/  IMAD R4, R4, UR12, RZ ;  /* 0x0000000c04047c24 */ /* 0x000fe4000f8e02ff */
[----:B------:R-:W-:Y:S01]  /*1b370*/  IADD3 R66, P3, PT, R6, R10, RZ ;  /* 0x0000000a06427210 */ /* 0x000fe20007f7e0ff */
[----:B------:R-:W4:Y:S01]  /*1b380*/  LDL.LU R76, [R1+0x7e4] ;  /* 0x0007e400014c7983 */ /* 0x000f220000300800 */
[----:B------:R-:W-:-:S04]  /*1b390*/  @!UP1 UIADD3 UR4, UPT, UPT, -UR6, 0x100000, URZ ;  /* 0x0010000006049890 */ /* 0x000fc8000fffe1ff */
[----:B------:R-:W-:Y:S02]  /*1b3a0*/  @!UP1 USHF.L.U32 UR5, UR4, 0xb, URZ ;  /* 0x0000000b04059899 */ /* 0x000fe400080006ff */
[----:B------:R-:W-:Y:S01]  /*1b3b0*/  @!UP1 USHF.L.U32 UR4, UR4, 0x1, URZ ;  /* 0x0000000104049899 */ /* 0x000fe200080006ff */
[----:B------:R-:W4:Y:S01]  /*1b3c0*/  LDL.LU R77, [R1+0x7e0] ;  /* 0x0007e000014d7983 */ /* 0x000f220000300800 */
[----:B-1----:R-:W-:Y:S01]  /*1b3d0*/  LEA.HI.X.SX32 R15, R6, R7, 0x1, P3 ;  /* 0x00000007060f7211 */ /* 0x002fe200018f0eff */
[----:B------:R-:W1:Y:S02]  /*1b3e0*/  LDCU UR6, c[0x0][0x3b0] ;  /* 0x00007600ff0677ac */ /* 0x000e640008000800 */
[----:B------:R-:W4:Y:S01]  /*1b3f0*/  LDL.LU R79, [R1+0x7dc] ;  /* 0x0007dc00014f7983 */ /* 0x000f220000300800 */
[----:B------:R-:W-:-:S03]  /*1b400*/  IADD3 R69, P3, PT, R4, R10, RZ ;  /* 0x0000000a04457210 */ /* 0x000fc60007f7e0ff */
[----:B------:R-:W4:Y:S04]  /*1b410*/  LDL.LU R80, [R1+0x7c8] ;  /* 0x0007c80001507983 */ /* 0x000f280000300800 */
[----:B------:R-:W4:Y:S01]  /*1b420*/  LDL.LU R81, [R1+0x7c4] ;  /* 0x0007c40001517983 */ /* 0x000f220000300800 */
[----:B------:R-:W-:-:S03]  /*1b430*/  LEA.HI.X.SX32 R74, R4, R7, 0x1, P3 ;  /* 0x00000007044a7211 */ /* 0x000fc600018f0eff */
[----:B------:R-:W4:Y:S04]  /*1b440*/  LDL.LU R82, [R1+0x7c0] ;  /* 0x0007c00001527983 */ /* 0x000f280000300800 */
[----:B------:R-:W4:Y:S01]  /*1b450*/  LDL.LU R87, [R1+0x7bc] ;  /* 0x0007bc0001577983 */ /* 0x000f220000300800 */
[----:B------:R-:W-:-:S03]  /*1b460*/  VOTEU.ALL UP1, P1 ;  /* 0x0000000000ff7886 */ /* 0x000fc60000820000 */
[----:B------:R-:W4:Y:S01]  /*1b470*/  LDL.LU R89, [R1+0x7a8] ;  /* 0x0007a80001597983 */ /* 0x000f220000300800 */
[----:B0-----:R-:W-:Y:S01]  /*1b480*/  LOP3.LUT R85, R85, 0x7f, RZ, 0xc0, !PT ;  /* 0x0000007f55557812 */ /* 0x001fe200078ec0ff */
[----:B------:R0:W0:Y:S02]  /*1b490*/  @!UP1 SYNCS.EXCH.64 URZ, [UR9+0x14008], UR4 ;  /* 0x0140080409ff95b2 */ /* 0x0000240008000100 */
[----:B------:R-:W4:Y:S04]  /*1b4a0*/  LDL.LU R83, [R1+0x7a4] ;  /* 0x0007a40001537983 */ /* 0x000f280000300800 */
[----:B------:R-:W4:Y:S04]  /*1b4b0*/  LDL.LU R86, [R1+0x7a0] ;  /* 0x0007a00001567983 */ /* 0x000f280000300800 */
[----:B------:R-:W-:Y:S01]  /*1b4c0*/  STL [R1+0x5c8], R68 ;  /* 0x0005c84401007387 */ /* 0x000fe20000100800 */
[----:B--2---:R-:W-:Y:S01]  /*1b4d0*/  SEL R5, R92, R16, !P5 ;  /* 0x000000105c057207 */ /* 0x004fe20006800000 */
[----:B------:R-:W-:Y:S01]  /*1b4e0*/  VIADD R4, R12, 0x1be ;  /* 0x000001be0c047836 */ /* 0x000fe20000000000 */
[----:B------:R-:W-:Y:S01]  /*1b4f0*/  LOP3.LUT R78, R14, 0x1c4, RZ, 0xfc, !PT ;  /* 0x000001c40e4e7812 */ /* 0x000fe200078efcff */
[----:B0-----:R-:W0:Y:S02]  /*1b500*/  LDCU UR4, c[0x0][0x3b0] ;  /* 0x00007600ff0477ac */ /* 0x001e240008000800 */
[----:B------:R-:W-:Y:S01]  /*1b510*/  IMAD R5, R5, UR12, RZ ;  /* 0x0000000c05057c24 */ /* 0x000fe2000f8e02ff */
[----:B------:R-:W-:Y:S01]  /*1b520*/  STL [R1+0x5d0], R66 ;  /* 0x0005d04201007387 */ /* 0x000fe20000100800 */
[----:B------:R-:W-:Y:S01]  /*1b530*/  LOP3.LUT R6, R85, 0x30, RZ, 0x3c, !PT ;  /* 0x0000003055067812 */ /* 0x000fe200078e3cff */
[----:B------:R-:W2:Y:S02]  /*1b540*/  LDCU UR5, c[0x0][0x3b0] ;  /* 0x00007600ff0577ac */ /* 0x000ea40008000800 */
[C---:B------:R-:W-:Y:S01]  /*1b550*/  IADD3 R16, P3, PT, R5.reuse, R10, RZ ;  /* 0x0000000a05107210 */ /* 0x040fe20007f7e0ff */
[----:B------:R-:W-:Y:S03]  /*1b560*/  STL [R1+0x5cc], R15 ;  /* 0x0005cc0f01007387 */ /* 0x000fe60000100800 */
[----:B------:R-:W-:Y:S01]  /*1b570*/  LEA.HI.X.SX32 R93, R5, R7, 0x1, P3 ;  /* 0x00000007055d7211 */ /* 0x000fe200018f0eff */
[----:B------:R-:W-:Y:S04]  /*1b580*/  STL [R1+0x5e8], R69 ;  /* 0x0005e84501007387 */ /* 0x000fe80000100800 */
[----:B------:R-:W-:Y:S04]  /*1b590*/  STL [R1+0x5e4], R74 ;  /* 0x0005e44a01007387 */ /* 0x000fe80000100800 */
[----:B------:R-:W-:Y:S04]  /*1b5a0*/  STL [R1+0x5f0], R16 ;  /* 0x0005f01001007387 */ /* 0x000fe80000100800 */
[----:B------:R-:W-:Y:S04]  /*1b5b0*/  STL [R1+0x5ec], R93 ;  /* 0x0005ec5d01007387 */ /* 0x000fe80000100800 */
[----:B---3--:R-:W-:Y:S04]  /*1b5c0*/  STS.U8 [R85+UR9+0x10000], R75 ;  /* 0x0100004b55007988 */ /* 0x008fe80008000009 */
[----:B----4-:R3:W-:Y:S04]  /*1b5d0*/  STS.U8 [R85+UR9+0x10400], R3 ;  /* 0x0104000355007988 */ /* 0x0107e80008000009 */
[----:B---3--:R-:W3:Y:S01]  /*1b5e0*/  LDL.LU R3, [R1+0x79c] ;  /* 0x00079c0001037983 */ /* 0x008ee20000300800 */
[----:B------:R-:W-:-:S02]  /*1b5f0*/  IABS R17, R4 ;  /* 0x0000000400117213 */ /* 0x000fc40000000000 */
[----:B------:R-:W-:Y:S01]  /*1b600*/  ISETP.GE.AND P3, PT, R4, RZ, PT ;  /* 0x000000ff0400720c */ /* 0x000fe20003f66270 */
[----:B------:R4:W-:Y:S02]  /*1b610*/  STS.U8 [R85+UR9+0x10800], R90 ;  /* 0x0108005a55007988 */ /* 0x0009e40008000009 */
[----:B------:R-:W-:-:S04]  /*1b620*/  IMAD.HI.U32 R4, R13, R17, RZ ;  /* 0x000000110d047227 */ /* 0x000fc800078e00ff */
[----:B------:R-:W-:Y:S01]  /*1b630*/  IMAD.MOV R4, RZ, RZ, -R4 ;  /* 0x000000ffff047224 */ /* 0x000fe200078e0a04 */
[----:B----4-:R-:W4:Y:S03]  /*1b640*/  LDL.LU R90, [R1+0x788] ;  /* 0x00078800015a7983 */ /* 0x010f260000300800 */
[----:B------:R-:W-:Y:S01]  /*1b650*/  IMAD R17, R11, R4, R17 ;  /* 0x000000040b117224 */ /* 0x000fe200078e0211 */
[----:B------:R-:W-:Y:S01]  /*1b660*/  LOP3.LUT R4, R85, 0x10, RZ, 0x3c, !PT ;  /* 0x0000001055047812 */ /* 0x000fe200078e3cff */
[----:B------:R-:W-:Y:S04]  /*1b670*/  STS.U8 [R85+UR9+0x10c00], R76 ;  /* 0x010c004c55007988 */ /* 0x000fe80008000009 */
[----:B------:R-:W-:Y:S04]  /*1b680*/  STS.U8 [R85+UR9+0x11000], R77 ;  /* 0x0110004d55007988 */ /* 0x000fe80008000009 */
[----:B------:R-:W-:Y:S04]  /*1b690*/  STS.U8 [R85+UR9+0x11400], R79 ;  /* 0x0114004f55007988 */ /* 0x000fe80008000009 */
[----:B------:R-:W2:Y:S04]  /*1b6a0*/  LDL.LU R51, [R1+0x784] ;  /* 0x0007840001337983 */ /* 0x000ea80000300800 */
[----:B------:R-:W-:Y:S04]  /*1b6b0*/  STS.U8 [R85+UR9+0x11800], R80 ;  /* 0x0118005055007988 */ /* 0x000fe80008000009 */
[----:B------:R-:W2:Y:S04]  /*1b6c0*/  LDL.LU R52, [R1+0x780] ;  /* 0x0007800001347983 */ /* 0x000ea80000300800 */
[----:B------:R-:W-:Y:S04]  /*1b6d0*/  STS.U8 [R85+UR9+0x11c00], R81 ;  /* 0x011c005155007988 */ /* 0x000fe80008000009 */
[----:B------:R-:W2:Y:S04]  /*1b6e0*/  LDL.LU R53, [R1+0x77c] ;  /* 0x00077c0001357983 */ /* 0x000ea80000300800 */
[----:B------:R0:W-:Y:S04]  /*1b6f0*/  STS.U8 [R4+UR9+0x10480], R87 ;  /* 0x0104805704007988 */ /* 0x0001e80008000009 */
[----:B------:R-:W2:Y:S04]  /*1b700*/  LDL.LU R62, [R1+0x768] ;  /* 0x00076800013e7983 */ /* 0x000ea80000300800 */
[----:B0-----:R-:W2:Y:S04]  /*1b710*/  LDL.LU R87, [R1+0x764] ;  /* 0x0007640001577983 */ /* 0x001ea80000300800 */
[----:B------:R-:W2:Y:S04]  /*1b720*/  LDL.LU R63, [R1+0x760] ;  /* 0x00076000013f7983 */ /* 0x000ea80000300800 */
[----:B------:R-:W2:Y:S04]  /*1b730*/  LDL.LU R64, [R1+0x75c] ;  /* 0x00075c0001407983 */ /* 0x000ea80000300800 */
[----:B------:R0:W-:Y:S04]  /*1b740*/  STS.U8 [R4+UR9+0x10880], R89 ;  /* 0x0108805904007988 */ /* 0x0001e80008000009 */
[----:B------:R-:W2:Y:S04]  /*1b750*/  LDL.LU R65, [R1+0x748] ;  /* 0x0007480001417983 */ /* 0x000ea80000300800 */
[----:B0-----:R-:W2:Y:S04]  /*1b760*/  LDL.LU R89, [R1+0x744] ;  /* 0x0007440001597983 */ /* 0x001ea80000300800 */
[----:B------:R-:W2:Y:S04]  /*1b770*/  LDL.LU R67, [R1+0x740] ;  /* 0x0007400001437983 */ /* 0x000ea80000300800 */
[----:B------:R-:W2:Y:S04]  /*1b780*/  LDL.LU R70, [R1+0x73c] ;  /* 0x00073c0001467983 */ /* 0x000ea80000300800 */
[----:B------:R-:W2:Y:S04]  /*1b790*/  LDL.LU R71, [R1+0x728] ;  /* 0x0007280001477983 */ /* 0x000ea80000300800 */
[----:B------:R-:W2:Y:S04]  /*1b7a0*/  LDL.LU R72, [R1+0x724] ;  /* 0x0007240001487983 */ /* 0x000ea80000300800 */
[----:B------:R-:W2:Y:S04]  /*1b7b0*/  LDL.LU R73, [R1+0x720] ;  /* 0x0007200001497983 */ /* 0x000ea80000300800 */
[----:B------:R-:W2:Y:S04]  /*1b7c0*/  LDL.LU R75, [R1+0x71c] ;  /* 0x00071c00014b7983 */ /* 0x000ea80000300800 */
[----:B------:R-:W2:Y:S04]  /*1b7d0*/  LDL.LU R76, [R1+0x708] ;  /* 0x00070800014c7983 */ /* 0x000ea80000300800 */
[----:B------:R-:W2:Y:S04]  /*1b7e0*/  LDL.LU R77, [R1+0x704] ;  /* 0x00070400014d7983 */ /* 0x000ea80000300800 */
[----:B---3--:R0:W-:Y:S04]  /*1b7f0*/  STS.U8 [R4+UR9+0x11480], R3 ;  /* 0x0114800304007988 */ /* 0x0081e80008000009 */
[----:B0-----:R-:W3:Y:S04]  /*1b800*/  LDL.LU R3, [R1+0x700] ;  /* 0x0007000001037983 */ /* 0x001ee80000300800 */
[----:B------:R-:W3:Y:S04]  /*1b810*/  LDL.LU R79, [R1+0x6fc] ;  /* 0x0006fc00014f7983 */ /* 0x000ee80000300800 */
[----:B------:R-:W3:Y:S04]  /*1b820*/  LDL.LU R80, [R1+0x6e8] ;  /* 0x0006e80001507983 */ /* 0x000ee80000300800 */
[----:B------:R0:W-:Y:S04]  /*1b830*/  STS.U8 [R4+UR9+0x10080], R82 ;  /* 0x0100805204007988 */ /* 0x0001e80008000009 */
[----:B------:R-:W3:Y:S04]  /*1b840*/  LDL.LU R81, [R1+0x6e4] ;  /* 0x0006e40001517983 */ /* 0x000ee80000300800 */
[----:B------:R1:W-:Y:S04]  /*1b850*/  STS.U8 [R4+UR9+0x10c80], R83 ;  /* 0x010c805304007988 */ /* 0x0003e80008000009 */
[----:B0-----:R-:W3:Y:S04]  /*1b860*/  LDL.LU R82, [R1+0x6e0] ;  /* 0x0006e00001527983 */ /* 0x001ee80000300800 */
[----:B------:R0:W-:Y:S04]  /*1b870*/  STS.U8 [R4+UR9+0x11080], R86 ;  /* 0x0110805604007988 */ /* 0x0001e80008000009 */
[----:B-1----:R-:W3:Y:S04]  /*1b880*/  LDL.LU R83, [R1+0x6dc] ;  /* 0x0006dc0001537983 */ /* 0x002ee80000300800 */
[----:B----4-:R1:W-:Y:S04]  /*1b890*/  STS.U8 [R4+UR9+0x11880], R90 ;  /* 0x0118805a04007988 */ /* 0x0103e80008000009 */
[----:B0-----:R-:W4:Y:S01]  /*1b8a0*/  LDL.LU R86, [R1+0x6c8] ;  /* 0x0006c80001567983 */ /* 0x001f220000300800 */
[----:B------:R-:W-:-:S03]  /*1b8b0*/  IABS R18, R78 ;  /* 0x0000004e00127213 */ /* 0x000fc60000000000 */
[----:B-1----:R-:W4:Y:S02]  /*1b8c0*/  LDL.LU R90, [R1+0x6c4] ;  /* 0x0006c400015a7983 */ /* 0x002f240000300800 */
[----:B------:R-:W-:-:S04]  /*1b8d0*/  IMAD.HI.U32 R5, R13, R18, RZ ;  /* 0x000000120d057227 */ /* 0x000fc800078e00ff */
[----:B------:R-:W-:Y:S01]  /*1b8e0*/  IMAD.MOV R5, RZ, RZ, -R5 ;  /* 0x000000ffff057224 */ /* 0x000fe200078e0a05 */
[----:B--2---:R0:W-:Y:S03]  /*1b8f0*/  STS.U8 [R4+UR9+0x11c80], R51 ;  /* 0x011c803304007988 */ /* 0x0041e60008000009 */
[----:B------:R-:W-:Y:S01]  /*1b900*/  IMAD R18, R11, R5, R18 ;  /* 0x000000050b127224 */ /* 0x000fe200078e0212 */
[C---:B------:R-:W-:Y:S02]  /*1b910*/  LOP3.LUT R5, R85.reuse, 0x20, RZ, 0x3c, !PT ;  /* 0x0000002055057812 */ /* 0x040fe400078e3cff */
[----:B0-----:R-:W-:-:S03]  /*1b920*/  LOP3.LUT R4, R85, 0x40, RZ, 0x3c, !PT ;  /* 0x0000004055047812 */ /* 0x001fc600078e3cff */
[----:B------:R-:W-:Y:S04]  /*1b930*/  STS.U8 [R5+UR9+0x10100], R52 ;  /* 0x0101003405007988 */ /* 0x000fe80008000009 */
[----:B------:R-:W-:Y:S04]  /*1b940*/  STS.U8 [R5+UR9+0x10500], R53 ;  /* 0x0105003505007988 */ /* 0x000fe80008000009 */
[----:B------:R-:W-:Y:S04]  /*1b950*/  STS.U8 [R5+UR9+0x10900], R62 ;  /* 0x0109003e05007988 */ /* 0x000fe80008000009 */
[----:B------:R0:W-:Y:S04]  /*1b960*/  STS.U8 [R5+UR9+0x10d00], R87 ;  /* 0x010d005705007988 */ /* 0x0001e80008000009 */
[----:B------:R-:W-:Y:S04]  /*1b970*/  STS.U8 [R5+UR9+0x11100], R63 ;  /* 0x0111003f05007988 */ /* 0x000fe80008000009 */
[----:B------:R-:W-:Y:S04]  /*1b980*/  STS.U8 [R5+UR9+0x11500], R64 ;  /* 0x0115004005007988 */ /* 0x000fe80008000009 */
[----:B------:R-:W-:Y:S04]  /*1b990*/  STS.U8 [R5+UR9+0x11900], R65 ;  /* 0x0119004105007988 */ /* 0x000fe80008000009 */
[----:B------:R1:W-:Y:S04]  /*1b9a0*/  STS.U8 [R5+UR9+0x11d00], R89 ;  /* 0x011d005905007988 */ /* 0x0003e80008000009 */
[----:B0-----:R-:W2:Y:S04]  /*1b9b0*/  LDL.LU R87, [R1+0x6b0] ;  /* 0x0006b00001577983 */ /* 0x001ea80000300800 */
[----:B------:R-:W-:Y:S04]  /*1b9c0*/  STS.U8 [R6+UR9+0x10180], R67 ;  /* 0x0101804306007988 */ /* 0x000fe80008000009 */
[----:B------:R-:W-:Y:S04]  /*1b9d0*/  STS.U8 [R6+UR9+0x10580], R70 ;  /* 0x0105804606007988 */ /* 0x000fe80008000009 */
[----:B------:R-:W-:Y:S04]  /*1b9e0*/  STS.U8 [R6+UR9+0x10980], R71 ;  /* 0x0109804706007988 */ /* 0x000fe80008000009 */
[----:B------:R-:W-:Y:S04]  /*1b9f0*/  STS.U8 [R6+UR9+0x10d80], R72 ;  /* 0x010d804806007988 */ /* 0x000fe80008000009 */
[----:B------:R-:W-:Y:S04]  /*1ba00*/  STS.U8 [R6+UR9+0x11180], R73 ;  /* 0x0111804906007988 */ /* 0x000fe80008000009 */
[----:B------:R-:W-:Y:S04]  /*1ba10*/  STS.U8 [R6+UR9+0x11580], R75 ;  /* 0x0115804b06007988 */ /* 0x000fe80008000009 */
[----:B------:R-:W-:Y:S04]  /*1ba20*/  STS.U8 [R6+UR9+0x11980], R76 ;  /* 0x0119804c06007988 */ /* 0x000fe80008000009 */
[----:B------:R-:W-:Y:S04]  /*1ba30*/  STS.U8 [R6+UR9+0x11d80], R77 ;  /* 0x011d804d06007988 */ /* 0x000fe80008000009 */
[----:B-1----:R-:W2:Y:S04]  /*1ba40*/  LDL.LU R89, [R1+0x6ac] ;  /* 0x0006ac0001597983 */ /* 0x002ea80000300800 */
[----:B---3--:R0:W-:Y:S04]  /*1ba50*/  STS.U8 [R4+UR9+0x10200], R3 ;  /* 0x0102000304007988 */ /* 0x0081e80008000009 */
[----:B0-----:R-:W3:Y:S04]  /*1ba60*/  LDL.LU R3, [R1+0x6a8] ;  /* 0x0006a80001037983 */ /* 0x001ee80000300800 */
[----:B------:R-:W-:Y:S04]  /*1ba70*/  STS.U8 [R4+UR9+0x10600], R79 ;  /* 0x0106004f04007988 */ /* 0x000fe80008000009 */
[----:B------:R-:W-:Y:S04]  /*1ba80*/  STS.U8 [R4+UR9+0x10a00], R80 ;  /* 0x010a005004007988 */ /* 0x000fe80008000009 */
[----:B------:R-:W-:Y:S04]  /*1ba90*/  STS.U8 [R4+UR9+0x10e00], R81 ;  /* 0x010e005104007988 */ /* 0x000fe80008000009 */
[----:B------:R-:W-:Y:S04]  /*1baa0*/  STS.U8 [R4+UR9+0x11200], R82 ;  /* 0x0112005204007988 */ /* 0x000fe80008000009 */
[----:B------:R-:W-:Y:S04]  /*1bab0*/  STS.U8 [R4+UR9+0x11600], R83 ;  /* 0x0116005304007988 */ /* 0x000fe80008000009 */
[----:B----4-:R-:W-:Y:S04]  /*1bac0*/  STS.U8 [R4+UR9+0x11a00], R86 ;  /* 0x011a005604007988 */ /* 0x010fe80008000009 */
[----:B------:R0:W-:Y:S04]  /*1bad0*/  STS.U8 [R4+UR9+0x11e00], R90 ;  /* 0x011e005a04007988 */ /* 0x0001e80008000009 */
[----:B0-----:R-:W4:Y:S04]  /*1bae0*/  LDL.LU R90, [R1+0x6a4] ;  /* 0x0006a400015a7983 */ /* 0x001f280000300800 */
[----:B------:R-:W4:Y:S04]  /*1baf0*/  LDL.LU R49, [R1+0x690] ;  /* 0x0006900001317983 */ /* 0x000f280000300800 */
        /* <DEDUP_REMOVED lines=13> */
[----:B------:R-:W4:Y:S01]  /*1bbd0*/  LDL.LU R75, [R1+0x628] ;  /* 0x00062800014b7983 */ /* 0x000f220000300800 */
[----:B------:R-:W-:-:S03]  /*1bbe0*/  LOP3.LUT R4, R85, 0x50, RZ, 0x3c, !PT ;  /* 0x0000005055047812 */ /* 0x000fc600078e3cff */
[----:B------:R-:W4:Y:S04]  /*1bbf0*/  LDL.LU R76, [R1+0x624] ;  /* 0x00062400014c7983 */ /* 0x000f280000300800 */
[----:B------:R-:W4:Y:S04]  /*1bc00*/  LDL.LU R77, [R1+0x610] ;  /* 0x00061000014d7983 */ /* 0x000f280000300800 */
[----:B------:R-:W4:Y:S04]  /*1bc10*/  LDL.LU R79, [R1+0x60c] ;  /* 0x00060c00014f7983 */ /* 0x000f280000300800 */
[----:B------:R-:W4:Y:S04]  /*1bc20*/  LDL.LU R80, [R1+0x608] ;  /* 0x0006080001507983 */ /* 0x000f280000300800 */
[----:B------:R-:W4:Y:S04]  /*1bc30*/  LDL.LU R81, [R1+0x604] ;  /* 0x0006040001517983 */ /* 0x000f280000300800 */
[----:B------:R-:W4:Y:S04]  /*1bc40*/  LDL.LU R82, [R1+0x258] ;  /* 0x0002580001527983 */ /* 0x000f280000300800 */
[----:B------:R-:W4:Y:S04]  /*1bc50*/  LDL.LU R83, [R1+0x254] ;  /* 0x0002540001537983 */ /* 0x000f280000300800 */
[----:B--2---:R0:W-:Y:S04]  /*1bc60*/  STS.U8 [R4+UR9+0x10280], R87 ;  /* 0x0102805704007988 */ /* 0x0041e80008000009 */
[----:B------:R-:W2:Y:S04]  /*1bc70*/  LDL.LU R86, [R1+0x250] ;  /* 0x0002500001567983 */ /* 0x000ea80000300800 */
[----:B------:R1:W-:Y:S04]  /*1bc80*/  STS.U8 [R4+UR9+0x10680], R89 ;  /* 0x0106805904007988 */ /* 0x0003e80008000009 */
[----:B0-----:R-:W2:Y:S04]  /*1bc90*/  LDL.LU R87, [R1+0x24c] ;  /* 0x00024c0001577983 */ /* 0x001ea80000300800 */
[----:B-1----:R-:W2:Y:S04]  /*1bca0*/  LDL.LU R89, [R1+0x248] ;  /* 0x0002480001597983 */ /* 0x002ea80000300800 */
[----:B---3--:R0:W-:Y:S04]  /*1bcb0*/  STS.U8 [R4+UR9+0x10a80], R3 ;  /* 0x010a800304007988 */ /* 0x0081e80008000009 */
[----:B0-----:R-:W3:Y:S01]  /*1bcc0*/  LDL.LU R3, [R1+0x244] ;  /* 0x0002440001037983 */ /* 0x001ee20000300800 */
[----:B------:R-:W-:-:S03]  /*1bcd0*/  LOP3.LUT R5, R85, 0x60, RZ, 0x3c, !PT ;  /* 0x0000006055057812 */ /* 0x000fc600078e3cff */
[----:B----4-:R-:W-:Y:S04]  /*1bce0*/  STS.U8 [R4+UR9+0x10e80], R90 ;  /* 0x010e805a04007988 */ /* 0x010fe80008000009 */
[----:B------:R-:W-:Y:S04]  /*1bcf0*/  STS.U8 [R4+UR9+0x11280], R49 ;  /* 0x0112803104007988 */ /* 0x000fe80008000009 */
[----:B------:R-:W-:Y:S04]  /*1bd00*/  STS.U8 [R4+UR9+0x11680], R50 ;  /* 0x0116803204007988 */ /* 0x000fe80008000009 */
[----:B------:R-:W-:Y:S04]  /*1bd10*/  STS.U8 [R4+UR9+0x11a80], R51 ;  /* 0x011a803304007988 */ /* 0x000fe80008000009 */
[----:B------:R0:W-:Y:S04]  /*1bd20*/  STS.U8 [R4+UR9+0x11e80], R52 ;  /* 0x011e803404007988 */ /* 0x0001e80008000009 */
[----:B------:R-:W-:Y:S04]  /*1bd30*/  STS.U8 [R5+UR9+0x10300], R53 ;  /* 0x0103003505007988 */ /* 0x000fe80008000009 */
[----:B------:R-:W-:Y:S01]  /*1bd40*/  STS.U8 [R5+UR9+0x10700], R62 ;  /* 0x0107003e05007988 */ /* 0x000fe20008000009 */
[----:B0-----:R-:W-:-:S03]  /*1bd50*/  LOP3.LUT R4, R85, 0x70, RZ, 0x3c, !PT ;  /* 0x0000007055047812 */ /* 0x001fc600078e3cff */
        /* <DEDUP_REMOVED lines=14> */
[----:B------:R-:W-:Y:S04]  /*1be40*/  STS.U8 [R85+UR9], R81 ;  /* 0x0000005155007988 */ /* 0x000fe80008000009 */
[----:B------:R-:W-:Y:S04]  /*1be50*/  STS.U8 [R85+UR9+0x200], R82 ;  /* 0x0002005255007988 */ /* 0x000fe80008000009 */
[----:B------:R-:W-:Y:S04]  /*1be60*/  STS.U8 [R85+UR9+0x400], R83 ;  /* 0x0004005355007988 */ /* 0x000fe80008000009 */
[----:B--2---:R-:W-:Y:S04]  /*1be70*/  STS.U8 [R85+UR9+0x600], R86 ;  /* 0x0006005655007988 */ /* 0x004fe80008000009 */
[----:B------:R-:W2:Y:S04]  /*1be80*/  LDL.LU R90, [R1+0x240] ;  /* 0x00024000015a7983 */ /* 0x000ea80000300800 */
[----:B------:R-:W-:Y:S04]  /*1be90*/  STS.U8 [R85+UR9+0x800], R87 ;  /* 0x0008005755007988 */ /* 0x000fe80008000009 */
[----:B------:R-:W-:Y:S04]  /*1bea0*/  STS.U8 [R85+UR9+0xa00], R89 ;  /* 0x000a005955007988 */ /* 0x000fe80008000009 */
[----:B---3--:R0:W-:Y:S04]  /*1beb0*/  STS.U8 [R85+UR9+0xc00], R3 ;  /* 0x000c000355007988 */ /* 0x0081e80008000009 */
[----:B0-----:R-:W3:Y:S04]  /*1bec0*/  LDL.LU R3, [R1+0x23c] ;  /* 0x00023c0001037983 */ /* 0x001ee80000300800 */
        /* <DEDUP_REMOVED lines=29> */
[----:B0-----:R-:W2:Y:S04]  /*1c0a0*/  LDL.LU R90, [R1+0x8c] ;  /* 0x00008c00015a7983 */ /* 0x001ea80000300800 */
[----:B---3--:R0:W-:Y:S04]  /*1c0b0*/  STS.U8 [R85+UR9+0x1000], R3 ;  /* 0x0010000355007988 */ /* 0x0081e80008000009 */
[----:B0-----:R-:W3:Y:S04]  /*1c0c0*/  LDL.LU R3, [R1+0x88] ;  /* 0x0000880001037983 */ /* 0x001ee80000300800 */
[----:B----4-:R0:W-:Y:S04]  /*1c0d0*/  STS.U8 [R85+UR9+0x1200], R5 ;  /* 0x0012000555007988 */ /* 0x0101e80008000009 */
[----:B------:R-:W-:Y:S04]  /*1c0e0*/  STS.U8 [R85+UR9+0x1400], R4 ;  /* 0x0014000455007988 */ /* 0x000fe80008000009 */
[----:B------:R1:W-:Y:S04]  /*1c0f0*/  STS.U8 [R85+UR9+0x1600], R48 ;  /* 0x0016003055007988 */ /* 0x0003e80008000009 */
[----:B0-----:R-:W4:Y:S04]  /*1c100*/  LDL.LU R5, [R1+0x84] ;  /* 0x0000840001057983 */ /* 0x001f280000300800 */
[----:B------:R0:W-:Y:S04]  /*1c110*/  STS.U8 [R85+UR9+0x1800], R49 ;  /* 0x0018003155007988 */ /* 0x0001e80008000009 */
[----:B-1----:R-:W4:Y:S04]  /*1c120*/  LDL.LU R48, [R1+0x80] ;  /* 0x0000800001307983 */ /* 0x002f280000300800 */
        /* <DEDUP_REMOVED lines=42> */
[----:B-1----:R-:W4:Y:S04]  /*1c3d0*/  LDL.LU R83, [R1+0x28] ;  /* 0x0000280001537983 */ /* 0x002f280000300800 */
[----:B------:R-:W4:Y:S04]  /*1c3e0*/  LDL.LU R4, [R1+0x24] ;  /* 0x0000240001047983 */ /* 0x000f280000300800 */
[----:B------:R0:W-:Y:S04]  /*1c3f0*/  STS.U8 [R85+UR9+0x4400], R86 ;  /* 0x0044005655007988 */ /* 0x0001e80008000009 */
[----:B------:R1:W-:Y:S04]  /*1c400*/  STS.U8 [R85+UR9+0x4600], R87 ;  /* 0x0046005755007988 */ /* 0x0003e80008000009 */
[----:B------:R2:W-:Y:S04]  /*1c410*/  STS.U8 [R85+UR9+0x4800], R89 ;  /* 0x0048005955007988 */ /* 0x0005e80008000009 */
[----:B0-----:R-:W4:Y:S04]  /*1c420*/  LDL.LU R86, [R1+0x20] ;  /* 0x0000200001567983 */ /* 0x001f280000300800 */
[----:B-1----:R-:W4:Y:S04]  /*1c430*/  LDL.LU R87, [R1+0x1c] ;  /* 0x00001c0001577983 */ /* 0x002f280000300800 */
[----:B--2---:R0:W-:Y:S04]  /*1c440*/  STS.U8 [R85+UR9+0x4a00], R90 ;  /* 0x004a005a55007988 */ /* 0x0041e80008000009 */
[----:B------:R-:W2:Y:S04]  /*1c450*/  LDL.LU R89, [R1+0x14] ;  /* 0x0000140001597983 */ /* 0x000ea80000300800 */
[----:B0-----:R-:W2:Y:S04]  /*1c460*/  LDL.LU R90, [R1+0x10] ;  /* 0x00001000015a7983 */ /* 0x001ea80000300800 */
[----:B---3--:R0:W-:Y:S04]  /*1c470*/  STS.U8 [R85+UR9+0x4c00], R3 ;  /* 0x004c000355007988 */ /* 0x0081e80008000009 */
[----:B0-----:R-:W3:Y:S04]  /*1c480*/  LDL.LU R3, [R1+0xc] ;  /* 0x00000c0001037983 */ /* 0x001ee80000300800 */
[----:B----4-:R0:W-:Y:S04]  /*1c490*/  STS.U8 [R85+UR9+0x4e00], R5 ;  /* 0x004e000555007988 */ /* 0x0101e80008000009 */
[----:B------:R1:W-:Y:S04]  /*1c4a0*/  STS.U8 [R85+UR9+0x5000], R48 ;  /* 0x0050003055007988 */ /* 0x0003e80008000009 */
[----:B0-----:R-:W4:Y:S04]  /*1c4b0*/  LDL.LU R5, [R1] ;  /* 0x0000000001057983 */ /* 0x001f280000300800 */
        /* <DEDUP_REMOVED lines=43> */
[----:B------:R1:W-:Y:S04]  /*1c770*/  STS.U8 [R85+UR9+0x7e00], R4 ;  /* 0x007e000455007988 */ /* 0x0003e80008000009 */
[----:B0-----:R-:W4:Y:S04]  /*1c780*/  LDL.LU R82, [R1+0xddc] ;  /* 0x000ddc0001527983 */ /* 0x001f280000300800 */
[----:B-1----:R-:W4:Y:S01]  /*1c790*/  LDL.LU R83, [R1+0xdd8] ;  /* 0x000dd80001537983 */ /* 0x002f220000300800 */
[----:B------:R-:W0:Y:S03]  /*1c7a0*/  S2R R4, SR_TID.X ;  /* 0x0000000000047919 */ /* 0x000e260000002100 */
[----:B------:R-:W4:Y:S01]  /*1c7b0*/  LDL.LU R85, [R1+0xdd4] ;  /* 0x000dd40001557983 */ /* 0x000f220000300800 */
[----:B0-----:R-:W-:-:S04]  /*1c7c0*/  LOP3.LUT R4, R4, 0x7f, RZ, 0xc0, !PT ;  /* 0x0000007f04047812 */ /* 0x001fc800078ec0ff */
[----:B------:R-:W-:-:S05]  /*1c7d0*/  LOP3.LUT R4, R4, 0x10, RZ, 0x3c, !PT ;  /* 0x0000001004047812 */ /* 0x000fca00078e3cff */
[----:B------:R0:W-:Y:S04]  /*1c7e0*/  STS.U8 [R4+UR9+0x80], R86 ;  /* 0x0000805604007988 */ /* 0x0001e80008000009 */
[----:B------:R1:W-:Y:S04]  /*1c7f0*/  STS.U8 [R4+UR9+0x280], R87 ;  /* 0x0002805704007988 */ /* 0x0003e80008000009 */
[----:B--2---:R2:W-:Y:S04]  /*1c800*/  STS.U8 [R4+UR9+0x480], R89 ;  /* 0x0004805904007988 */ /* 0x0045e80008000009 */
[----:B0-----:R-:W4:Y:S04]  /*1c810*/  LDL.LU R86, [R1+0xdd0] ;  /* 0x000dd00001567983 */ /* 0x001f280000300800 */
[----:B-1----:R-:W4:Y:S04]  /*1c820*/  LDL.LU R87, [R1+0xdcc] ;  /* 0x000dcc0001577983 */ /* 0x002f280000300800 */
[----:B--2---:R-:W2:Y:S04]  /*1c830*/  LDL.LU R89, [R1+0xdc8] ;  /* 0x000dc80001597983 */ /* 0x004ea80000300800 */
[----:B------:R0:W-:Y:S04]  /*1c840*/  STS.U8 [R4+UR9+0x680], R90 ;  /* 0x0006805a04007988 */ /* 0x0001e80008000009 */
[----:B0-----:R-:W2:Y:S04]  /*1c850*/  LDL.LU R90, [R1+0xdc4] ;  /* 0x000dc400015a7983 */ /* 0x001ea80000300800 */
[----:B---3--:R0:W-:Y:S04]  /*1c860*/  STS.U8 [R4+UR9+0x880], R3 ;  /* 0x0008800304007988 */ /* 0x0081e80008000009 */
[----:B0-----:R-:W3:Y:S04]  /*1c870*/  LDL.LU R3, [R1+0xdc0] ;  /* 0x000dc00001037983 */ /* 0x001ee80000300800 */
[----:B------:R-:W-:Y:S04]  /*1c880*/  STS.U8 [R4+UR9+0x7a80], R21 ;  /* 0x007a801504007988 */ /* 0x000fe80008000009 */
[----:B------:R-:W-:Y:S04]  /*1c890*/  STS.U8 [R4+UR9+0x7c80], R20 ;  /* 0x007c801404007988 */ /* 0x000fe80008000009 */
[----:B---3--:R0:W-:Y:S04]  /*1c8a0*/  STS.U8 [R4+UR9+0xa80], R3 ;  /* 0x000a800304007988 */ /* 0x0081e80008000009 */
[----:B0-----:R-:W3:Y:S04]  /*1c8b0*/  LDL.LU R3, [R1+0xdbc] ;  /* 0x000dbc0001037983 */ /* 0x001ee80000300800 */
[----:B------:R-:W2:Y:S04]  /*1c8c0*/  LDL R21, [R1+0x1b0] ;  /* 0x0001b00001157983 */ /* 0x000ea80000100800 */
[----:B------:R-:W2:Y:S01]  /*1c8d0*/  LDL R20, [R1+0x1ac] ;  /* 0x0001ac0001147983 */ /* 0x000ea20000100800 */
[----:B------:R-:W-:-:S02]  /*1c8e0*/  PRMT R9, RZ, 0x7610, R9 ;  /* 0x00007610ff097816 */ /* 0x000fc40000000009 */
[----:B--2---:R-:W-:-:S04]  /*1c8f0*/  @P0 LOP3.LUT R21, R21, R20, RZ, 0x3c, !PT ;  /* 0x0000001415150212 */ /* 0x004fc800078e3cff */
[----:B------:R-:W-:-:S04]  /*1c900*/  @P0 LOP3.LUT R20, R21, R20, RZ, 0x3c, !PT ;  /* 0x0000001415140212 */ /* 0x000fc800078e3cff */
[----:B------:R-:W-:-:S05]  /*1c910*/  @P0 LOP3.LUT R21, R21, R20, RZ, 0x3c, !PT ;  /* 0x0000001415150212 */ /* 0x000fca00078e3cff */
[----:B------:R-:W2:Y:S04]  /*1c920*/  @P0 LDG.E.U8 R9, desc[UR22][R20.64] ;  /* 0x0000001614090981 */ /* 0x000ea8000c1e1100 */
        /* <DEDUP_REMOVED lines=102> */
[----:B------:R-:W3:Y:S04]  /*1cf90*/  LDL R21, [R1+0x2f0] ;  /* 0x0002f00001157983 */ /* 0x000ee80000100800 */
[----:B------:R0:W-:Y:S02]  /*1cfa0*/  STS.U8 [R4+UR9+0x7480], R24 ;  /* 0x0074801804007988 */ /* 0x0001e40008000009 */
[----:B0-----:R-:W-:-:S02]  /*1cfb0*/  PRMT R24, RZ, 0x7610, R24 ;  /* 0x00007610ff187816 */ /* 0x001fc40000000018 */
[----:B---3--:R-:W-:-:S04]  /*1cfc0*/  @P0 LOP3.LUT R21, R21, R20, RZ, 0x3c, !PT ;  /* 0x0000001415150212 */ /* 0x008fc800078e3cff */
[----:B------:R-:W-:-:S04]  /*1cfd0*/  @P0 LOP3.LUT R20, R21, R20, RZ, 0x3c, !PT ;  /* 0x0000001415140212 */ /* 0x000fc800078e3cff */
[----:B------:R-:W-:-:S05]  /*1cfe0*/  @P0 LOP3.LUT R21, R21, R20, RZ, 0x3c, !PT ;  /* 0x0000001415150212 */ /* 0x000fca00078e3cff */
[----:B------:R0:W3:Y:S04]  /*1cff0*/  @P0 LDG.E.U8 R24, desc[UR22][R20.64] ;  /* 0x0000001614180981 */ /* 0x0000e8000c1e1100 */
[----:B------:R-:W0:Y:S04]  /*1d000*/  LDL R20, [R1+0x304] ;  /* 0x0003040001147983 */ /* 0x000e280000100800 */
[----:B------:R-:W0:Y:S01]  /*1d010*/  LDL R21, [R1+0x308] ;  /* 0x0003080001157983 */ /* 0x000e220000100800 */
[----:B------:R-:W-:Y:S02]  /*1d020*/  PRMT R9, RZ, 0x7610, R9 ;  /* 0x00007610ff097816 */ /* 0x000fe40000000009 */
[----:B0-----:R-:W-:-:S04]  /*1d030*/  @P0 LOP3.LUT R21, R21, R20, RZ, 0x3c, !PT ;  /* 0x0000001415150212 */ /* 0x001fc800078e3cff */
[----:B------:R-:W-:-:S04]  /*1d040*/  @P0 LOP3.LUT R20, R21, R20, RZ, 0x3c, !PT ;  /* 0x0000001415140212 */ /* 0x000fc800078e3cff */
[----:B------:R-:W-:-:S05]  /*1d050*/  @P0 LOP3.LUT R21, R21, R20, RZ, 0x3c, !PT ;  /* 0x0000001415150212 */ /* 0x000fca00078e3cff */
[----:B------:R-:W2:Y:S04]  /*1d060*/  @P0 LDG.E.U8 R9, desc[UR22][R20.64] ;  /* 0x0000001614090981 */ /* 0x000ea8000c1e1100 */
[----:B---3--:R0:W-:Y:S04]  /*1d070*/  STL [R1+0x8c], R24 ;  /* 0x00008c1801007387 */ /* 0x0081e80000100800 */
[----:B0-----:R-:W3:Y:S04]  /*1d080*/  LDL R24, [R1+0x390] ;  /* 0x0003900001187983 */ /* 0x001ee80000100800 */
[----:B--2---:R0:W-:Y:S04]  /*1d090*/  STL [R1+0x88], R9 ;  /* 0x0000880901007387 */ /* 0x0041e80000100800 */
[----:B0-----:R-:W2:Y:S04]  /*1d0a0*/  LDL.LU R9, [R1+0xd88] ;  /* 0x000d880001097983 */ /* 0x001ea80000300800 */
        /* <DEDUP_REMOVED lines=10> */
[----:B------:R-:W2:Y:S04]  /*1d150*/  LDL R21, [R1+0x328] ;  /* 0x0003280001157983 */ /* 0x000ea80000100800 */
[----:B------:R0:W-:Y:S02]  /*1d160*/  STS.U8 [R4+UR9+0x7280], R25 ;  /* 0x0072801904007988 */ /* 0x0001e40008000009 */
[----:B0-----:R-:W-:-:S02]  /*1d170*/  PRMT R25, RZ, 0x7610, R25 ;  /* 0x00007610ff197816 */ /* 0x001fc40000000019 */
[----:B--2---:R-:W-:-:S04]  /*1d180*/  @P0 LOP3.LUT R21, R21, R20, RZ, 0x3c, !PT ;  /* 0x0000001415150212 */ /* 0x004fc800078e3cff */
[----:B------:R-:W-:-:S04]  /*1d190*/  @P0 LOP3.LUT R20, R21, R20, RZ, 0x3c, !PT ;  /* 0x0000001415140212 */ /* 0x000fc800078e3cff */
[----:B------:R-:W-:-:S05]  /*1d1a0*/  @P0 LOP3.LUT R21, R21, R20, RZ, 0x3c, !PT ;  /* 0x0000001415150212 */ /* 0x000fca00078e3cff */
[----:B------:R0:W2:Y:S04]  /*1d1b0*/  @P0 LDG.E.U8 R25, desc[UR22][R20.64] ;  /* 0x0000001614190981 */ /* 0x0000a8000c1e1100 */
[----:B------:R-:W0:Y:S04]  /*1d1c0*/  LDL R20, [R1+0x32c] ;  /* 0x00032c0001147983 */ /* 0x000e280000100800 */
[----:B------:R-:W0:Y:S01]  /*1d1d0*/  LDL R21, [R1+0x330] ;  /* 0x0003300001157983 */ /* 0x000e220000100800 */
[----:B------:R-:W-:Y:S02]  /*1d1e0*/  PRMT R3, RZ, 0x7610, R3 ;  /* 0x00007610ff037816 */ /* 0x000fe40000000003 */
[----:B0-----:R-:W-:-:S04]  /*1d1f0*/  @P0 LOP3.LUT R21, R21, R20, RZ, 0x3c, !PT ;  /* 0x0000001415150212 */ /* 0x001fc800078e3cff */
[----:B------:R-:W-:-:S04]  /*1d200*/  @P0 LOP3.LUT R20, R21, R20, RZ, 0x3c, !PT ;  /* 0x0000001415140212 */ /* 0x000fc800078e3cff */
[----:B------:R-:W-:-:S05]  /*1d210*/  @P0 LOP3.LUT R21, R21, R20, RZ, 0x3c, !PT ;  /* 0x0000001415150212 */ /* 0x000fca00078e3cff */
[----:B------:R-:W3:Y:S04]  /*1d220*/  @P0 LDG.E.U8 R3, desc[UR22][R20.64] ;  /* 0x0000001614030981 */ /* 0x000ee8000c1e1100 */
[----:B--2---:R0:W-:Y:S04]  /*1d230*/  STL [R1+0x80], R25 ;  /* 0x0000801901007387 */ /* 0x0041e80000100800 */
[----:B0-----:R-:W2:Y:S04]  /*1d240*/  LDL R25, [R1+0x3c8] ;  /* 0x0003c80001197983 */ /* 0x001ea80000100800 */
[----:B---3--:R0:W-:Y:S04]  /*1d250*/  STL [R1+0x7c], R3 ;  /* 0x00007c0301007387 */ /* 0x0081e80000100800 */
        /* <DEDUP_REMOVED lines=45> */
[----:B------:R-:W-:Y:S04]  /*1d530*/  STS.U8 [R4+UR9+0x7e80], R19 ;  /* 0x007e801304007988 */ /* 0x000fe80008000009 */
[----:B--2---:R0:W-:Y:S04]  /*1d540*/  STL [R1+0x68], R3 ;  /* 0x0000680301007387 */ /* 0x0041e80000100800 */
[----:B0-----:R-:W2:Y:S04]  /*1d550*/  LDL.LU R3, [R1+0xd70] ;  /* 0x000d700001037983 */ /* 0x001ea80000300800 */
[----:B------:R-:W2:Y:S01]  /*1d560*/  LDL R21, [R1+0x38c] ;  /* 0x00038c0001157983 */ /* 0x000ea20000100800 */
[----:B------:R-:W-:Y:S01]  /*1d570*/  PRMT R19, RZ, 0x7610, R19 ;  /* 0x00007610ff137816 */ /* 0x000fe20000000013 */
[----:B------:R-:W-:-:S05]  /*1d580*/  @P0 IMAD.MOV.U32 R20, RZ, RZ, R24 ;  /* 0x000000ffff140224 */ /* 0x000fca00078e0018 */
[----:B--2---:R0:W2:Y:S04]  /*1d590*/  @P0 LDG.E.U8 R19, desc[UR22][R20.64] ;  /* 0x0000001614130981 */ /* 0x0040a8000c1e1100 */
        /* <DEDUP_REMOVED lines=8> */
[----:B------:R-:W2:Y:S04]  /*1d620*/  LDL R24, [R1+0x430] ;  /* 0x0004300001187983 */ /* 0x000ea80000100800 */
        /* <DEDUP_REMOVED lines=9> */
[----:B------:R-:W2:Y:S01]  /*1d6c0*/  @P0 LDG.E.U8 R3, desc[UR22][R20.64] ;  /* 0x0000001614030981 */ /* 0x000ea2000c1e1100 */
[----:B---3--:R-:W-:-:S03]  /*1d6d0*/  PRMT R9, RZ, 0x7610, R9 ;  /* 0x00007610ff097816 */ /* 0x008fc60000000009 */
[----:B--2---:R0:W-:Y:S04]  /*1d6e0*/  STL [R1+0x5c], R3 ;  /* 0x00005c0301007387 */ /* 0x0041e80000100800 */
[----:B0-----:R-:W2:Y:S04]  /*1d6f0*/  LDL.LU R3, [R1+0xd68] ;  /* 0x000d680001037983 */ /* 0x001ea80000300800 */
[----:B------:R-:W3:Y:S01]  /*1d700*/  LDL R21, [R1+0x3c4] ;  /* 0x0003c40001157983 */ /* 0x000ee20000100800 */
[----:B------:R-:W-:-:S03]  /*1d710*/  @P0 IMAD.MOV.U32 R20, RZ, RZ, R25 ;  /* 0x000000ffff140224 */ /* 0x000fc600078e0019 */
[----:B------:R-:W2:Y:S04]  /*1d720*/  LDL R25, [R1+0x450] ;  /* 0x0004500001197983 */ /* 0x000ea80000100800 */
[----:B---3--:R-:W3:Y:S04]  /*1d730*/  @P0 LDG.E.U8 R9, desc[UR22][R20.64] ;  /* 0x0000001614090981 */ /* 0x008ee8000c1e1100 */
        /* <DEDUP_REMOVED lines=27> */
[----:B----4-:R0:W-:Y:S02]  /*1d8f0*/  STS.U8 [R4+UR9+0xc80], R5 ;  /* 0x000c800504007988 */ /* 0x0101e40008000009 */
[----:B0-----:R-:W0:Y:S02]  /*1d900*/  S2R R5, SR_TID.X ;  /* 0x0000000000057919 */ /* 0x001e240000002100 */
[----:B--2---:R1:W-:Y:S04]  /*1d910*/  STL [R1+0x4c], R3 ;  /* 0x00004c0301007387 */ /* 0x0043e80000100800 */
[----:B-1----:R-:W2:Y:S04]  /*1d920*/  LDL.LU R3, [R1+0xd58] ;  /* 0x000d580001037983 */ /* 0x002ea80000300800 */
[----:B------:R-:W3:Y:S01]  /*1d930*/  LDL R21, [R1+0x404] ;  /* 0x0004040001157983 */ /* 0x000ee20000100800 */
[----:B0-----:R-:W-:-:S04]  /*1d940*/  LOP3.LUT R5, R5, 0x7f, RZ, 0xc0, !PT ;  /* 0x0000007f05057812 */ /* 0x001fc800078ec0ff */
[----:B------:R-:W-:Y:S01]  /*1d950*/  LOP3.LUT R5, R5, 0x20, RZ, 0x3c, !PT ;  /* 0x0000002005057812 */ /* 0x000fe200078e3cff */
[----:B------:R-:W-:Y:S01]  /*1d960*/  STS.U8 [R4+UR9+0xe80], R90 ;  /* 0x000e805a04007988 */ /* 0x000fe20008000009 */
[----:B------:R-:W-:-:S03]  /*1d970*/  @P0 IMAD.MOV.U32 R20, RZ, RZ, R23 ;  /* 0x000000ffff140224 */ /* 0x000fc600078e0017 */
        /* <DEDUP_REMOVED lines=56> */
[----:B------:R0:W-:Y:S02]  /*1dd00*/  STS.U8 [R5+UR9+0xd00], R54 ;  /* 0x000d003605007988 */ /* 0x0001e40008000009 */
[----:B0-----:R-:W-:-:S06]  /*1dd10*/  PRMT R5, RZ, 0x7610, R5 ;  /* 0x00007610ff057816 */ /* 0x001fcc0000000005 */
[----:B---3--:R0:W3:Y:S04]  /*1dd20*/  @P0 LDG.E.U8 R5, desc[UR22][R20.64] ;  /* 0x0000001614050981 */ /* 0x0080e8000c1e1100 */
[----:B------:R-:W0:Y:S04]  /*1dd30*/  LDL R20, [R1+0x40c] ;  /* 0x00040c0001147983 */ /* 0x000e280000100800 */
[----:B------:R-:W0:Y:S01]  /*1dd40*/  LDL R21, [R1+0x410] ;  /* 0x0004100001157983 */ /* 0x000e220000100800 */
[----:B--2---:R-:W-:Y:S02]  /*1dd50*/  PRMT R3, RZ, 0x7610, R3 ;  /* 0x00007610ff037816 */ /* 0x004fe40000000003 */
[----:B0-----:R-:W-:-:S04]  /*1dd60*/  @P0 LOP3.LUT R21, R21, R20, RZ, 0x3c, !PT ;  /* 0x0000001415150212 */ /* 0x001fc800078e3cff */
[----:B------:R-:W-:-:S04]  /*1dd70*/  @P0 LOP3.LUT R20, R21, R20, RZ, 0x3c, !PT ;  /* 0x0000001415140212 */ /* 0x000fc800078e3cff */
[----:B------:R-:W-:-:S05]  /*1dd80*/  @P0 LOP3.LUT R21, R21, R20, RZ, 0x3c, !PT ;  /* 0x0000001415150212 */ /* 0x000fca00078e3cff */
[----:B------:R-:W2:Y:S04]  /*1dd90*/  @P0 LDG.E.U8 R3, desc[UR22][R20.64] ;  /* 0x0000001614030981 */ /* 0x000ea8000c1e1100 */
[----:B---3--:R0:W-:Y:S04]  /*1dda0*/  STL [R1+0x48], R5 ;  /* 0x0000480501007387 */ /* 0x0081e80000100800 */
[----:B------:R-:W3:Y:S04]  /*1ddb0*/  LDL R23, [R1+0x490] ;  /* 0x0004900001177983 */ /* 0x000ee80000100800 */
[----:B0-----:R-:W4:Y:S04]  /*1ddc0*/  LDL R5, [R1+0x48c] ;  /* 0x00048c0001057983 */ /* 0x001f280000100800 */
[----:B--2---:R0:W-:Y:S04]  /*1ddd0*/  STL [R1+0x44], R3 ;  /* 0x0000440301007387 */ /* 0x0041e80000100800 */
[----:B0-----:R-:W2:Y:S04]  /*1dde0*/  LDL.LU R3, [R1+0xd54] ;  /* 0x000d540001037983 */ /* 0x001ea80000300800 */
[----:B------:R-:W2:Y:S04]  /*1ddf0*/  LDL R20, [R1+0x424] ;  /* 0x0004240001147983 */ /* 0x000ea80000100800 */
[----:B------:R-:W2:Y:S01]  /*1de00*/  LDL R21, [R1+0x428] ;  /* 0x0004280001157983 */ /* 0x000ea20000100800 */
[----:B------:R-:W-:-:S02]  /*1de10*/  PRMT R9, RZ, 0x7610, R9 ;  /* 0x00007610ff097816 */ /* 0x000fc40000000009 */
[----:B--2---:R-:W-:-:S04]  /*1de20*/  @P0 LOP3.LUT R21, R21, R20, RZ, 0x3c, !PT ;  /* 0x0000001415150212 */ /* 0x004fc800078e3cff */
[----:B------:R-:W-:-:S04]  /*1de30*/  @P0 LOP3.LUT R20, R21, R20, RZ, 0x3c, !PT ;  /* 0x0000001415140212 */ /* 0x000fc800078e3cff */
[----:B------:R-:W-:Y:S02]  /*1de40*/  @P0 LOP3.LUT R21, R21, R20, RZ, 0x3c, !PT ;  /* 0x0000001415150212 */ /* 0x000fe400078e3cff */
[----:B------:R-:W-:-:S03]  /*1de50*/  PRMT R3, RZ, 0x7610, R3 ;  /* 0x00007610ff037816 */ /* 0x000fc60000000003 */
[----:B------:R0:W2:Y:S02]  /*1de60*/  @P0 LDG.E.U8 R9, desc[UR22][R20.64] ;  /* 0x0000001614090981 */ /* 0x0000a4000c1e1100 */
[----:B0-----:R-:W-:Y:S02]  /*1de70*/  @P0 IMAD.MOV.U32 R20, RZ, RZ, R24 ;  /* 0x000000ffff140224 */ /* 0x001fe400078e0018 */
[----:B------:R-:W-:-:S05]  /*1de80*/  @P0 IMAD.MOV.U32 R21, RZ, RZ, R19 ;  /* 0x000000ffff150224 */ /* 0x000fca00078e0013 */
[----:B------:R-:W3:Y:S04]  /*1de90*/  @P0 LDG.E.U8 R3, desc[UR22][R20.64] ;  /* 0x0000001614030981 */ /* 0x000ee8000c1e1100 */
[----:B--2---:R0:W-:Y:S04]  /*1dea0*/  STL [R1+0x40], R9 ;  /* 0x0000400901007387 */ /* 0x0041e80000100800 */
[----:B0-----:R-:W2:Y:S04]  /*1deb0*/  LDL.LU R9, [R1+0xd50] ;  /* 0x000d500001097983 */ /* 0x001ea80000300800 */
[----:B------:R-:W4:Y:S04]  /*1dec0*/  LDL R19, [R1+0x4ac] ;  /* 0x0004ac0001137983 */ /* 0x000f280000100800 */
[----:B------:R-:W4:Y:S04]  /*1ded0*/  LDL R24, [R1+0x4b0] ;  /* 0x0004b00001187983 */ /* 0x000f280000100800 */
        /* <DEDUP_REMOVED lines=13> */
[----:B------:R-:W-:Y:S01]  /*1dfb0*/  @P0 IMAD.MOV.U32 R20, RZ, RZ, R25 ;  /* 0x000000ffff140224 */ /* 0x000fe200078e0019 */
[----:B------:R-:W-:-:S02]  /*1dfc0*/  PRMT R77, RZ, 0x7610, R77 ;  /* 0x00007610ff4d7816 */ /* 0x000fc4000000004d */
[----:B------:R-:W2:Y:S04]  /*1dfd0*/  LDL R25, [R1+0x4c4] ;  /* 0x0004c40001197983 */ /* 0x000ea80000100800 */
[----:B---3--:R2:W3:Y:S02]  /*1dfe0*/  @P0 LDG.E.U8 R3, desc[UR22][R20.64] ;  /* 0x0000001614030981 */ /* 0x0084e4000c1e1100 */
[----:B--2---:R-:W-:Y:S02]  /*1dff0*/  @P0 IMAD.MOV.U32 R20, RZ, RZ, R9 ;  /* 0x000000ffff140224 */ /* 0x004fe400078e0009 */
[----:B------:R-:W-:-:S05]  /*1e000*/  @P0 IMAD.MOV.U32 R21, RZ, RZ, R2 ;  /* 0x000000ffff150224 */ /* 0x000fca00078e0002 */
[----:B------:R-:W2:Y:S04]  /*1e010*/  @P0 LDG.E.U8 R77, desc[UR22][R20.64] ;  /* 0x00000016144d0981 */ /* 0x000ea8000c1e1100 */
[----:B---3--:R0:W-:Y:S04]  /*1e020*/  STL [R1+0x34], R3 ;  /* 0x0000340301007387 */ /* 0x0081e80000100800 */
[----:B0-----:R-:W3:Y:S04]  /*1e030*/  LDL.LU R3, [R1+0xd44] ;  /* 0x000d440001037983 */ /* 0x001ee80000300800 */
[----:B------:R-:W4:Y:S04]  /*1e040*/  LDL.LU R2, [R1+0xd40] ;  /* 0x000d400001027983 */ /* 0x000f280000300800 */
[----:B------:R-:W4:Y:S04]  /*1e050*/  LDL.LU R9, [R1+0xd3c] ;  /* 0x000d3c0001097983 */ /* 0x000f280000300800 */
[----:B------:R-:W4:Y:S04]  /*1e060*/  LDL R20, [R1+0x46c] ;  /* 0x00046c0001147983 */ /* 0x000f280000100800 */
[----:B------:R-:W4:Y:S04]  /*1e070*/  LDL R21, [R1+0x470] ;  /* 0x0004700001157983 */ /* 0x000f280000100800 */
[----:B--2---:R0:W-:Y:S01]  /*1e080*/  STL [R1+0x30], R77 ;  /* 0x0000304d01007387 */ /* 0x0041e20000100800 */
[----:B------:R-:W-:-:S03]  /*1e090*/  PRMT R22, RZ, 0x7610, R22 ;  /* 0x00007610ff167816 */ /* 0x000fc60000000016 */
[----:B0-----:R-:W2:Y:S01]  /*1e0a0*/  LDL R77, [R1+0x4d0] ;  /* 0x0004d000014d7983 */ /* 0x001ea20000100800 */
[----:B---3--:R-:W-:Y:S02]  /*1e0b0*/  PRMT R3, RZ, 0x7610, R3 ;  /* 0x00007610ff037816 */ /* 0x008fe40000000003 */
[----:B----4-:R-:W-:-:S04]  /*1e0c0*/  @P0 LOP3.LUT R21, R21, R20, RZ, 0x3c, !PT ;  /* 0x0000001415150212 */ /* 0x010fc800078e3cff */
[----:B------:R-:W-:-:S04]  /*1e0d0*/  @P0 LOP3.LUT R20, R21, R20, RZ, 0x3c, !PT ;  /* 0x0000001415140212 */ /* 0x000fc800078e3cff */
[----:B------:R-:W-:-:S05]  /*1e0e0*/  @P0 LOP3.LUT R21, R21, R20, RZ, 0x3c, !PT ;  /* 0x0000001415150212 */ /* 0x000fca00078e3cff */
[----:B------:R0:W3:Y:S04]  /*1e0f0*/  @P0 LDG.E.U8 R3, desc[UR22][R20.64] ;  /* 0x0000001614030981 */ /* 0x0000e8000c1e1100 */
[----:B------:R-:W4:Y:S01]  /*1e100*/  LDL R21, [R1+0x484] ;  /* 0x0004840001157983 */ /* 0x000f220000100800 */
[----:B0-----:R-:W-:Y:S01]  /*1e110*/  @P0 IMAD.MOV.U32 R20, RZ, RZ, R8 ;  /* 0x000000ffff140224 */ /* 0x001fe200078e0008 */
[----:B------:R-:W-:-:S04]  /*1e120*/  PRMT R2, RZ, 0x7610, R2 ;  /* 0x00007610ff027816 */ /* 0x000fc80000000002 */
[----:B----4-:R0:W4:Y:S04]  /*1e130*/  @P0 LDG.E.U8 R22, desc[UR22][R20.64] ;  /* 0x0000001614160981 */ /* 0x010128000c1e1100 */
[----:B---3--:R-:W-:Y:S04]  /*1e140*/  STL [R1+0xce8], R3 ;  /* 0x000ce80301007387 */ /* 0x008fe80000100800 */
[----:B------:R-:W3:Y:S01]  /*1e150*/  LDL.LU R8, [R1+0xd38] ;  /* 0x000d380001087983 */ /* 0x000ee20000300800 */
[----:B0-----:R-:W-:Y:S02]  /*1e160*/  @P0 IMAD.MOV.U32 R20, RZ, RZ, R23 ;  /* 0x000000ffff140224 */ /* 0x001fe400078e0017 */
[----:B------:R-:W-:-:S05]  /*1e170*/  @P0 IMAD.MOV.U32 R21, RZ, RZ, R5 ;  /* 0x000000ffff150224 */ /* 0x000fca00078e0005 */
[----:B------:R-:W2:Y:S04]  /*1e180*/  @P0 LDG.E.U8 R2, desc[UR22][R20.64] ;  /* 0x0000001614020981 */ /* 0x000ea8000c1e1100 */
[----:B----4-:R0:W-:Y:S04]  /*1e190*/  STL [R1+0x28], R22 ;  /* 0x0000281601007387 */ /* 0x0101e80000100800 */
[----:B------:R-:W4:Y:S04]  /*1e1a0*/  LDL R20, [R1+0x4a4] ;  /* 0x0004a40001147983 */ /* 0x000f280000100800 */
[----:B------:R-:W4:Y:S01]  /*1e1b0*/  LDL R21, [R1+0x4a8] ;  /* 0x0004a80001157983 */ /* 0x000f220000100800 */
[----:B------:R-:W-:-:S02]  /*1e1c0*/  PRMT R9, RZ, 0x7610, R9 ;  /* 0x00007610ff097816 */ /* 0x000fc40000000009 */
[----:B---3--:R-:W-:Y:S01]  /*1e1d0*/  PRMT R8, RZ, 0x7610, R8 ;  /* 0x00007610ff087816 */ /* 0x008fe20000000008 */
[----:B0-----:R-:W3:Y:S04]  /*1e1e0*/  LDL R22, [R1+0x4ec] ;  /* 0x0004ec0001167983 */ /* 0x001ee80000100800 */
[----:B------:R-:W3:Y:S04]  /*1e1f0*/  LDL R5, [R1+0x504] ;  /* 0x0005040001057983 */ /* 0x000ee80000100800 */
[----:B------:R-:W3:Y:S04]  /*1e200*/  LDL R23, [R1+0x508] ;  /* 0x0005080001177983 */ /* 0x000ee80000100800 */
[----:B--2---:R0:W-:Y:S02]  /*1e210*/  STL [R1+0xcec], R2 ;  /* 0x000cec0201007387 */ /* 0x0041e40000100800 */
[----:B0-----:R-:W-:-:S02]  /*1e220*/  PRMT R2, RZ, 0x7610, R2 ;  /* 0x00007610ff027816 */ /* 0x001fc40000000002 */
[----:B----4-:R-:W-:-:S04]  /*1e230*/  @P0 LOP3.LUT R21, R21, R20, RZ, 0x3c, !PT ;  /* 0x0000001415150212 */ /* 0x010fc800078e3cff */
[----:B------:R-:W-:-:S04]  /*1e240*/  @P0 LOP3.LUT R20, R21, R20, RZ, 0x3c, !PT ;  /* 0x0000001415140212 */ /* 0x000fc800078e3cff */
[----:B------:R-:W-:-:S05]  /*1e250*/  @P0 LOP3.LUT R21, R21, R20, RZ, 0x3c, !PT ;  /* 0x0000001415150212 */ /* 0x000fca00078e3cff */
[----:B------:R0:W2:Y:S02]  /*1e260*/  @P0 LDG.E.U8 R9, desc[UR22][R20.64] ;  /* 0x0000001614090981 */ /* 0x0000a4000c1e1100 */
[----:B0-----:R-:W-:Y:S02]  /*1e270*/  @P0 IMAD.MOV.U32 R20, RZ, RZ, R24 ;  /* 0x000000ffff140224 */ /* 0x001fe400078e0018 */
[----:B------:R-:W-:-:S05]  /*1e280*/  @P0 IMAD.MOV.U32 R21, RZ, RZ, R19 ;  /* 0x000000ffff150224 */ /* 0x000fca00078e0013 */
[----:B------:R0:W4:Y:S02]  /*1e290*/  @P0 LDG.E.U8 R8, desc[UR22][R20.64] ;  /* 0x0000001614080981 */ /* 0x000124000c1e1100 */
[----:B0-----:R-:W-:Y:S02]  /*1e2a0*/  @P0 IMAD.MOV.U32 R20, RZ, RZ, R0 ;  /* 0x000000ffff140224 */ /* 0x001fe400078e0000 */
[----:B------:R-:W-:-:S05]  /*1e2b0*/  @P0 IMAD.MOV.U32 R21, RZ, RZ, R25 ;  /* 0x000000ffff150224 */ /* 0x000fca00078e0019 */
[----:B------:R-:W3:Y:S04]  /*1e2c0*/  @P0 LDG.E.U8 R2, desc[UR22][R20.64] ;  /* 0x0000001614020981 */ /* 0x000ee8000c1e1100 */
[----:B--2---:R0:W-:Y:S04]  /*1e2d0*/  STL [R1+0x20], R9 ;  /* 0x0000200901007387 */ /* 0x0041e80000100800 */
[----:B0-----:R-:W2:Y:S04]  /*1e2e0*/  LDL.LU R9, [R1+0xd34] ;  /* 0x000d340001097983 */ /* 0x001ea80000300800 */
[----:B------:R-:W2:Y:S04]  /*1e2f0*/  LDL R19, [R1+0x50c] ;  /* 0x00050c0001137983 */ /* 0x000ea80000100800 */
[----:B------:R-:W2:Y:S04]  /*1e300*/  LDL R24, [R1+0x510] ;  /* 0x0005100001187983 */ /* 0x000ea80000100800 */
[----:B----4-:R0:W-:Y:S04]  /*1e310*/  STL [R1+0xcf0], R8 ;  /* 0x000cf00801007387 */ /* 0x0101e80000100800 */
[----:B0-----:R-:W4:Y:S04]  /*1e320*/  LDL R8, [R1+0x4e8] ;  /* 0x0004e80001087983 */ /* 0x001f280000100800 */
[----:B------:R-:W4:Y:S04]  /*1e330*/  LDL.LU R0, [R1+0xd30] ;  /* 0x000d300001007983 */ /* 0x000f280000300800 */
[----:B------:R-:W4:Y:S04]  /*1e340*/  LDL R25, [R1+0x524] ;  /* 0x0005240001197983 */ /* 0x000f280000100800 */
[----:B------:R-:W4:Y:S04]  /*1e350*/  LDL R21, [R1+0x4cc] ;  /* 0x0004cc0001157983 */ /* 0x000f280000100800 */
[----:B---3--:R0:W-:Y:S04]  /*1e360*/  STL [R1+0xcf4], R2 ;  /* 0x000cf40201007387 */ /* 0x0081e80000100800 */
[----:B0-----:R-:W3:Y:S01]  /*1e370*/  LDL R2, [R1+0x4e4] ;  /* 0x0004e40001027983 */ /* 0x001ee20000100800 */
[----:B------:R-:W-:Y:S01]  /*1e380*/  @P0 IMAD.MOV.U32 R20, RZ, RZ, R77 ;  /* 0x000000ffff140224 */ /* 0x000fe200078e004d */
[----:B------:R-:W-:-:S02]  /*1e390*/  PRMT R3, RZ, 0x7610, R3 ;  /* 0x00007610ff037816 */ /* 0x000fc40000000003 */
[----:B------:R-:W3:Y:S01]  /*1e3a0*/  LDL R77, [R1+0x530] ;  /* 0x00053000014d7983 */ /* 0x000ee20000100800 */
[----:B--2---:R-:W-:-:S06]  /*1e3b0*/  PRMT R9, RZ, 0x7610, R9 ;  /* 0x00007610ff097816 */ /* 0x004fcc0000000009 */
[----:B----4-:R0:W2:Y:S02]  /*1e3c0*/  @P0 LDG.E.U8 R9, desc[UR22][R20.64] ;  /* 0x0000001614090981 */ /* 0x0100a4000c1e1100 */
[----:B0-----:R-:W-:Y:S02]  /*1e3d0*/  @P0 IMAD.MOV.U32 R20, RZ, RZ, R8 ;  /* 0x000000ffff140224 */ /* 0x001fe400078e0008 */
[----:B---3--:R-:W-:-:S05]  /*1e3e0*/  @P0 IMAD.MOV.U32 R21, RZ, RZ, R2 ;  /* 0x000000ffff150224 */ /* 0x008fca00078e0002 */
[----:B------:R0:W3:Y:S01]  /*1e3f0*/  @P0 LDG.E.U8 R3, desc[UR22][R20.64] ;  /* 0x0000001614030981 */ /* 0x0000e2000c1e1100 */
[----:B------:R-:W-:Y:S02]  /*1e400*/  PRMT R0, RZ, 0x7610, R0 ;  /* 0x00007610ff007816 */ /* 0x000fe40000000000 */
[----:B------:R-:W-:Y:S01]  /*1e410*/  PRMT R6, RZ, 0x7610, R6 ;  /* 0x00007610ff067816 */ /* 0x000fe20000000006 */
[----:B0-----:R-:W-:Y:S02]  /*1e420*/  @P0 IMAD.MOV.U32 R20, RZ, RZ, R91 ;  /* 0x000000ffff140224 */ /* 0x001fe400078e005b */
[----:B------:R-:W-:-:S05]  /*1e430*/  @P0 IMAD.MOV.U32 R21, RZ, RZ, R22 ;  /* 0x000000ffff150224 */ /* 0x000fca00078e0016 */
[----:B------:R0:W4:Y:S02]  /*1e440*/  @P0 LDG.E.U8 R0, desc[UR22][R20.64] ;  /* 0x0000001614000981 */ /* 0x000124000c1e1100 */
[----:B0-----:R-:W-:Y:S02]  /*1e450*/  @P0 IMAD.MOV.U32 R20, RZ, RZ, R23 ;  /* 0x000000ffff140224 */ /* 0x001fe400078e0017 */
[----:B------:R-:W-:-:S05]  /*1e460*/  @P0 IMAD.MOV.U32 R21, RZ, RZ, R5 ;  /* 0x000000ffff150224 */ /* 0x000fca00078e0005 */
[----:B------:R0:W4:Y:S04]  /*1e470*/  @P0 LDG.E.U8 R6, desc[UR22][R20.64] ;  /* 0x0000001614060981 */ /* 0x000128000c1e1100 */
[----:B--2---:R-:W-:Y:S04]  /*1e480*/  STL [R1+0xcf8], R9 ;  /* 0x000cf80901007387 */ /* 0x004fe80000100800 */
[----:B---3--:R1:W-:Y:S04]  /*1e490*/  STL [R1+0xcfc], R3 ;  /* 0x000cfc0301007387 */ /* 0x0083e80000100800 */
[----:B------:R-:W2:Y:S01]  /*1e4a0*/  LDL.LU R91, [R1+0xd2c] ;  /* 0x000d2c00015b7983 */ /* 0x000ea20000300800 */
[----:B------:R-:W-:Y:S01]  /*1e4b0*/  PRMT R4, RZ, 0x7610, R4 ;  /* 0x00007610ff047816 */ /* 0x000fe20000000004 */
[----:B0-----:R-:W-:-:S02]  /*1e4c0*/  @P0 IMAD.MOV.U32 R20, RZ, RZ, R24 ;  /* 0x000000ffff140224 */ /* 0x001fc400078e0018 */
[----:B------:R-:W-:Y:S01]  /*1e4d0*/  @P0 IMAD.MOV.U32 R21, RZ, RZ, R19 ;  /* 0x000000ffff150224 */ /* 0x000fe200078e0013 */
[----:B------:R-:W3:Y:S04]  /*1e4e0*/  LDL R22, [R1+0x568] ;  /* 0x0005680001167983 */ /* 0x000ee80000100800 */
[----:B------:R0:W3:Y:S04]  /*1e4f0*/  @P0 LDG.E.U8 R4, desc[UR22][R20.64] ;  /* 0x0000001614040981 */ /* 0x0000e8000c1e1100 */
[----:B----4-:R4:W-:Y:S04]  /*1e500*/  STL [R1+0xd00], R0 ;  /* 0x000d000001007387 */ /* 0x0109e80000100800 */
[----:B------:R-:W3:Y:S01]  /*1e510*/  LDL R5, [R1+0x570] ;  /* 0x0005700001057983 */ /* 0x000ee20000100800 */
[----:B0-----:R-:W-:-:S02]  /*1e520*/  @P0 IMAD.MOV.U32 R20, RZ, RZ, R88 ;  /* 0x000000ffff140224 */ /* 0x001fc400078e0058 */
[----:B------:R-:W-:Y:S01]  /*1e530*/  @P0 IMAD.MOV.U32 R21, RZ, RZ, R25 ;  /* 0x000000ffff150224 */ /* 0x000fe200078e0019 */
[----:B-1----:R-:W3:Y:S04]  /*1e540*/  LDL R3, [R1+0x584] ;  /* 0x0005840001037983 */ /* 0x002ee80000100800 */
[----:B----4-:R-:W4:Y:S04]  /*1e550*/  LDL R0, [R1+0x56c] ;  /* 0x00056c0001007983 */ /* 0x010f280000100800 */
[----:B------:R-:W3:Y:S04]  /*1e560*/  LDL R23, [R1+0x588] ;  /* 0x0005880001177983 */ /* 0x000ee80000100800 */
[----:B------:R0:W-:Y:S04]  /*1e570*/  STL [R1+0xd04], R6 ;  /* 0x000d040601007387 */ /* 0x0001e80000100800 */
[----:B------:R-:W3:Y:S04]  /*1e580*/  LDL R9, [R1+0x58c] ;  /* 0x00058c0001097983 */ /* 0x000ee80000100800 */
[----:B------:R-:W3:Y:S04]  /*1e590*/  LDL R24, [R1+0x590] ;  /* 0x0005900001187983 */ /* 0x000ee80000100800 */
[----:B0-----:R-:W3:Y:S04]  /*1e5a0*/  LDL R6, [R1+0x564] ;  /* 0x0005640001067983 */ /* 0x001ee80000100800 */
[----:B------:R-:W3:Y:S01]  /*1e5b0*/  LDL.LU R88, [R1+0xd28] ;  /* 0x000d280001587983 */ /* 0x000ee20000300800 */
[----:B------:R-:W-:-:S02]  /*1e5c0*/  PRMT R90, RZ, 0x7610, R90 ;  /* 0x00007610ff5a7816 */ /* 0x000fc4000000005a */
[----:B------:R-:W-:Y:S01]  /*1e5d0*/  PRMT R89, RZ, 0x7610, R89 ;  /* 0x00007610ff597816 */ /* 0x000fe20000000059 */
[----:B------:R-:W3:Y:S04]  /*1e5e0*/  LDL R2, [R1+0x5a4] ;  /* 0x0005a40001027983 */ /* 0x000ee80000100800 */
[----:B------:R-:W3:Y:S04]  /*1e5f0*/  LDL R8, [R1+0x5a8] ;  /* 0x0005a80001087983 */ /* 0x000ee80000100800 */
[----:B------:R-:W3:Y:S04]  /*1e600*/  LDL R19, [R1+0x5ac] ;  /* 0x0005ac0001137983 */ /* 0x000ee80000100800 */
[----:B------:R-:W3:Y:S01]  /*1e610*/  LDL R25, [R1+0x5b0] ;  /* 0x0005b00001197983 */ /* 0x000ee20000100800 */
[----:B--2---:R-:W-:-:S06]  /*1e620*/  PRMT R91, RZ, 0x7610, R91 ;  /* 0x00007610ff5b7816 */ /* 0x004fcc000000005b */
[----:B------:R0:W2:Y:S04]  /*1e630*/  @P0 LDG.E.U8 R91, desc[UR22][R20.64] ;  /* 0x00000016145b0981 */ /* 0x0000a8000c1e1100 */
[----:B------:R-:W2:Y:S01]  /*1e640*/  LDL R21, [R1+0x52c] ;  /* 0x00052c0001157983 */ /* 0x000ea20000100800 */
[----:B0-----:R-:W-:-:S03]  /*1e650*/  @P0 IMAD.MOV.U32 R20, RZ, RZ, R77 ;  /* 0x000000ffff140224 */ /* 0x001fc600078e004d */
[----:B------:R-:W3:Y:S04]  /*1e660*/  LDL R77, [R1+0x5c4] ;  /* 0x0005c400014d7983 */ /* 0x000ee80000100800 */
[----:B--2---:R0:W2:Y:S04]  /*1e670*/  @P0 LDG.E.U8 R90, desc[UR22][R20.64] ;  /* 0x00000016145a0981 */ /* 0x0040a8000c1e1100 */
[----:B------:R-:W2:Y:S01]  /*1e680*/  LDL R21, [R1+0x544] ;  /* 0x0005440001157983 */ /* 0x000ea20000100800 */
[----:B0-----:R-:W-:-:S03]  /*1e690*/  @P0 IMAD.MOV.U32 R20, RZ, RZ, R84 ;  /* 0x000000ffff140224 */ /* 0x001fc600078e0054 */
[----:B------:R-:W3:Y:S04]  /*1e6a0*/  LDL.LU R84, [R1+0xd24] ;  /* 0x000d240001547983 */ /* 0x000ee80000300800 */
[----:B--2---:R0:W2:Y:S04]  /*1e6b0*/  @P0 LDG.E.U8 R89, desc[UR22][R20.64] ;  /* 0x0000001614590981 */ /* 0x0040a8000c1e1100 */
[----:B------:R-:W0:Y:S04]  /*1e6c0*/  LDL R20, [R1+0x54c] ;  /* 0x00054c0001147983 */ /* 0x000e280000100800 */
[----:B------:R-:W0:Y:S01]  /*1e6d0*/  LDL R21, [R1+0x550] ;  /* 0x0005500001157983 */ /* 0x000e220000100800 */
[----:B---3--:R-:W-:-:S02]  /*1e6e0*/  PRMT R88, RZ, 0x7610, R88 ;  /* 0x00007610ff587816 */ /* 0x008fc40000000058 */
[----:B------:R-:W-:Y:S02]  /*1e6f0*/  PRMT R87, RZ, 0x7610, R87 ;  /* 0x00007610ff577816 */ /* 0x000fe40000000057 */
[----:B------:R-:W-:Y:S02]  /*1e700*/  PRMT R86, RZ, 0x7610, R86 ;  /* 0x00007610ff567816 */ /* 0x000fe40000000056 */
[----:B------:R-:W-:Y:S02]  /*1e710*/  PRMT R85, RZ, 0x7610, R85 ;  /* 0x00007610ff557816 */ /* 0x000fe40000000055 */
[----:B------:R-:W-:Y:S02]  /*1e720*/  PRMT R84, RZ, 0x7610, R84 ;  /* 0x00007610ff547816 */ /* 0x000fe40000000054 */
[----:B------:R-:W-:Y:S02]  /*1e730*/  PRMT R83, RZ, 0x7610, R83 ;  /* 0x00007610ff537816 */ /* 0x000fe40000000053 */
[----:B------:R-:W-:-:S02]  /*1e740*/  PRMT R82, RZ, 0x7610, R82 ;  /* 0x00007610ff527816 */ /* 0x000fc40000000052 */
[----:B------:R-:W-:Y:S02]  /*1e750*/  PRMT R81, RZ, 0x7610, R81 ;  /* 0x00007610ff517816 */ /* 0x000fe40000000051 */
[----:B------:R-:W-:Y:S02]  /*1e760*/  PRMT R80, RZ, 0x7610, R80 ;  /* 0x00007610ff507816 */ /* 0x000fe40000000050 */
[----:B------:R-:W-:Y:S02]  /*1e770*/  PRMT R79, RZ, 0x7610, R79 ;  /* 0x00007610ff4f7816 */ /* 0x000fe4000000004f */
[----:B0-----:R-:W-:-:S04]  /*1e780*/  @P0 LOP3.LUT R21, R21, R20, RZ, 0x3c, !PT ;  /* 0x0000001415150212 */ /* 0x001fc800078e3cff */
[----:B------:R-:W-:-:S04]  /*1e790*/  @P0 LOP3.LUT R20, R21, R20, RZ, 0x3c, !PT ;  /* 0x0000001415140212 */ /* 0x000fc800078e3cff */
[----:B------:R-:W-:-:S05]  /*1e7a0*/  @P0 LOP3.LUT R21, R21, R20, RZ, 0x3c, !PT ;  /* 0x0000001415150212 */ /* 0x000fca00078e3cff */
[----:B------:R0:W3:Y:S02]  /*1e7b0*/  @P0 LDG.E.U8 R88, desc[UR22][R20.64] ;  /* 0x0000001614580981 */ /* 0x0000e4000c1e1100 */
[----:B0-----:R-:W-:Y:S02]  /*1e7c0*/  @P0 IMAD.MOV.U32 R20, RZ, RZ, R22 ;  /* 0x000000ffff140224 */ /* 0x001fe400078e0016 */
[----:B------:R-:W-:Y:S01]  /*1e7d0*/  @P0 IMAD.MOV.U32 R21, RZ, RZ, R6 ;  /* 0x000000ffff150224 */ /* 0x000fe200078e0006 */
[----:B------:R-:W2:Y:S04]  /*1e7e0*/  LDL.LU R22, [R1+0x928] ;  /* 0x0009280001167983 */ /* 0x000ea80000300800 */
[----:B------:R0:W3:Y:S02]  /*1e7f0*/  @P0 LDG.E.U8 R87, desc[UR22][R20.64] ;  /* 0x0000001614570981 */ /* 0x0000e4000c1e1100 */
[----:B0-----:R-:W-:-:S02]  /*1e800*/  @P0 IMAD.MOV.U32 R20, RZ, RZ, R5 ;  /* 0x000000ffff140224 */ /* 0x001fc400078e0005 */
[----:B----4-:R-:W-:Y:S01]  /*1e810*/  @P0 IMAD.MOV.U32 R21, RZ, RZ, R0 ;  /* 0x000000ffff150224 */ /* 0x010fe200078e0000 */
[----:B------:R-:W4:Y:S04]  /*1e820*/  LDL.LU R5, [R1+0x924] ;  /* 0x0009240001057983 */ /* 0x000f280000300800 */
[----:B------:R0:W3:Y:S02]  /*1e830*/  @P0 LDG.E.U8 R86, desc[UR22][R20.64] ;  /* 0x0000001614560981 */ /* 0x0000e4000c1e1100 */
[----:B0-----:R-:W-:Y:S02]  /*1e840*/  @P0 IMAD.MOV.U32 R20, RZ, RZ, R23 ;  /* 0x000000ffff140224 */ /* 0x001fe400078e0017 */
[----:B------:R-:W-:Y:S01]  /*1e850*/  @P0 IMAD.MOV.U32 R21, RZ, RZ, R3 ;  /* 0x000000ffff150224 */ /* 0x000fe200078e0003 */
[----:B------:R-:W3:Y:S04]  /*1e860*/  LDL.LU R23, [R1+0x920] ;  /* 0x0009200001177983 */ /* 0x000ee80000300800 */
[----:B------:R0:W3:Y:S02]  /*1e870*/  @P0 LDG.E.U8 R85, desc[UR22][R20.64] ;  /* 0x0000001614550981 */ /* 0x0000e4000c1e1100 */
[----:B0-----:R-:W-:-:S02]  /*1e880*/  @P0 IMAD.MOV.U32 R20, RZ, RZ, R24 ;  /* 0x000000ffff140224 */ /* 0x001fc400078e0018 */
[----:B------:R-:W-:Y:S01]  /*1e890*/  @P0 IMAD.MOV.U32 R21, RZ, RZ, R9 ;  /* 0x000000ffff150224 */ /* 0x000fe200078e0009 */
[----:B------:R-:W3:Y:S04]  /*1e8a0*/  LDL.LU R24, [R1+0x91c] ;  /* 0x00091c0001187983 */ /* 0x000ee80000300800 */
[----:B------:R0:W3:Y:S02]  /*1e8b0*/  @P0 LDG.E.U8 R84, desc[UR22][R20.64] ;  /* 0x0000001614540981 */ /* 0x0000e4000c1e1100 */
[----:B0-----:R-:W-:Y:S02]  /*1e8c0*/  @P0 IMAD.MOV.U32 R20, RZ, RZ, R8 ;  /* 0x000000ffff140224 */ /* 0x001fe400078e0008 */
[----:B------:R-:W-:-:S05]  /*1e8d0*/  @P0 IMAD.MOV.U32 R21, RZ, RZ, R2 ;  /* 0x000000ffff150224 */ /* 0x000fca00078e0002 */
        /* <DEDUP_REMOVED lines=10> */
[----:B------:R-:W-:Y:S02]  /*1e980*/  @P0 IMAD.MOV.U32 R21, RZ, RZ, R15 ;  /* 0x000000ffff150224 */ /* 0x000fe400078e000f */
[----:B------:R-:W3:Y:S04]  /*1e990*/  LDL.LU R15, [R1+0xd1c] ;  /* 0x000d1c00010f7983 */ /* 0x000ee80000300800 */
[----:B------:R0:W3:Y:S04]  /*1e9a0*/  @P0 LDG.E.U8 R80, desc[UR22][R20.64] ;  /* 0x0000001614500981 */ /* 0x0000e8000c1e1100 */
[----:B------:R-:W3:Y:S04]  /*1e9b0*/  LDL.LU R66, [R1+0xd18] ;  /* 0x000d180001427983 */ /* 0x000ee80000300800 */
[----:B------:R-:W3:Y:S01]  /*1e9c0*/  LDL.LU R77, [R1+0x8fc] ;  /* 0x0008fc00014d7983 */ /* 0x000ee20000300800 */
[----:B0-----:R-:W-:-:S02]  /*1e9d0*/  @P0 IMAD.MOV.U32 R20, RZ, RZ, R69 ;  /* 0x000000ffff140224 */ /* 0x001fc400078e0045 */
[----:B------:R-:W-:Y:S02]  /*1e9e0*/  @P0 IMAD.MOV.U32 R21, RZ, RZ, R74 ;  /* 0x000000ffff150224 */ /* 0x000fe400078e004a */
[----:B------:R-:W3:Y:S04]  /*1e9f0*/  LDL.LU R74, [R1+0xd14] ;  /* 0x000d1400014a7983 */ /* 0x000ee80000300800 */
[----:B------:R0:W3:Y:S04]  /*1ea00*/  @P0 LDG.E.U8 R79, desc[UR22][R20.64] ;  /* 0x00000016144f0981 */ /* 0x0000e8000c1e1100 */
[----:B------:R-:W3:Y:S01]  /*1ea10*/  LDL.LU R69, [R1+0xd10] ;  /* 0x000d100001457983 */ /* 0x000ee20000300800 */
[----:B0-----:R-:W-:-:S02]  /*1ea20*/  @P0 IMAD.MOV.U32 R21, RZ, RZ, R93 ;  /* 0x000000ffff150224 */ /* 0x001fc400078e005d */
[----:B------:R-:W-:Y:S01]  /*1ea30*/  @P0 IMAD.MOV.U32 R20, RZ, RZ, R16 ;  /* 0x000000ffff140224 */ /* 0x000fe200078e0010 */
[----:B------:R-:W3:Y:S04]  /*1ea40*/  LDL.LU R93, [R1+0xd0c] ;  /* 0x000d0c00015d7983 */ /* 0x000ee80000300800 */
[----:B------:R-:W3:Y:S04]  /*1ea50*/  LDL.LU R16, [R1+0xd08] ;  /* 0x000d080001107983 */ /* 0x000ee80000300800 */
[----:B------:R-:W3:Y:S01]  /*1ea60*/  LDL.LU R19, [R1+0x18] ;  /* 0x0000180001137983 */ /* 0x000ee20000300800 */
[----:B------:R-:W-:-:S06]  /*1ea70*/  PRMT R76, RZ, 0x7610, R76 ;  /* 0x00007610ff4c7816 */ /* 0x000fcc000000004c */
[----:B------:R4:W3:Y:S01]  /*1ea80*/  @P0 LDG.E.U8 R76, desc[UR22][R20.64] ;  /* 0x00000016144c0981 */ /* 0x0008e2000c1e1100 */
[----:B------:R-:W-:Y:S02]  /*1ea90*/  PRMT R75, RZ, 0x7610, R75 ;  /* 0x00007610ff4b7816 */ /* 0x000fe4000000004b */
[----:B------:R-:W-:Y:S02]  /*1eaa0*/  PRMT R73, RZ, 0x7610, R73 ;  /* 0x00007610ff497816 */ /* 0x000fe40000000049 */
[----:B--2---:R-:W-:-:S05]  /*1eab0*/  SEL R22, R92, R22, !P5 ;  /* 0x000000165c167207 */ /* 0x004fca0006800000 */
[----:B------:R-:W-:Y:S01]  /*1eac0*/  IMAD R22, R22, UR12, RZ ;  /* 0x0000000c16167c24 */ /* 0x000fe2000f8e02ff */
[C---:B----4-:R-:W-:Y:S02]  /*1ead0*/  SEL R20, R92.reuse, R5, !P5 ;  /* 0x000000055c147207 */ /* 0x050fe40006800000 */
[----:B---3--:R-:W-:-:S03]  /*1eae0*/  SEL R21, R92, R23, !P5 ;  /* 0x000000175c157207 */ /* 0x008fc60006800000 */
[----:B------:R-:W-:Y:S01]  /*1eaf0*/  IMAD R23, R20, UR12, RZ ;  /* 0x0000000c14177c24 */ /* 0x000fe2000f8e02ff */
[----:B------:R-:W0:Y:S01]  /*1eb00*/  LDCU UR12, c[0x0][0x3b0] ;  /* 0x00007600ff0c77ac */ /* 0x000e220008000800 */
[----:B------:R-:W-:Y:S01]  /*1eb10*/  SEL R20, R92, R24, !P5 ;  /* 0x000000185c147207 */ /* 0x000fe20006800000 */
[----:B------:R-:W-:Y:S01]  /*1eb20*/  IMAD R24, R21, UR4, RZ ;  /* 0x0000000415187c24 */ /* 0x000fe2000f8e02ff */
[----:B------:R-:W1:Y:S01]  /*1eb30*/  LDCU UR4, c[0x0][0x3b0] ;  /* 0x00007600ff0477ac */ /* 0x000e620008000800 */
[----:B------:R-:W-:Y:S01]  /*1eb40*/  @!P2 IMAD.MOV R19, RZ, RZ, -R19 ;  /* 0x000000ffff13a224 */ /* 0x000fe200078e0a13 */
[----:B------:R-:W-:-:S04]  /*1eb50*/  IADD3 R3, P2, PT, R22, R10, RZ ;  /* 0x0000000a16037210 */ /* 0x000fc80007f5e0ff */
[----:B------:R-:W-:Y:S02]  /*1eb60*/  LEA.HI.X.SX32 R5, R22, R7, 0x1, P2 ;  /* 0x0000000716057211 */ /* 0x000fe400010f0eff */
[CC--:B------:R-:W-:Y:S02]  /*1eb70*/  IADD3 R0, P2, PT, R23.reuse, R10.reuse, RZ ;  /* 0x0000000a17007210 */ /* 0x0c0fe40007f5e0ff */
[----:B------:R-:W-:Y:S01]  /*1eb80*/  SEL R22, R92, R25, !P5 ;  /* 0x000000195c167207 */ /* 0x000fe20006800000 */
[----:B------:R-:W-:Y:S01]  /*1eb90*/  IMAD R25, R20, UR5, RZ ;  /* 0x0000000514197c24 */ /* 0x000fe2000f8e02ff */
[-C--:B------:R-:W-:Y:S01]  /*1eba0*/  LEA.HI.X.SX32 R8, R23, R7.reuse, 0x1, P2 ;  /* 0x0000000717087211 */ /* 0x080fe200010f0eff */
[----:B------:R-:W-:Y:S02]  /*1ebb0*/  @P0 IMAD.MOV.U32 R20, RZ, RZ, R3 ;  /* 0x000000ffff140224 */ /* 0x000fe400078e0003 */
[----:B------:R-:W-:Y:S01]  /*1ebc0*/  @P0 IMAD.MOV.U32 R21, RZ, RZ, R5 ;  /* 0x000000ffff150224 */ /* 0x000fe200078e0005 */
[----:B------:R-:W-:Y:S01]  /*1ebd0*/  IADD3 R2, P2, PT, R24, R10, RZ ;  /* 0x0000000a18027210 */ /* 0x000fe20007f5e0ff */
[----:B------:R-:W-:Y:S01]  /*1ebe0*/  STL [R1+0x608], R3 ;  /* 0x0006080301007387 */ /* 0x000fe20000100800 */
[----:B------:R-:W-:Y:S01]  /*1ebf0*/  IMAD R22, R22, UR6, RZ ;  /* 0x0000000616167c24 */ /* 0x000fe2000f8e02ff */
[----:B------:R-:W-:Y:S01]  /*1ec00*/  PRMT R74, RZ, 0x7610, R74 ;  /* 0x00007610ff4a7816 */ /* 0x000fe2000000004a */
[----:B------:R-:W2:Y:S01]  /*1ec10*/  LDCU UR5, c[0x0][0x3b0] ;  /* 0x00007600ff0577ac */ /* 0x000ea20008000800 */
[----:B------:R3:W4:Y:S01]  /*1ec20*/  @P0 LDG.E.U8 R75, desc[UR22][R20.64] ;  /* 0x00000016144b0981 */ /* 0x000722000c1e1100 */
[----:B------:R-:W-:-:S02]  /*1ec30*/  LEA.HI.X.SX32 R6, R24, R7, 0x1, P2 ;  /* 0x0000000718067211 */ /* 0x000fc400010f0eff */
[----:B------:R-:W-:Y:S01]  /*1ec40*/  PRMT R72, RZ, 0x7610, R72 ;  /* 0x00007610ff487816 */ /* 0x000fe20000000048 */
[----:B------:R0:W-:Y:S01]  /*1ec50*/  STL [R1+0x604], R5 ;  /* 0x0006040501007387 */ /* 0x0001e20000100800 */
[----:B------:R-:W-:Y:S01]  /*1ec60*/  PRMT R71, RZ, 0x7610, R71 ;  /* 0x00007610ff477816 */ /* 0x000fe20000000047 */
[----:B------:R-:W1:Y:S02]  /*1ec70*/  LDCU UR6, c[0x0][0x3b0] ;  /* 0x00007600ff0677ac */ /* 0x000e640008000800 */
[----:B------:R-:W-:Y:S01]  /*1ec80*/  STL [R1+0x610], R0 ;  /* 0x0006100001007387 */ /* 0x000fe20000100800 */
[----:B---3--:R-:W-:Y:S02]  /*1ec90*/  SEL R20, R92, R77, !P5 ;  /* 0x0000004d5c147207 */ /* 0x008fe40006800000 */
[CC--:B------:R-:W-:Y:S01]  /*1eca0*/  IADD3 R77, P2, PT, R25.reuse, R10.reuse, RZ ;  /* 0x0000000a194d7210 */ /* 0x0c0fe20007f5e0ff */
[----:B------:R3:W-:Y:S03]  /*1ecb0*/  STL [R1+0x60c], R8 ;  /* 0x00060c0801007387 */ /* 0x0007e60000100800 */
[----:B0-----:R-:W-:Y:S01]  /*1ecc0*/  LEA.HI.X.SX32 R5, R25, R7, 0x1, P2 ;  /* 0x0000000719057211 */ /* 0x001fe200010f0eff */
[----:B------:R0:W-:Y:S01]  /*1ecd0*/  STL [R1+0x628], R2 ;  /* 0x0006280201007387 */ /* 0x0001e20000100800 */
[----:B------:R-:W-:-:S03]  /*1ece0*/  IADD3 R24, P2, PT, R22, R10, RZ ;  /* 0x0000000a16187210 */ /* 0x000fc60007f5e0ff */
[----:B------:R-:W2:Y:S01]  /*1ecf0*/  LDL.LU R3, [R1+0x900] ;  /* 0x0009000001037983 */ /* 0x000ea20000300800 */
[----:B------:R-:W-:-:S03]  /*1ed00*/  @P0 IMAD.MOV.U32 R21, RZ, RZ, R8 ;  /* 0x000000ffff150224 */ /* 0x000fc600078e0008 */
[----:B------:R-:W4:Y:S04]  /*1ed10*/  LDL.LU R9, [R1+0x8e0] ;  /* 0x0008e00001097983 */ /* 0x000f280000300800 */
[----:B------:R-:W-:Y:S01]  /*1ed20*/  STL [R1+0x624], R6 ;  /* 0x0006240601007387 */ /* 0x000fe20000100800 */
[----:B------:R-:W-:-:S03]  /*1ed30*/  LEA.HI.X.SX32 R25, R22, R7, 0x1, P2 ;  /* 0x0000000716197211 */ /* 0x000fc600010f0eff */
[----:B------:R0:W-:Y:S04]  /*1ed40*/  STL [R1+0x630], R77 ;  /* 0x0006304d01007387 */ /* 0x0001e80000100800 */
[----:B---3--:R-:W3:Y:S04]  /*1ed50*/  LDL.LU R8, [R1+0x8e8] ;  /* 0x0008e80001087983 */ /* 0x008ee80000300800 */
[----:B------:R-:W-:Y:S04]  /*1ed60*/  STL [R1+0x62c], R5 ;  /* 0x00062c0501007387 */ /* 0x000fe80000100800 */
[----:B------:R1:W-:Y:S04]  /*1ed70*/  STL [R1+0x648], R24 ;  /* 0x0006481801007387 */ /* 0x0003e80000100800 */
[----:B------:R-:W3:Y:S01]  /*1ed80*/  LDL.LU R22, [R1+0x908] ;  /* 0x0009080001167983 */ /* 0x000ee20000300800 */
[----:B------:R-:W-:Y:S01]  /*1ed90*/  IMAD R23, R20, UR12, RZ ;  /* 0x0000000c14177c24 */ /* 0x000fe2000f8e02ff */
[----:B------:R-:W-:Y:S01]  /*1eda0*/  PRMT R70, RZ, 0x7610, R70 ;  /* 0x00007610ff467816 */ /* 0x000fe20000000046 */
[----:B------:R-:W-:Y:S01]  /*1edb0*/  @P0 IMAD.MOV.U32 R20, RZ, RZ, R0 ;  /* 0x000000ffff140224 */ /* 0x000fe200078e0000 */
[----:B------:R-:W1:Y:S02]  /*1edc0*/  LDCU UR12, c[0x0][0x3b0] ;  /* 0x00007600ff0c77ac */ /* 0x000e640008000800 */
[----:B------:R-:W-:-:S02]  /*1edd0*/  IADD3 R0, P2, PT, R23, R10, RZ ;  /* 0x0000000a17007210 */ /* 0x000fc40007f5e0ff */
[----:B------:R0:W3:Y:S02]  /*1ede0*/  @P0 LDG.E.U8 R74, desc[UR22][R20.64] ;  /* 0x00000016144a0981 */ /* 0x0000e4000c1e1100 */
[----:B0-----:R-:W-:Y:S02]  /*1edf0*/  @P0 IMAD.MOV.U32 R20, RZ, RZ, R2 ;  /* 0x000000ffff140224 */ /* 0x001fe400078e0002 */
[----:B------:R-:W-:Y:S01]  /*1ee00*/  @P0 IMAD.MOV.U32 R21, RZ, RZ, R6 ;  /* 0x000000ffff150224 */ /* 0x000fe200078e0006 */
[----:B------:R-:W3:Y:S04]  /*1ee10*/  LDL.LU R2, [R1+0x8c8] ;  /* 0x0008c80001027983 */ /* 0x000ee80000300800 */
[----:B------:R-:W-:Y:S04]  /*1ee20*/  STL [R1+0x644], R25 ;  /* 0x0006441901007387 */ /* 0x000fe80000100800 */
[----:B------:R0:W3:Y:S04]  /*1ee30*/  @P0 LDG.E.U8 R73, desc[UR22][R20.64] ;  /* 0x0000001614490981 */ /* 0x0000e8000c1e1100 */
[----:B------:R-:W-:Y:S01]  /*1ee40*/  STL [R1+0x650], R0 ;  /* 0x0006500001007387 */ /* 0x000fe20000100800 */
[----:B0-----:R-:W-:-:S03]  /*1ee50*/  @P0 IMAD.MOV.U32 R20, RZ, RZ, R77 ;  /* 0x000000ffff140224 */ /* 0x001fc600078e004d */
[----:B------:R-:W3:Y:S01]  /*1ee60*/  LDL.LU R77, [R1+0x8dc] ;  /* 0x0008dc00014d7983 */ /* 0x000ee20000300800 */
[----:B------:R-:W-:Y:S01]  /*1ee70*/  @P0 IMAD.MOV.U32 R21, RZ, RZ, R5 ;  /* 0x000000ffff150224 */ /* 0x000fe200078e0005 */
[----:B------:R-:W-:-:S04]  /*1ee80*/  LEA.HI.X.SX32 R6, R23, R7, 0x1, P2 ;  /* 0x0000000717067211 */ /* 0x000fc800010f0eff */
[----:B------:R0:W3:Y:S01]  /*1ee90*/  @P0 LDG.E.U8 R72, desc[UR22][R20.64] ;  /* 0x0000001614480981 */ /* 0x0000e2000c1e1100 */
[----:B------:R-:W-:Y:S01]  /*1eea0*/  ISETP.GT.U32.AND P2, PT, R11, R16, PT ;  /* 0x000000100b00720c */ /* 0x000fe20003f44070 */
[----:B0-----:R-:W-:Y:S02]  /*1eeb0*/  @P0 IMAD.MOV.U32 R20, RZ, RZ, R24 ;  /* 0x000000ffff140224 */ /* 0x001fe400078e0018 */
[----:B------:R-:W-:-:S05]  /*1eec0*/  @P0 IMAD.MOV.U32 R21, RZ, RZ, R25 ;  /* 0x000000ffff150224 */ /* 0x000fca00078e0019 */
[----:B------:R0:W3:Y:S05]  /*1eed0*/  @P0 LDG.E.U8 R71, desc[UR22][R20.64] ;  /* 0x0000001614470981 */ /* 0x0000ea000c1e1100 */
[----:B------:R-:W-:Y:S02]  /*1eee0*/  @!P2 IMAD.IADD R16, R16, 0x1, -R11 ;  /* 0x000000011010a824 */ /* 0x000fe400078e0a0b */
[----:B0-----:R-:W-:Y:S02]  /*1eef0*/  @P0 IMAD.MOV.U32 R20, RZ, RZ, R0 ;  /* 0x000000ffff140224 */ /* 0x001fe400078e0000 */
[----:B------:R-:W-:Y:S01]  /*1ef00*/  @P0 IMAD.MOV.U32 R21, RZ, RZ, R6 ;  /* 0x000000ffff150224 */ /* 0x000fe200078e0006 */
[----:B------:R0:W-:Y:S04]  /*1ef10*/  STL [R1+0x64c], R6 ;  /* 0x00064c0601007387 */ /* 0x0001e80000100800 */
[----:B------:R2:W3:Y:S01]  /*1ef20*/  @P0 LDG.E.U8 R70, desc[UR22][R20.64] ;  /* 0x0000001614460981 */ /* 0x0004e2000c1e1100 */
[----:B------:R-:W-:-:S02]  /*1ef30*/  PRMT R69, RZ, 0x7610, R69 ;  /* 0x00007610ff457816 */ /* 0x000fc40000000045 */
[----:B------:R-:W-:Y:S02]  /*1ef40*/  PRMT R68, RZ, 0x7610, R68 ;  /* 0x00007610ff447816 */ /* 0x000fe40000000044 */
[----:B------:R-:W-:Y:S02]  /*1ef50*/  PRMT R67, RZ, 0x7610, R67 ;  /* 0x00007610ff437816 */ /* 0x000fe40000000043 */
[C---:B--2---:R-:W-:Y:S02]  /*1ef60*/  SEL R20, R92.reuse, R3, !P5 ;  /* 0x000000035c147207 */ /* 0x044fe40006800000 */
[----:B----4-:R-:W-:-:S03]  /*1ef70*/  SEL R21, R92, R9, !P5 ;  /* 0x000000095c157207 */ /* 0x010fc60006800000 */
[----:B------:R-:W-:Y:S01]  /*1ef80*/  IMAD R23, R20, UR5, RZ ;  /* 0x0000000514177c24 */ /* 0x000fe2000f8e02ff */
[----:B------:R-:W2:Y:S01]  /*1ef90*/  LDCU UR5, c[0x0][0x3b0] ;  /* 0x00007600ff0577ac */ /* 0x000ea20008000800 */
[----:B-1----:R-:W-:Y:S01]  /*1efa0*/  IMAD R24, R21, UR6, RZ ;  /* 0x0000000615187c24 */ /* 0x002fe2000f8e02ff */
[----:B------:R-:W-:Y:S01]  /*1efb0*/  PRMT R66, RZ, 0x7610, R66 ;  /* 0x00007610ff427816 */ /* 0x000fe20000000042 */
[----:B------:R-:W1:Y:S01]  /*1efc0*/  LDCU UR6, c[0x0][0x3b0] ;  /* 0x00007600ff0677ac */ /* 0x000e620008000800 */
[----:B---3--:R-:W-:-:S05]  /*1efd0*/  SEL R22, R92, R22, !P5 ;  /* 0x000000165c167207 */ /* 0x008fca0006800000 */
[----:B------:R-:W-:Y:S01]  /*1efe0*/  IMAD R22, R22, UR4, RZ ;  /* 0x0000000416167c24 */ /* 0x000fe2000f8e02ff */
[----:B------:R-:W3:Y:S01]  /*1eff0*/  LDCU UR4, c[0x0][0x3b0] ;  /* 0x00007600ff0477ac */ /* 0x000ee20008000800 */
[----:B------:R-:W-:-:S03]  /*1f000*/  SEL R20, R92, R8, !P5 ;  /* 0x000000085c147207 */ /* 0x000fc60006800000 */
[----:B0-----:R-:W-:-:S04]  /*1f010*/  IADD3 R6, P2, PT, R22, R10, RZ ;  /* 0x0000000a16067210 */ /* 0x001fc80007f5e0ff */
[-C--:B------:R-:W-:Y:S02]  /*1f020*/  LEA.HI.X.SX32 R8, R22, R7.reuse, 0x1, P2 ;  /* 0x0000000716087211 */ /* 0x080fe400010f0eff */
[C---:B------:R-:W-:Y:S01]  /*1f030*/  IADD3 R0, P2, PT, R23.reuse, R10, RZ ;  /* 0x0000000a17007210 */ /* 0x040fe20007f5e0ff */
[----:B------:R-:W-:Y:S01]  /*1f040*/  IMAD R25, R20, UR12, RZ ;  /* 0x0000000c14197c24 */ /* 0x000fe2000f8e02ff */
[----:B------:R-:W-:Y:S01]  /*1f050*/  STL [R1+0x668], R6 ;  /* 0x0006680601007387 */ /* 0x000fe20000100800 */
[----:B------:R-:W-:Y:S01]  /*1f060*/  @P0 IMAD.MOV.U32 R20, RZ, RZ, R6 ;  /* 0x000000ffff140224 */ /* 0x000fe200078e0006 */
[----:B------:R-:W-:Y:S01]  /*1f070*/  PRMT R65, RZ, 0x7610, R65 ;  /* 0x00007610ff417816 */ /* 0x000fe20000000041 */
[----:B------:R-:W-:Y:S01]  /*1f080*/  @P0 IMAD.MOV.U32 R21, RZ, RZ, R8 ;  /* 0x000000ffff150224 */ /* 0x000fe200078e0008 */
[----:B------:R-:W-:Y:S01]  /*1f090*/  SEL R22, R92, R2, !P5 ;  /* 0x000000025c167207 */ /* 0x000fe20006800000 */
[----:B------:R-:W0:Y:S01]  /*1f0a0*/  LDCU UR12, c[0x0][0x3b0] ;  /* 0x00007600ff0c77ac */ /* 0x000e220008000800 */
[----:B------:R-:W-:-:S02]  /*1f0b0*/  LEA.HI.X.SX32 R2, R23, R7, 0x1, P2 ;  /* 0x0000000717027211 */ /* 0x000fc400010f0eff */
[----:B------:R-:W-:Y:S01]  /*1f0c0*/  IADD3 R3, P2, PT, R24, R10, RZ ;  /* 0x0000000a18037210 */ /* 0x000fe20007f5e0ff */
[----:B------:R4:W-:Y:S01]  /*1f0d0*/  STL [R1+0x664], R8 ;  /* 0x0006640801007387 */ /* 0x0009e20000100800 */
[----:B---3--:R-:W-:Y:S01]  /*1f0e0*/  IMAD R22, R22, UR4, RZ ;  /* 0x0000000416167c24 */ /* 0x008fe2000f8e02ff */
[----:B------:R-:W3:Y:S02]  /*1f0f0*/  LDCU UR4, c[0x0][0x3b0] ;  /* 0x00007600ff0477ac */ /* 0x000ee40008000800 */
[----:B------:R0:W3:Y:S01]  /*1f100*/  @P0 LDG.E.U8 R69, desc[UR22][R20.64] ;  /* 0x0000001614450981 */ /* 0x0000e2000c1e1100 */
[----:B----4-:R-:W-:-:S03]  /*1f110*/  LEA.HI.X.SX32 R8, R24, R7, 0x1, P2 ;  /* 0x0000000718087211 */ /* 0x010fc600010f0eff */
[----:B------:R-:W-:Y:S01]  /*1f120*/  STL [R1+0x670], R0 ;  /* 0x0006700001007387 */ /* 0x000fe20000100800 */
[----:B0-----:R-:W-:Y:S02]  /*1f130*/  SEL R20, R92, R77, !P5 ;  /* 0x0000004d5c147207 */ /* 0x001fe40006800000 */
[CC--:B------:R-:W-:Y:S01]  /*1f140*/  IADD3 R77, P2, PT, R25.reuse, R10.reuse, RZ ;  /* 0x0000000a194d7210 */ /* 0x0c0fe20007f5e0ff */
[----:B------:R0:W-:Y:S01]  /*1f150*/  STL [R1+0x66c], R2 ;  /* 0x00066c0201007387 */ /* 0x0001e20000100800 */
[----:B------:R-:W-:Y:S02]  /*1f160*/  IMAD.MOV.U32 R21, RZ, RZ, R2 ;  /* 0x000000ffff157224 */ /* 0x000fe400078e0002 */
[----:B------:R-:W-:Y:S01]  /*1f170*/  LEA.HI.X.SX32 R25, R25, R7, 0x1, P2 ;  /* 0x0000000719197211 */ /* 0x000fe200010f0eff */
[----:B------:R-:W-:Y:S01]  /*1f180*/  STL [R1+0x688], R3 ;  /* 0x0006880301007387 */ /* 0x000fe20000100800 */
[----:B------:R-:W-:-:S03]  /*1f190*/  IADD3 R6, P2, PT, R22, R10, RZ ;  /* 0x0000000a16067210 */ /* 0x000fc60007f5e0ff */
[----:B------:R-:W4:Y:S04]  /*1f1a0*/  LDL.LU R9, [R1+0x8c4] ;  /* 0x0008c40001097983 */ /* 0x000f280000300800 */
[----:B0-----:R-:W3:Y:S01]  /*1f1b0*/  LDL.LU R2, [R1+0x8c0] ;  /* 0x0008c00001027983 */ /* 0x001ee20000300800 */
[----:B------:R-:W-:-:S03]  /*1f1c0*/  LEA.HI.X.SX32 R24, R22, R7, 0x1, P2 ;  /* 0x0000000716187211 */ /* 0x000fc600010f0eff */
[----:B------:R0:W-:Y:S04]  /*1f1d0*/  STL [R1+0x684], R8 ;  /* 0x0006840801007387 */ /* 0x0001e80000100800 */
[----:B------:R0:W-:Y:S04]  /*1f1e0*/  STL [R1+0x690], R77 ;  /* 0x0006904d01007387 */ /* 0x0001e80000100800 */
[----:B------:R-:W-:Y:S04]  /*1f1f0*/  STL [R1+0x68c], R25 ;  /* 0x00068c1901007387 */ /* 0x000fe80000100800 */
[----:B------:R-:W-:Y:S04]  /*1f200*/  STL [R1+0x6a8], R6 ;  /* 0x0006a80601007387 */ /* 0x000fe80000100800 */
[----:B------:R-:W4:Y:S01]  /*1f210*/  LDL.LU R22, [R1+0x8e4] ;  /* 0x0008e40001167983 */ /* 0x000f220000300800 */
[----:B--2---:R-:W-:Y:S01]  /*1f220*/  IMAD R23, R20, UR5, RZ ;  /* 0x0000000514177c24 */ /* 0x004fe2000f8e02ff */
[----:B------:R-:W-:Y:S01]  /*1f230*/  PRMT R64, RZ, 0x7610, R64 ;  /* 0x00007610ff407816 */ /* 0x000fe20000000040 */
[----:B------:R-:W-:Y:S01]  /*1f240*/  @P0 IMAD.MOV.U32 R20, RZ, RZ, R0 ;  /* 0x000000ffff140224 */ /* 0x000fe200078e0000 */
[----:B------:R-:W2:Y:S02]  /*1f250*/  LDCU UR5, c[0x0][0x3b0] ;  /* 0x00007600ff0577ac */ /* 0x000ea40008000800 */
[----:B------:R-:W-:-:S02]  /*1f260*/  IADD3 R0, P2, PT, R23, R10, RZ ;  /* 0x0000000a17007210 */ /* 0x000fc40007f5e0ff */
[----:B------:R0:W2:Y:S02]  /*1f270*/  @P0 LDG.E.U8 R68, desc[UR22][R20.64] ;  /* 0x0000001614440981 */ /* 0x0000a4000c1e1100 */
[----:B0-----:R-:W-:Y:S02]  /*1f280*/  @P0 IMAD.MOV.U32 R21, RZ, RZ, R8 ;  /* 0x000000ffff150224 */ /* 0x001fe400078e0008 */
[----:B------:R-:W-:Y:S01]  /*1f290*/  @P0 IMAD.MOV.U32 R20, RZ, RZ, R3 ;  /* 0x000000ffff140224 */ /* 0x000fe200078e0003 */
[----:B------:R-:W2:Y:S01]  /*1f2a0*/  LDL.LU R8, [R1+0x8a8] ;  /* 0x0008a80001087983 */ /* 0x000ea20000300800 */
[----:B------:R-:W-:-:S03]  /*1f2b0*/  LEA.HI.X.SX32 R3, R23, R7, 0x1, P2 ;  /* 0x0000000717037211 */ /* 0x000fc600010f0eff */
[----:B------:R-:W-:Y:S04]  /*1f2c0*/  STL [R1+0x6a4], R24 ;  /* 0x0006a41801007387 */ /* 0x000fe80000100800 */
[----:B------:R0:W2:Y:S04]  /*1f2d0*/  @P0 LDG.E.U8 R67, desc[UR22][R20.64] ;  /* 0x0000001614430981 */ /* 0x0000a8000c1e1100 */
[----:B------:R-:W-:Y:S04]  /*1f2e0*/  STL [R1+0x6b0], R0 ;  /* 0x0006b00001007387 */ /* 0x000fe80000100800 */
[----:B------:R1:W-:Y:S01]  /*1f2f0*/  STL [R1+0x6ac], R3 ;  /* 0x0006ac0301007387 */ /* 0x0003e20000100800 */
[----:B0-----:R-:W-:-:S03]  /*1f300*/  @P0 IMAD.MOV.U32 R20, RZ, RZ, R77 ;  /* 0x000000ffff140224 */ /* 0x001fc600078e004d */
[----:B------:R-:W2:Y:S01]  /*1f310*/  LDL.LU R77, [R1+0x8bc] ;  /* 0x0008bc00014d7983 */ /* 0x000ea20000300800 */
[----:B------:R-:W-:-:S05]  /*1f320*/  @P0 IMAD.MOV.U32 R21, RZ, RZ, R25 ;  /* 0x000000ffff150224 */ /* 0x000fca00078e0019 */
[----:B------:R0:W2:Y:S01]  /*1f330*/  @P0 LDG.E.U8 R66, desc[UR22][R20.64] ;  /* 0x0000001614420981 */ /* 0x0000a2000c1e1100 */
[----:B------:R-:W-:Y:S01]  /*1f340*/  ISETP.GT.U32.AND P2, PT, R11, R16, PT ;  /* 0x000000100b00720c */ /* 0x000fe20003f44070 */
[----:B0-----:R-:W-:Y:S02]  /*1f350*/  @P0 IMAD.MOV.U32 R20, RZ, RZ, R6 ;  /* 0x000000ffff140224 */ /* 0x001fe400078e0006 */
[----:B------:R-:W-:-:S05]  /*1f360*/  @P0 IMAD.MOV.U32 R21, RZ, RZ, R24 ;  /* 0x000000ffff150224 */ /* 0x000fca00078e0018 */
[----:B------:R0:W2:Y:S02]  /*1f370*/  @P0 LDG.E.U8 R65, desc[UR22][R20.64] ;  /* 0x0000001614410981 */ /* 0x0000a4000c1e1100 */
[----:B0-----:R-:W-:Y:S02]  /*1f380*/  @P0 IMAD.MOV.U32 R20, RZ, RZ, R0 ;  /* 0x000000ffff140224 */ /* 0x001fe400078e0000 */
[----:B------:R-:W-:-:S05]  /*1f390*/  @P0 IMAD.MOV.U32 R21, RZ, RZ, R3 ;  /* 0x000000ffff150224 */ /* 0x000fca00078e0003 */
[----:B------:R3:W2:Y:S01]  /*1f3a0*/  @P0 LDG.E.U8 R64, desc[UR22][R20.64] ;  /* 0x0000001614400981 */ /* 0x0006a2000c1e1100 */
[----:B------:R-:W-:Y:S01]  /*1f3b0*/  @!P2 IMAD.IADD R16, R16, 0x1, -R11 ;  /* 0x000000011010a824 */ /* 0x000fe200078e0a0b */
[----:B------:R-:W-:Y:S02]  /*1f3c0*/  PRMT R63, RZ, 0x7610, R63 ;  /* 0x00007610ff3f7816 */ /* 0x000fe4000000003f */
[C---:B---3--:R-:W-:Y:S02]  /*1f3d0*/  SEL R21, R92.reuse, R2, !P5 ;  /* 0x000000025c157207 */ /* 0x048fe40006800000 */
[----:B------:R-:W3:Y:S01]  /*1f3e0*/  LDL.LU R2, [R1+0x8a4] ;  /* 0x0008a40001027983 */ /* 0x000ee20000300800 */
[C---:B----4-:R-:W-:Y:S02]  /*1f3f0*/  SEL R20, R92.reuse, R9, !P5 ;  /* 0x000000095c147207 */ /* 0x050fe40006800000 */
[----:B------:R-:W-:-:S05]  /*1f400*/  SEL R22, R92, R22, !P5 ;  /* 0x000000165c167207 */ /* 0x000fca0006800000 */
[----:B------:R-:W-:Y:S01]  /*1f410*/  IMAD R22, R22, UR4, RZ ;  /* 0x0000000416167c24 */ /* 0x000fe2000f8e02ff */
[----:B------:R-:W0:Y:S04]  /*1f420*/  LDCU UR4, c[0x0][0x3b0] ;  /* 0x00007600ff0477ac */ /* 0x000e280008000800 */
[----:B-1----:R-:W-:-:S05]  /*1f430*/  IADD3 R3, P2, PT, R22, R10, RZ ;  /* 0x0000000a16037210 */ /* 0x002fca0007f5e0ff */
[----:B------:R1:W-:Y:S01]  /*1f440*/  STL [R1+0x6c8], R3 ;  /* 0x0006c80301007387 */ /* 0x0003e20000100800 */
[----:B------:R-:W-:-:S03]  /*1f450*/  LEA.HI.X.SX32 R6, R22, R7, 0x1, P2 ;  /* 0x0000000716067211 */ /* 0x000fc600010f0eff */
[----:B------:R-:W4:Y:S01]  /*1f460*/  LDL.LU R9, [R1+0x8a0] ;  /* 0x0008a00001097983 */ /* 0x000f220000300800 */
[----:B--2---:R-:W-:Y:S01]  /*1f470*/  IMAD R23, R20, UR5, RZ ;  /* 0x0000000514177c24 */ /* 0x004fe2000f8e02ff */
[----:B------:R-:W2:Y:S01]  /*1f480*/  LDCU UR5, c[0x0][0x3b0] ;  /* 0x00007600ff0577ac */ /* 0x000ea20008000800 */
[----:B------:R-:W-:Y:S02]  /*1f490*/  IMAD R22, R21, UR6, RZ ;  /* 0x0000000615167c24 */ /* 0x000fe4000f8e02ff */
[----:B------:R-:W-:Y:S01]  /*1f4a0*/  @P0 IMAD.MOV.U32 R20, RZ, RZ, R3 ;  /* 0x000000ffff140224 */ /* 0x000fe200078e0003 */
[C---:B------:R-:W-:Y:S01]  /*1f4b0*/  IADD3 R0, P2, PT, R23.reuse, R10, RZ ;  /* 0x0000000a17007210 */ /* 0x040fe20007f5e0ff */
[----:B------:R-:W-:Y:S01]  /*1f4c0*/  @P0 IMAD.MOV.U32 R21, RZ, RZ, R6 ;  /* 0x000000ffff150224 */ /* 0x000fe200078e0006 */
[----:B------:R0:W-:Y:S01]  /*1f4d0*/  STL [R1+0x6c4], R6 ;  /* 0x0006c40601007387 */ /* 0x0001e20000100800 */
[----:B------:R-:W-:Y:S01]  /*1f4e0*/  PRMT R62, RZ, 0x7610, R62 ;  /* 0x00007610ff3e7816 */ /* 0x000fe2000000003e */
[----:B------:R-:W0:Y:S02]  /*1f4f0*/  LDCU UR6, c[0x0][0x3b0] ;  /* 0x00007600ff0677ac */ /* 0x000e240008000800 */
[----:B------:R1:W4:Y:S04]  /*1f500*/  @P0 LDG.E.U8 R63, desc[UR22][R20.64] ;  /* 0x00000016143f0981 */ /* 0x000328000c1e1100 */
[----:B------:R0:W-:Y:S01]  /*1f510*/  STL [R1+0x6e0], R0 ;  /* 0x0006e00001007387 */ /* 0x0001e20000100800 */
[----:B-1----:R-:W-:-:S02]  /*1f520*/  LEA.HI.X.SX32 R21, R23, R7, 0x1, P2 ;  /* 0x0000000717157211 */ /* 0x002fc400010f0eff */
[----:B------:R-:W-:Y:S02]  /*1f530*/  IADD3 R3, P2, PT, R22, R10, RZ ;  /* 0x0000000a16037210 */ /* 0x000fe40007f5e0ff */
[----:B------:R-:W-:Y:S02]  /*1f540*/  SEL R20, R92, R8, !P5 ;  /* 0x000000085c147207 */ /* 0x000fe40006800000 */
[----:B------:R-:W4:Y:S01]  /*1f550*/  LDL.LU R8, [R1+0x888] ;  /* 0x0008880001087983 */ /* 0x000f220000300800 */
[----:B0-----:R-:W-:-:S03]  /*1f560*/  LEA.HI.X.SX32 R6, R22, R7, 0x1, P2 ;  /* 0x0000000716067211 */ /* 0x001fc600010f0eff */
[----:B------:R-:W-:Y:S01]  /*1f570*/  STL [R1+0x6dc], R21 ;  /* 0x0006dc1501007387 */ /* 0x000fe20000100800 */
[----:B------:R-:W-:-:S03]  /*1f580*/  SEL R22, R92, R77, !P5 ;  /* 0x0000004d5c167207 */ /* 0x000fc60006800000 */
[----:B------:R0:W-:Y:S04]  /*1f590*/  STL [R1+0x6e8], R3 ;  /* 0x0006e80301007387 */ /* 0x0001e80000100800 */
[----:B------:R1:W-:Y:S04]  /*1f5a0*/  STL [R1+0x6e4], R6 ;  /* 0x0006e40601007387 */ /* 0x0003e80000100800 */
[----:B------:R-:W4:Y:S01]  /*1f5b0*/  LDL.LU R77, [R1+0x89c] ;  /* 0x00089c00014d7983 */ /* 0x000f220000300800 */
[----:B------:R-:W-:Y:S01]  /*1f5c0*/  IMAD R23, R20, UR4, RZ ;  /* 0x0000000414177c24 */ /* 0x000fe2000f8e02ff */
[----:B------:R-:W-:Y:S01]  /*1f5d0*/  PRMT R61, RZ, 0x7610, R61 ;  /* 0x00007610ff3d7816 */ /* 0x000fe2000000003d */
[----:B------:R-:W-:Y:S01]  /*1f5e0*/  @P0 IMAD.MOV.U32 R20, RZ, RZ, R0 ;  /* 0x000000ffff140224 */ /* 0x000fe200078e0000 */
[----:B------:R-:W-:Y:S01]  /*1f5f0*/  PRMT R60, RZ, 0x7610, R60 ;  /* 0x00007610ff3c7816 */ /* 0x000fe2000000003c */
[----:B------:R-:W-:Y:S01]  /*1f600*/  IMAD R24, R22, UR12, RZ ;  /* 0x0000000c16187c24 */ /* 0x000fe2000f8e02ff */
[----:B------:R-:W-:Y:S01]  /*1f610*/  IADD3 R0, P2, PT, R23, R10, RZ ;  /* 0x0000000a17007210 */ /* 0x000fe20007f5e0ff */
[----:B------:R-:W1:Y:S01]  /*1f620*/  LDCU UR4, c[0x0][0x3b0] ;  /* 0x00007600ff0477ac */ /* 0x000e620008000800 */
[----:B------:R0:W4:Y:S01]  /*1f630*/  @P0 LDG.E.U8 R62, desc[UR22][R20.64] ;  /* 0x00000016143e0981 */ /* 0x000122000c1e1100 */
[----:B------:R-:W-:-:S02]  /*1f640*/  PRMT R59, RZ, 0x7610, R59 ;  /* 0x00007610ff3b7816 */ /* 0x000fc4000000003b */
[----:B------:R-:W-:Y:S01]  /*1f650*/  PRMT R58, RZ, 0x7610, R58 ;  /* 0x00007610ff3a7816 */ /* 0x000fe2000000003a */
[----:B------:R1:W-:Y:S01]  /*1f660*/  STL [R1+0x700], R0 ;  /* 0x0007000001007387 */ /* 0x0003e20000100800 */
[----:B------:R-:W-:Y:S01]  /*1f670*/  PRMT R57, RZ, 0x7610, R57 ;  /* 0x00007610ff397816 */ /* 0x000fe20000000039 */
[----:B------:R-:W1:Y:S01]  /*1f680*/  LDCU UR12, c[0x0][0x3b0] ;  /* 0x00007600ff0c77ac */ /* 0x000e620008000800 */
[----:B0-----:R-:W-:Y:S01]  /*1f690*/  @P0 IMAD.MOV.U32 R20, RZ, RZ, R3 ;  /* 0x000000ffff140224 */ /* 0x001fe200078e0003 */
[----:B------:R-:W-:Y:S01]  /*1f6a0*/  LEA.HI.X.SX32 R3, R23, R7, 0x1, P2 ;  /* 0x0000000717037211 */ /* 0x000fe200010f0eff */
[----:B------:R-:W-:-:S04]  /*1f6b0*/  @P0 IMAD.MOV.U32 R21, RZ, RZ, R6 ;  /* 0x000000ffff150224 */ /* 0x000fc800078e0006 */
[----:B------:R0:W-:Y:S04]  /*1f6c0*/  STL [R1+0x6fc], R3 ;  /* 0x0006fc0301007387 */ /* 0x0001e80000100800 */
[----:B------:R0:W4:Y:S02]  /*1f6d0*/  @P0 LDG.E.U8 R61, desc[UR22][R20.64] ;  /* 0x00000016143d0981 */ /* 0x000124000c1e1100 */
[----:B0-----:R-:W-:Y:S02]  /*1f6e0*/  @P0 IMAD.MOV.U32 R20, RZ, RZ, R0 ;  /* 0x000000ffff140224 */ /* 0x001fe400078e0000 */
[----:B------:R-:W-:-:S05]  /*1f6f0*/  @P0 IMAD.MOV.U32 R21, RZ, RZ, R3 ;  /* 0x000000ffff150224 */ /* 0x000fca00078e0003 */
[----:B------:R0:W4:Y:S01]  /*1f700*/  @P0 LDG.E.U8 R60, desc[UR22][R20.64] ;  /* 0x00000016143c0981 */ /* 0x000122000c1e1100 */
[----:B---3--:R-:W-:Y:S02]  /*1f710*/  SEL R22, R92, R2, !P5 ;  /* 0x000000025c167207 */ /* 0x008fe40006800000 */
[----:B------:R-:W-:-:S03]  /*1f720*/  IADD3 R2, P2, PT, R24, R10, RZ ;  /* 0x0000000a18027210 */ /* 0x000fc60007f5e0ff */
[----:B--2---:R-:W-:Y:S01]  /*1f730*/  IMAD R22, R22, UR5, RZ ;  /* 0x0000000516167c24 */ /* 0x004fe2000f8e02ff */
[----:B-1----:R-:W-:Y:S01]  /*1f740*/  LEA.HI.X.SX32 R6, R24, R7, 0x1, P2 ;  /* 0x0000000718067211 */ /* 0x002fe200010f0eff */
[----:B------:R1:W-:Y:S01]  /*1f750*/  STL [R1+0x708], R2 ;  /* 0x0007080201007387 */ /* 0x0003e20000100800 */
[----:B------:R-:W2:Y:S03]  /*1f760*/  LDCU UR5, c[0x0][0x3b0] ;  /* 0x00007600ff0577ac */ /* 0x000ea60008000800 */
[----:B------:R-:W3:Y:S01]  /*1f770*/  LDL.LU R0, [R1+0x880] ;  /* 0x0008800001007983 */ /* 0x000ee20000300800 */
[----:B------:R-:W-:-:S03]  /*1f780*/  IADD3 R3, P2, PT, R22, R10, RZ ;  /* 0x0000000a16037210 */ /* 0x000fc60007f5e0ff */
[----:B------:R1:W-:Y:S01]  /*1f790*/  STL [R1+0x704], R6 ;  /* 0x0007040601007387 */ /* 0x0003e20000100800 */
[----:B0-----:R-:W-:-:S03]  /*1f7a0*/  @P0 IMAD.MOV.U32 R21, RZ, RZ, R6 ;  /* 0x000000ffff150224 */ /* 0x001fc600078e0006 */
[----:B------:R0:W-:Y:S01]  /*1f7b0*/  STL [R1+0x720], R3 ;  /* 0x0007200301007387 */ /* 0x0001e20000100800 */
[----:B----4-:R-:W-:-:S05]  /*1f7c0*/  SEL R20, R92, R9, !P5 ;  /* 0x000000095c147207 */ /* 0x010fca0006800000 */
[----:B------:R-:W-:Y:S01]  /*1f7d0*/  IMAD R23, R20, UR6, RZ ;  /* 0x0000000614177c24 */ /* 0x000fe2000f8e02ff */
[----:B------:R-:W4:Y:S01]  /*1f7e0*/  LDCU UR6, c[0x0][0x3b0] ;  /* 0x00007600ff0677ac */ /* 0x000f220008000800 */
[----:B------:R-:W-:Y:S02]  /*1f7f0*/  @P0 IMAD.MOV.U32 R20, RZ, RZ, R2 ;  /* 0x000000ffff140224 */ /* 0x000fe400078e0002 */
[----:B-1----:R-:W4:Y:S04]  /*1f800*/  LDL.LU R2, [R1+0x884] ;  /* 0x0008840001027983 */ /* 0x002f280000300800 */
[----:B------:R-:W4:Y:S04]  /*1f810*/  LDL.LU R9, [R1+0x87c] ;  /* 0x00087c0001097983 */ /* 0x000f280000300800 */
[----:B------:R1:W4:Y:S02]  /*1f820*/  @P0 LDG.E.U8 R59, desc[UR22][R20.64] ;  /* 0x00000016143b0981 */ /* 0x000324000c1e1100 */
[----:B-1----:R-:W-:-:S02]  /*1f830*/  LEA.HI.X.SX32 R21, R22, R7, 0x1, P2 ;  /* 0x0000000716157211 */ /* 0x002fc400010f0eff */
[C---:B------:R-:W-:Y:S02]  /*1f840*/  IADD3 R6, P2, PT, R23.reuse, R10, RZ ;  /* 0x0000000a17067210 */ /* 0x040fe40007f5e0ff */
[----:B------:R-:W-:Y:S02]  /*1f850*/  SEL R20, R92, R8, !P5 ;  /* 0x000000085c147207 */ /* 0x000fe40006800000 */
[----:B------:R-:W4:Y:S01]  /*1f860*/  LDL.LU R8, [R1+0x868] ;  /* 0x0008680001087983 */ /* 0x000f220000300800 */
[----:B------:R-:W-:-:S03]  /*1f870*/  LEA.HI.X.SX32 R25, R23, R7, 0x1, P2 ;  /* 0x0000000717197211 */ /* 0x000fc600010f0eff */
[----:B------:R-:W-:Y:S04]  /*1f880*/  STL [R1+0x71c], R21 ;  /* 0x00071c1501007387 */ /* 0x000fe80000100800 */
[----:B------:R1:W-:Y:S01]  /*1f890*/  STL [R1+0x728], R6 ;  /* 0x0007280601007387 */ /* 0x0003e20000100800 */
[----:B------:R-:W-:-:S03]  /*1f8a0*/  SEL R22, R92, R77, !P5 ;  /* 0x0000004d5c167207 */ /* 0x000fc60006800000 */
[----:B------:R-:W-:Y:S04]  /*1f8b0*/  STL [R1+0x724], R25 ;  /* 0x0007241901007387 */ /* 0x000fe80000100800 */
[----:B------:R-:W4:Y:S01]  /*1f8c0*/  LDL.LU R77, [R1+0x848] ;  /* 0x00084800014d7983 */ /* 0x000f220000300800 */
[----:B------:R-:W-:Y:S01]  /*1f8d0*/  IMAD R24, R20, UR4, RZ ;  /* 0x0000000414187c24 */ /* 0x000fe2000f8e02ff */
[----:B------:R-:W3:Y:S01]  /*1f8e0*/  LDCU UR4, c[0x0][0x3b0] ;  /* 0x00007600ff0477ac */ /* 0x000ee20008000800 */
[----:B------:R-:W-:Y:S02]  /*1f8f0*/  @P0 IMAD.MOV.U32 R20, RZ, RZ, R3 ;  /* 0x000000ffff140224 */ /* 0x000fe400078e0003 */
[----:B--2---:R-:W-:Y:S01]  /*1f900*/  IMAD R23, R22, UR5, RZ ;  /* 0x0000000516177c24 */ /* 0x004fe2000f8e02ff */
[----:B0-----:R-:W-:Y:S01]  /*1f910*/  IADD3 R3, P2, PT, R24, R10, RZ ;  /* 0x0000000a18037210 */ /* 0x001fe20007f5e0ff */
[----:B------:R-:W0:Y:S01]  /*1f920*/  LDCU UR5, c[0x0][0x3b0] ;  /* 0x00007600ff0577ac */ /* 0x000e220008000800 */
[----:B------:R2:W4:Y:S01]  /*1f930*/  @P0 LDG.E.U8 R58, desc[UR22][R20.64] ;  /* 0x00000016143a0981 */ /* 0x000522000c1e1100 */
[----:B------:R-:W-:-:S03]  /*1f940*/  PRMT R56, RZ, 0x7610, R56 ;  /* 0x00007610ff387816 */ /* 0x000fc60000000038 */
[----:B------:R0:W-:Y:S01]  /*1f950*/  STL [R1+0x740], R3 ;  /* 0x0007400301007387 */ /* 0x0001e20000100800 */
[----:B--2---:R-:W-:Y:S01]  /*1f960*/  @P0 IMAD.MOV.U32 R20, RZ, RZ, R6 ;  /* 0x000000ffff140224 */ /* 0x004fe200078e0006 */
[----:B-1----:R-:W-:Y:S01]  /*1f970*/  LEA.HI.X.SX32 R6, R24, R7, 0x1, P2 ;  /* 0x0000000718067211 */ /* 0x002fe200010f0eff */
[----:B------:R-:W-:-:S05]  /*1f980*/  @P0 IMAD.MOV.U32 R21, RZ, RZ, R25 ;  /* 0x000000ffff150224 */ /* 0x000fca00078e0019 */
[----:B------:R1:W2:Y:S01]  /*1f990*/  @P0 LDG.E.U8 R57, desc[UR22][R20.64] ;  /* 0x0000001614390981 */ /* 0x0002a2000c1e1100 */
[----:B------:R-:W-:Y:S01]  /*1f9a0*/  PRMT R55, RZ, 0x7610, R55 ;  /* 0x00007610ff377816 */ /* 0x000fe20000000037 */
[----:B-1----:R-:W-:Y:S02]  /*1f9b0*/  @P0 IMAD.MOV.U32 R20, RZ, RZ, R3 ;  /* 0x000000ffff140224 */ /* 0x002fe400078e0003 */
[----:B------:R-:W-:-:S05]  /*1f9c0*/  @P0 IMAD.MOV.U32 R21, RZ, RZ, R6 ;  /* 0x000000ffff150224 */ /* 0x000fca00078e0006 */
[----:B------:R1:W2:Y:S04]  /*1f9d0*/  @P0 LDG.E.U8 R56, desc[UR22][R20.64] ;  /* 0x0000001614380981 */ /* 0x0002a8000c1e1100 */
[----:B------:R-:W-:Y:S01]  /*1f9e0*/  STL [R1+0x73c], R6 ;  /* 0x00073c0601007387 */ /* 0x000fe20000100800 */
[----:B------:R-:W-:Y:S02]  /*1f9f0*/  PRMT R54, RZ, 0x7610, R54 ;  /* 0x00007610ff367816 */ /* 0x000fe40000000036 */
[----:B---3--:R-:W-:Y:S02]  /*1fa00*/  SEL R22, R92, R0, !P5 ;  /* 0x000000005c167207 */ /* 0x008fe40006800000 */
[----:B------:R-:W-:-:S04]  /*1fa10*/  IADD3 R0, P2, PT, R23, R10, RZ ;  /* 0x0000000a17007210 */ /* 0x000fc80007f5e0ff */
[----:B0-----:R-:W-:Y:S01]  /*1fa20*/  LEA.HI.X.SX32 R3, R23, R7, 0x1, P2 ;  /* 0x0000000717037211 */ /* 0x001fe200010f0eff */
[----:B----4-:R-:W-:Y:S02]  /*1fa30*/  IMAD R24, R22, UR6, RZ ;  /* 0x0000000616187c24 */ /* 0x010fe4000f8e02ff */
[----:B-1----:R-:W-:Y:S01]  /*1fa40*/  @P0 IMAD.MOV.U32 R20, RZ, RZ, R0 ;  /* 0x000000ffff140224 */ /* 0x002fe200078e0000 */
[----:B------:R-:W-:Y:S01]  /*1fa50*/  STL [R1+0x748], R0 ;  /* 0x0007480001007387 */ /* 0x000fe20000100800 */
[----:B------:R-:W-:Y:S01]  /*1fa60*/  @P0 IMAD.MOV.U32 R21, RZ, RZ, R3 ;  /* 0x000000ffff150224 */ /* 0x000fe200078e0003 */
[----:B------:R-:W0:Y:S02]  /*1fa70*/  LDCU UR6, c[0x0][0x3b0] ;  /* 0x00007600ff0677ac */ /* 0x000e240008000800 */
[----:B------:R1:W-:Y:S04]  /*1fa80*/  STL [R1+0x744], R3 ;  /* 0x0007440301007387 */ /* 0x0003e80000100800 */
[----:B------:R3:W4:Y:S01]  /*1fa90*/  @P0 LDG.E.U8 R55, desc[UR22][R20.64] ;  /* 0x0000001614370981 */ /* 0x000722000c1e1100 */
[----:B------:R-:W-:-:S02]  /*1faa0*/  SEL R22, R92, R2, !P5 ;  /* 0x000000025c167207 */ /* 0x000fc40006800000 */
[-C--:B------:R-:W-:Y:S02]  /*1fab0*/  IADD3 R2, P2, PT, R24, R10.reuse, RZ ;  /* 0x0000000a18027210 */ /* 0x080fe40007f5e0ff */
[----:B---3--:R-:W-:Y:S01]  /*1fac0*/  SEL R20, R92, R9, !P5 ;  /* 0x000000095c147207 */ /* 0x008fe20006800000 */
[----:B------:R-:W-:Y:S01]  /*1fad0*/  IMAD R23, R22, UR4, RZ ;  /* 0x0000000416177c24 */ /* 0x000fe2000f8e02ff */
[----:B-1----:R-:W-:Y:S01]  /*1fae0*/  LEA.HI.X.SX32 R3, R24, R7, 0x1, P2 ;  /* 0x0000000718037211 */ /* 0x002fe200010f0eff */
[----:B------:R-:W-:Y:S01]  /*1faf0*/  STL [R1+0x760], R2 ;  /* 0x0007600201007387 */ /* 0x000fe20000100800 */
[----:B------:R-:W-:Y:S01]  /*1fb00*/  PRMT R53, RZ, 0x7610, R53 ;  /* 0x00007610ff357816 */ /* 0x000fe20000000035 */
[----:B------:R-:W-:Y:S01]  /*1fb10*/  IMAD R24, R20, UR5, RZ ;  /* 0x0000000514187c24 */ /* 0x000fe2000f8e02ff */
[----:B------:R-:W-:Y:S01]  /*1fb20*/  IADD3 R0, P2, PT, R23, R10, RZ ;  /* 0x0000000a17007210 */ /* 0x000fe20007f5e0ff */
[----:B------:R-:W-:Y:S01]  /*1fb30*/  @P0 IMAD.MOV.U32 R20, RZ, RZ, R2 ;  /* 0x000000ffff140224 */ /* 0x000fe200078e0002 */
[----:B------:R-:W1:Y:S01]  /*1fb40*/  LDCU UR4, c[0x0][0x3b0] ;  /* 0x00007600ff0477ac */ /* 0x000e620008000800 */
[----:B------:R-:W-:Y:S01]  /*1fb50*/  @P0 IMAD.MOV.U32 R21, RZ, RZ, R3 ;  /* 0x000000ffff150224 */ /* 0x000fe200078e0003 */
[----:B------:R3:W-:Y:S01]  /*1fb60*/  STL [R1+0x75c], R3 ;  /* 0x00075c0301007387 */ /* 0x0007e20000100800 */
[----:B------:R-:W-:Y:S01]  /*1fb70*/  PRMT R52, RZ, 0x7610, R52 ;  /* 0x00007610ff347816 */ /* 0x000fe20000000034 */
[----:B------:R-:W0:Y:S02]  /*1fb80*/  LDCU UR5, c[0x0][0x3b0] ;  /* 0x00007600ff0577ac */ /* 0x000e240008000800 */
[----:B------:R1:W2:Y:S01]  /*1fb90*/  @P0 LDG.E.U8 R54, desc[UR22][R20.64] ;  /* 0x0000001614360981 */ /* 0x0002a2000c1e1100 */
[----:B------:R-:W-:-:S02]  /*1fba0*/  SEL R22, R92, R8, !P5 ;  /* 0x000000085c167207 */ /* 0x000fc40006800000 */
[----:B------:R-:W-:Y:S02]  /*1fbb0*/  LEA.HI.X.SX32 R8, R23, R7, 0x1, P2 ;  /* 0x0000000717087211 */ /* 0x000fe400010f0eff */
[----:B------:R-:W-:Y:S01]  /*1fbc0*/  IADD3 R6, P2, PT, R24, R10, RZ ;  /* 0x0000000a18067210 */ /* 0x000fe20007f5e0ff */
[----:B------:R-:W-:Y:S01]  /*1fbd0*/  IMAD R22, R22, UR12, RZ ;  /* 0x0000000c16167c24 */ /* 0x000fe2000f8e02ff */
[----:B------:R-:W-:Y:S01]  /*1fbe0*/  STL [R1+0x768], R0 ;  /* 0x0007680001007387 */ /* 0x000fe20000100800 */
[----:B-1----:R-:W-:Y:S01]  /*1fbf0*/  @P0 IMAD.MOV.U32 R21, RZ, RZ, R8 ;  /* 0x000000ffff150224 */ /* 0x002fe200078e0008 */
[----:B------:R-:W-:Y:S01]  /*1fc00*/  PRMT R51, RZ, 0x7610, R51 ;  /* 0x00007610ff337816 */ /* 0x000fe20000000033 */
[----:B------:R-:W1:Y:S01]  /*1fc10*/  LDCU UR12, c[0x0][0x3b0] ;  /* 0x00007600ff0c77ac */ /* 0x000e620008000800 */
[----:B---3--:R-:W3:Y:S04]  /*1fc20*/  LDL.LU R3, [R1+0x860] ;  /* 0x0008600001037983 */ /* 0x008ee80000300800 */
[----:B------:R-:W2:Y:S01]  /*1fc30*/  LDL.LU R2, [R1+0x85c] ;  /* 0x00085c0001027983 */ /* 0x000ea20000300800 */
[----:B------:R-:W-:-:S02]  /*1fc40*/  SEL R20, R92, R77, !P5 ;  /* 0x0000004d5c147207 */ /* 0x000fc40006800000 */
[----:B------:R-:W-:Y:S01]  /*1fc50*/  LEA.HI.X.SX32 R77, R24, R7, 0x1, P2 ;  /* 0x00000007184d7211 */ /* 0x000fe200010f0eff */
[----:B------:R0:W-:Y:S01]  /*1fc60*/  STL [R1+0x764], R8 ;  /* 0x0007640801007387 */ /* 0x0001e20000100800 */
[----:B------:R-:W-:-:S03]  /*1fc70*/  IADD3 R25, P2, PT, R22, R10, RZ ;  /* 0x0000000a16197210 */ /* 0x000fc60007f5e0ff */
[----:B------:R0:W-:Y:S01]  /*1fc80*/  STL [R1+0x780], R6 ;  /* 0x0007800601007387 */ /* 0x0001e20000100800 */
[----:B------:R-:W-:-:S03]  /*1fc90*/  LEA.HI.X.SX32 R24, R22, R7, 0x1, P2 ;  /* 0x0000000716187211 */ /* 0x000fc600010f0eff */
[----:B------:R0:W-:Y:S04]  /*1fca0*/  STL [R1+0x77c], R77 ;  /* 0x00077c4d01007387 */ /* 0x0001e80000100800 */
[----:B------:R-:W4:Y:S04]  /*1fcb0*/  LDL.LU R9, [R1+0x844] ;  /* 0x0008440001097983 */ /* 0x000f280000300800 */
[----:B------:R-:W-:Y:S04]  /*1fcc0*/  STL [R1+0x788], R25 ;  /* 0x0007881901007387 */ /* 0x000fe80000100800 */
[----:B0-----:R-:W4:Y:S04]  /*1fcd0*/  LDL.LU R8, [R1+0x840] ;  /* 0x0008400001087983 */ /* 0x001f280000300800 */
[----:B------:R-:W4:Y:S01]  /*1fce0*/  LDL.LU R22, [R1+0x864] ;  /* 0x0008640001167983 */ /* 0x000f220000300800 */
[----:B------:R-:W-:Y:S01]  /*1fcf0*/  IMAD R23, R20, UR6, RZ ;  /* 0x0000000614177c24 */ /* 0x000fe2000f8e02ff */
[----:B------:R-:W0:Y:S01]  /*1fd00*/  LDCU UR6, c[0x0][0x3b0] ;  /* 0x00007600ff0677ac */ /* 0x000e220008000800 */
[----:B------:R-:W-:-:S03]  /*1fd10*/  @P0 IMAD.MOV.U32 R20, RZ, RZ, R0 ;  /* 0x000000ffff140224 */ /* 0x000fc600078e0000 */
[C---:B------:R-:W-:Y:S02]  /*1fd20*/  IADD3 R0, P2, PT, R23.reuse, R10, RZ ;  /* 0x0000000a17007210 */ /* 0x040fe40007f5e0ff */
[----:B------:R1:W4:Y:S02]  /*1fd30*/  @P0 LDG.E.U8 R53, desc[UR22][R20.64] ;  /* 0x0000001614350981 */ /* 0x000324000c1e1100 */
[----:B-1----:R-:W-:Y:S02]  /*1fd40*/  @P0 IMAD.MOV.U32 R20, RZ, RZ, R6 ;  /* 0x000000ffff140224 */ /* 0x002fe400078e0006 */
[----:B------:R-:W-:Y:S01]  /*1fd50*/  @P0 IMAD.MOV.U32 R21, RZ, RZ, R77 ;  /* 0x000000ffff150224 */ /* 0x000fe200078e004d */
[----:B------:R-:W-:Y:S01]  /*1fd60*/  LEA.HI.X.SX32 R6, R23, R7, 0x1, P2 ;  /* 0x0000000717067211 */ /* 0x000fe200010f0eff */
[----:B------:R-:W4:Y:S01]  /*1fd70*/  LDL.LU R77, [R1+0x808] ;  /* 0x00080800014d7983 */ /* 0x000f220000300800 */
[----:B------:R-:W-:-:S03]  /*1fd80*/  ISETP.GT.U32.AND P2, PT, R11, R15, PT ;  /* 0x0000000f0b00720c */ /* 0x000fc60003f44070 */
[----:B------:R1:W4:Y:S01]  /*1fd90*/  @P0 LDG.E.U8 R52, desc[UR22][R20.64] ;  /* 0x0000001614340981 */ /* 0x000322000c1e1100 */
[----:B------:R-:W-:Y:S01]  /*1fda0*/  PRMT R50, RZ, 0x7610, R50 ;  /* 0x00007610ff327816 */ /* 0x000fe20000000032 */
[----:B-1----:R-:W-:Y:S02]  /*1fdb0*/  @P0 IMAD.MOV.U32 R20, RZ, RZ, R25 ;  /* 0x000000ffff140224 */ /* 0x002fe400078e0019 */
[----:B------:R-:W-:-:S05]  /*1fdc0*/  @P0 IMAD.MOV.U32 R21, RZ, RZ, R24 ;  /* 0x000000ffff150224 */ /* 0x000fca00078e0018 */
[----:B------:R1:W4:Y:S01]  /*1fdd0*/  @P0 LDG.E.U8 R51, desc[UR22][R20.64] ;  /* 0x0000001614330981 */ /* 0x000322000c1e1100 */
[----:B------:R-:W-:-:S03]  /*1fde0*/  @!P2 IMAD.IADD R15, R15, 0x1, -R11 ;  /* 0x000000010f0fa824 */ /* 0x000fc600078e0a0b */
[----:B------:R0:W-:Y:S01]  /*1fdf0*/  STL [R1+0x784], R24 ;  /* 0x0007841801007387 */ /* 0x0001e20000100800 */
[----:B-1----:R-:W-:Y:S02]  /*1fe00*/  @P0 IMAD.MOV.U32 R20, RZ, RZ, R0 ;  /* 0x000000ffff140224 */ /* 0x002fe400078e0000 */
[----:B------:R-:W-:Y:S01]  /*1fe10*/  @P0 IMAD.MOV.U32 R21, RZ, RZ, R6 ;  /* 0x000000ffff150224 */ /* 0x000fe200078e0006 */
[----:B------:R1:W-:Y:S04]  /*1fe20*/  STL [R1+0x7a0], R0 ;  /* 0x0007a00001007387 */ /* 0x0003e80000100800 */
[----:B------:R3:W4:Y:S01]  /*1fe30*/  @P0 LDG.E.U8 R50, desc[UR22][R20.64] ;  /* 0x0000001614320981 */ /* 0x000722000c1e1100 */
[----:B------:R-:W-:-:S03]  /*1fe40*/  PRMT R49, RZ, 0x7610, R49 ;  /* 0x00007610ff317816 */ /* 0x000fc60000000031 */
[----:B------:R-:W-:Y:S01]  /*1fe50*/  STL [R1+0x79c], R6 ;  /* 0x00079c0601007387 */ /* 0x000fe20000100800 */
[C---:B---3--:R-:W-:Y:S02]  /*1fe60*/  SEL R20, R92.reuse, R3, !P5 ;  /* 0x000000035c147207 */ /* 0x048fe40006800000 */
[----:B--2---:R-:W-:-:S03]  /*1fe70*/  SEL R21, R92, R2, !P5 ;  /* 0x000000025c157207 */ /* 0x004fc60006800000 */
[----:B------:R-:W-:Y:S01]  /*1fe80*/  IMAD R23, R20, UR5, RZ ;  /* 0x0000000514177c24 */ /* 0x000fe2000f8e02ff */
[----:B------:R-:W-:Y:S01]  /*1fe90*/  PRMT R48, RZ, 0x7610, R48 ;  /* 0x00007610ff307816 */ /* 0x000fe20000000030 */
[----:B------:R-:W2:Y:S01]  /*1fea0*/  LDCU UR5, c[0x0][0x3b0] ;  /* 0x00007600ff0577ac */ /* 0x000ea20008000800 */
[----:B0-----:R-:W-:Y:S01]  /*1feb0*/  IMAD R24, R21, UR6, RZ ;  /* 0x0000000615187c24 */ /* 0x001fe2000f8e02ff */
[----:B------:R-:W-:Y:S01]  /*1fec0*/  PRMT R47, RZ, 0x7610, R47 ;  /* 0x00007610ff2f7816 */ /* 0x000fe2000000002f */
[----:B------:R-:W0:Y:S01]  /*1fed0*/  LDCU UR6, c[0x0][0x3b0] ;  /* 0x00007600ff0677ac */ /* 0x000e220008000800 */
[----:B----4-:R-:W-:-:S05]  /*1fee0*/  SEL R22, R92, R22, !P5 ;  /* 0x000000165c167207 */ /* 0x010fca0006800000 */
[----:B------:R-:W-:Y:S01]  /*1fef0*/  IMAD R22, R22, UR4, RZ ;  /* 0x0000000416167c24 */ /* 0x000fe2000f8e02ff */
[----:B------:R-:W3:Y:S04]  /*1ff00*/  LDCU UR4, c[0x0][0x3b0] ;  /* 0x00007600ff0477ac */ /* 0x000ee80008000800 */
[----:B-1----:R-:W-:-:S04]  /*1ff10*/  IADD3 R0, P2, PT, R22, R10, RZ ;  /* 0x0000000a16007210 */ /* 0x002fc80007f5e0ff */
[----:B------:R-:W-:Y:S01]  /*1ff20*/  LEA.HI.X.SX32 R2, R22, R7, 0x1, P2 ;  /* 0x0000000716027211 */ /* 0x000fe200010f0eff */
[----:B------:R-:W-:Y:S01]  /*1ff30*/  @P0 IMAD.MOV.U32 R20, RZ, RZ, R0 ;  /* 0x000000ffff140224 */ /* 0x000fe200078e0000 */
[----:B------:R-:W-:-:S03]  /*1ff40*/  IADD3 R3, P2, PT, R23, R10, RZ ;  /* 0x0000000a17037210 */ /* 0x000fc60007f5e0ff */
[----:B------:R-:W-:Y:S01]  /*1ff50*/  @P0 IMAD.MOV.U32 R21, RZ, RZ, R2 ;  /* 0x000000ffff150224 */ /* 0x000fe200078e0002 */
[----:B------:R-:W-:Y:S04]  /*1ff60*/  STL [R1+0x7a8], R0 ;  /* 0x0007a80001007387 */ /* 0x000fe80000100800 */
[----:B------:R1:W-:Y:S04]  /*1ff70*/  STL [R1+0x7a4], R2 ;  /* 0x0007a40201007387 */ /* 0x0003e80000100800 */
[----:B------:R4:W2:Y:S04]  /*1ff80*/  @P0 LDG.E.U8 R49, desc[UR22][R20.64] ;  /* 0x0000001614310981 */ /* 0x0008a8000c1e1100 */
[----:B------:R0:W-:Y:S01]  /*1ff90*/  STL [R1+0x7c0], R3 ;  /* 0x0007c00301007387 */ /* 0x0001e20000100800 */
[----:B----4-:R-:W-:-:S03]  /*1ffa0*/  SEL R20, R92, R8, !P5 ;  /* 0x000000085c147207 */ /* 0x010fc60006800000 */
[----:B------:R-:W4:Y:S01]  /*1ffb0*/  LDL.LU R8, [R1+0x828] ;  /* 0x0008280001087983 */ /* 0x000f220000300800 */
[----:B------:R-:W-:Y:S02]  /*1ffc0*/  SEL R22, R92, R9, !P5 ;  /* 0x000000095c167207 */ /* 0x000fe40006800000 */
[----:B------:R-:W-:Y:S02]  /*1ffd0*/  LEA.HI.X.SX32 R9, R23, R7, 0x1, P2 ;  /* 0x0000000717097211 */ /* 0x000fe400010f0eff */
[-C--:B-1----:R-:W-:Y:S01]  /*1ffe0*/  IADD3 R2, P2, PT, R24, R10.reuse, RZ ;  /* 0x0000000a18027210 */ /* 0x082fe20007f5e0ff */
[----:B------:R-:W-:Y:S01]  /*1fff0*/  IMAD R25, R22, UR12, RZ ;  /* 0x0000000c16197c24 */ /* 0x000fe2000f8e02ff */
[----:B------:R-:W-:Y:S01]  /*20000*/  SEL R22, R92, R77, !P5 ;  /* 0x0000004d5c167207 */ /* 0x000fe20006800000 */
[----:B------:R1:W-:Y:S01]  /*20010*/  STL [R1+0x7bc], R9 ;  /* 0x0007bc0901007387 */ /* 0x0003e20000100800 */
[----:B---3--:R-:W-:Y:S01]  /*20020*/  IMAD R23, R20, UR4, RZ ;  /* 0x0000000414177c24 */ /* 0x008fe2000f8e02ff */
[-C--:B------:R-:W-:Y:S01]  /*20030*/  LEA.HI.X.SX32 R77, R24, R7.reuse, 0x1, P2 ;  /* 0x00000007184d7211 */ /* 0x080fe200010f0eff */
[----:B------:R-:W-:Y:S01]  /*20040*/  @P0 IMAD.MOV.U32 R20, RZ, RZ, R3 ;  /* 0x000000ffff140224 */ /* 0x000fe200078e0003 */
[----:B------:R-:W3:Y:S01]  /*20050*/  LDL.LU R6, [R1+0x804] ;  /* 0x0008040001067983 */ /* 0x000ee20000300800 */
[----:B------:R-:W-:Y:S01]  /*20060*/  @P0 IMAD.MOV.U32 R21, RZ, RZ, R9 ;  /* 0x000000ffff150224 */ /* 0x000fe200078e0009 */
[C---:B------:R-:W-:Y:S01]  /*20070*/  IADD3 R0, P2, PT, R25.reuse, R10, RZ ;  /* 0x0000000a19007210 */ /* 0x040fe20007f5e0ff */
[----:B------:R-:W-:Y:S01]  /*20080*/  IMAD R22, R22, UR13, RZ ;  /* 0x0000000d16167c24 */ /* 0x000fe2000f8e02ff */
[----:B------:R-:W-:Y:S01]  /*20090*/  PRMT R46, RZ, 0x7610, R46 ;  /* 0x00007610ff2e7816 */ /* 0x000fe2000000002e */
[----:B------:R-:W2:Y:S01]  /*200a0*/  LDCU UR4, c[0x0][0x3b0] ;  /* 0x00007600ff0477ac */ /* 0x000ea20008000800 */
[----:B------:R1:W3:Y:S01]  /*200b0*/  @P0 LDG.E.U8 R48, desc[UR22][R20.64] ;  /* 0x0000001614300981 */ /* 0x0002e2000c1e1100 */
[----:B0-----:R-:W-:-:S02]  /*200c0*/  LEA.HI.X.SX32 R3, R25, R7, 0x1, P2 ;  /* 0x0000000719037211 */ /* 0x001fc400010f0eff */
[----:B------:R-:W-:Y:S01]  /*200d0*/  PRMT R45, RZ, 0x7610, R45 ;  /* 0x00007610ff2d7816 */ /* 0x000fe2000000002d */
[----:B------:R-:W-:Y:S01]  /*200e0*/  STL [R1+0x7c8], R2 ;  /* 0x0007c80201007387 */ /* 0x000fe20000100800 */
[----:B------:R-:W-:Y:S01]  /*200f0*/  PRMT R44, RZ, 0x7610, R44 ;  /* 0x00007610ff2c7816 */ /* 0x000fe2000000002c */
[----:B------:R-:W0:Y:S02]  /*20100*/  LDCU UR12, c[0x0][0x3b0] ;  /* 0x00007600ff0c77ac */ /* 0x000e240008000800 */
[----:B-1----:R-:W3:Y:S01]  /*20110*/  LDL.LU R9, [R1+0x820] ;  /* 0x0008200001097983 */ /* 0x002ee20000300800 */
[----:B------:R-:W-:Y:S02]  /*20120*/  @P0 IMAD.MOV.U32 R20, RZ, RZ, R2 ;  /* 0x000000ffff140224 */ /* 0x000fe400078e0002 */
[----:B------:R-:W-:Y:S01]  /*20130*/  @P0 IMAD.MOV.U32 R21, RZ, RZ, R77 ;  /* 0x000000ffff150224 */ /* 0x000fe200078e004d */
[----:B------:R1:W-:Y:S01]  /*20140*/  STL [R1+0x7c4], R77 ;  /* 0x0007c44d01007387 */ /* 0x0003e20000100800 */
[----:B------:R-:W-:-:S03]  /*20150*/  IADD3 R24, P2, PT, R23, R10, RZ ;  /* 0x0000000a17187210 */ /* 0x000fc60007f5e0ff */
[----:B------:R0:W-:Y:S04]  /*20160*/  STL [R1+0x7e0], R0 ;  /* 0x0007e00001007387 */ /* 0x0001e80000100800 */
[----:B------:R0:W3:Y:S04]  /*20170*/  @P0 LDG.E.U8 R47, desc[UR22][R20.64] ;  /* 0x00000016142f0981 */ /* 0x0000e8000c1e1100 */
[----:B------:R0:W-:Y:S01]  /*20180*/  STL [R1+0x7dc], R3 ;  /* 0x0007dc0301007387 */ /* 0x0001e20000100800 */
[----:B-1----:R-:W-:-:S03]  /*20190*/  LEA.HI.X.SX32 R77, R23, R7, 0x1, P2 ;  /* 0x00000007174d7211 */ /* 0x002fc600010f0eff */
[----:B------:R-:W3:Y:S01]  /*201a0*/  LDL.LU R2, [R1+0x81c] ;  /* 0x00081c0001027983 */ /* 0x000ee20000300800 */
[----:B0-----:R-:W-:Y:S02]  /*201b0*/  IMAD.MOV.U32 R20, RZ, RZ, R3 ;  /* 0x000000ffff147224 */ /* 0x001fe400078e0003 */
[----:B------:R-:W-:Y:S01]  /*201c0*/  IMAD.MOV.U32 R21, RZ, RZ, R0 ;  /* 0x000000ffff157224 */ /* 0x000fe200078e0000 */
[----:B------:R-:W-:-:S04]  /*201d0*/  IADD3 R0, P2, PT, R22, R10, RZ ;  /* 0x0000000a16007210 */ /* 0x000fc80007f5e0ff */
[-C--:B------:R-:W-:Y:S02]  /*201e0*/  @P0 LOP3.LUT R21, R21, R20.reuse, RZ, 0x3c, !PT ;  /* 0x0000001415150212 */ /* 0x080fe400078e3cff */
[----:B------:R-:W-:Y:S02]  /*201f0*/  LEA.HI.X.SX32 R3, R22, R7, 0x1, P2 ;  /* 0x0000000716037211 */ /* 0x000fe400010f0eff */
[C---:B------:R-:W-:Y:S01]  /*20200*/  @P0 LOP3.LUT R20, R21.reuse, R20, RZ, 0x3c, !PT ;  /* 0x0000001415140212 */ /* 0x040fe200078e3cff */
[----:B------:R-:W-:Y:S03]  /*20210*/  STL [R1+0x7e8], R24 ;  /* 0x0007e81801007387 */ /* 0x000fe60000100800 */
[----:B------:R-:W-:Y:S01]  /*20220*/  @P0 LOP3.LUT R21, R21, R20, RZ, 0x3c, !PT ;  /* 0x0000001415150212 */ /* 0x000fe200078e3cff */
[----:B------:R0:W-:Y:S04]  /*20230*/  STL [R1+0x7e4], R77 ;  /* 0x0007e44d01007387 */ /* 0x0001e80000100800 */
[----:B------:R-:W-:Y:S04]  /*20240*/  STL [R1+0x800], R0 ;  /* 0x0008000001007387 */ /* 0x000fe80000100800 */
[----:B------:R1:W-:Y:S04]  /*20250*/  STL [R1+0x7fc], R3 ;  /* 0x0007fc0301007387 */ /* 0x0003e80000100800 */
[----:B------:R0:W3:Y:S02]  /*20260*/  @P0 LDG.E.U8 R46, desc[UR22][R20.64] ;  /* 0x00000016142e0981 */ /* 0x0000e4000c1e1100 */
[----:B0-----:R-:W-:Y:S01]  /*20270*/  @P0 IMAD.MOV.U32 R21, RZ, RZ, R77 ;  /* 0x000000ffff150224 */ /* 0x001fe200078e004d */
[----:B----4-:R-:W-:-:S02]  /*20280*/  SEL R23, R92, R8, !P5 ;  /* 0x000000085c177207 */ /* 0x010fc40006800000 */
[----:B------:R-:W4:Y:S04]  /*20290*/  LDL.LU R8, [R1+0x824] ;  /* 0x0008240001087983 */ /* 0x000f280000300800 */
[----:B------:R-:W4:Y:S01]  /*202a0*/  LDL.LU R77, [R1+0x83c] ;  /* 0x00083c00014d7983 */ /* 0x000f220000300800 */
[----:B------:R-:W-:Y:S01]  /*202b0*/  ISETP.GT.U32.AND P2, PT, R11, R15, PT ;  /* 0x0000000f0b00720c */ /* 0x000fe20003f44070 */
[----:B------:R-:W-:Y:S02]  /*202c0*/  @P0 IMAD.MOV.U32 R20, RZ, RZ, R24 ;  /* 0x000000ffff140224 */ /* 0x000fe400078e0018 */
[----:B--2---:R-:W-:Y:S01]  /*202d0*/  IMAD R23, R23, UR4, RZ ;  /* 0x0000000417177c24 */ /* 0x004fe2000f8e02ff */
[----:B------:R-:W0:Y:S02]  /*202e0*/  LDCU UR4, c[0x0][0x3b0] ;  /* 0x00007600ff0477ac */ /* 0x000e240008000800 */
[----:B------:R2:W4:Y:S01]  /*202f0*/  @P0 LDG.E.U8 R45, desc[UR22][R20.64] ;  /* 0x00000016142d0981 */ /* 0x000522000c1e1100 */
[----:B---3--:R-:W-:Y:S01]  /*20300*/  SEL R22, R92, R6, !P5 ;  /* 0x000000065c167207 */ /* 0x008fe20006800000 */
[----:B--2---:R-:W-:-:S02]  /*20310*/  @P0 IMAD.MOV.U32 R20, RZ, RZ, R0 ;  /* 0x000000ffff140224 */ /* 0x004fc400078e0000 */
[----:B------:R-:W-:-:S03]  /*20320*/  @P0 IMAD.MOV.U32 R21, RZ, RZ, R3 ;  /* 0x000000ffff150224 */ /* 0x000fc600078e0003 */
[----:B------:R-:W-:Y:S01]  /*20330*/  @!P2 IMAD.IADD R15, R15, 0x1, -R11 ;  /* 0x000000010f0fa824 */ /* 0x000fe200078e0a0b */
[CC--:B-1----:R-:W-:Y:S01]  /*20340*/  IADD3 R3, P2, PT, R23.reuse, R10.reuse, RZ ;  /* 0x0000000a17037210 */ /* 0x0c2fe20007f5e0ff */
[----:B------:R1:W2:Y:S03]  /*20350*/  @P0 LDG.E.U8 R44, desc[UR22][R20.64] ;  /* 0x00000016142c0981 */ /* 0x0002a6000c1e1100 */
[----:B------:R-:W-:Y:S01]  /*20360*/  LEA.HI.X.SX32 R6, R23, R7, 0x1, P2 ;  /* 0x0000000717067211 */ /* 0x000fe200010f0eff */
[----:B-1----:R-:W-:Y:S01]  /*20370*/  IMAD R21, R22, UR5, RZ ;  /* 0x0000000516157c24 */ /* 0x002fe2000f8e02ff */
[----:B------:R-:W-:Y:S01]  /*20380*/  SEL R20, R92, R9, !P5 ;  /* 0x000000095c147207 */ /* 0x000fe20006800000 */
[----:B------:R-:W1:Y:S03]  /*20390*/  LDCU UR5, c[0x0][0x3b0] ;  /* 0x00007600ff0577ac */ /* 0x000e660008000800 */
[----:B------:R-:W-:Y:S01]  /*203a0*/  IADD3 R0, P2, PT, R21, R10, RZ ;  /* 0x0000000a15007210 */ /* 0x000fe20007f5e0ff */
[----:B------:R-:W-:Y:S01]  /*203b0*/  IMAD R24, R20, UR6, RZ ;  /* 0x0000000614187c24 */ /* 0x000fe2000f8e02ff */
[----:B------:R-:W-:Y:S01]  /*203c0*/  SEL R22, R92, R2, !P5 ;  /* 0x000000025c167207 */ /* 0x000fe20006800000 */
[----:B------:R-:W-:Y:S01]  /*203d0*/  @P0 IMAD.MOV.U32 R20, RZ, RZ, R3 ;  /* 0x000000ffff140224 */ /* 0x000fe200078e0003 */
[----:B------:R-:W-:-:S02]  /*203e0*/  PRMT R43, RZ, 0x7610, R43 ;  /* 0x00007610ff2b7816 */ /* 0x000fc4000000002b */
[----:B------:R-:W-:Y:S01]  /*203f0*/  PRMT R42, RZ, 0x7610, R42 ;  /* 0x00007610ff2a7816 */ /* 0x000fe2000000002a */
[----:B------:R3:W-:Y:S01]  /*20400*/  STL [R1+0x808], R3 ;  /* 0x0008080301007387 */ /* 0x0007e20000100800 */
[----:B------:R-:W-:Y:S01]  /*20410*/  LEA.HI.X.SX32 R2, R21, R7, 0x1, P2 ;  /* 0x0000000715027211 */ /* 0x000fe200010f0eff */
[----:B------:R-:W-:Y:S01]  /*20420*/  @P0 IMAD.MOV.U32 R21, RZ, RZ, R6 ;  /* 0x000000ffff150224 */ /* 0x000fe200078e0006 */
[----:B------:R-:W-:Y:S01]  /*20430*/  PRMT R41, RZ, 0x7610, R41 ;  /* 0x00007610ff297816 */ /* 0x000fe20000000029 */
[----:B------:R-:W0:Y:S03]  /*20440*/  LDCU UR6, c[0x0][0x3b0] ;  /* 0x00007600ff0677ac */ /* 0x000e260008000800 */
[----:B------:R1:W2:Y:S01]  /*20450*/  @P0 LDG.E.U8 R43, desc[UR22][R20.64] ;  /* 0x00000016142b0981 */ /* 0x0002a2000c1e1100 */
[----:B------:R-:W-:Y:S01]  /*20460*/  IMAD R23, R22, UR12, RZ ;  /* 0x0000000c16177c24 */ /* 0x000fe2000f8e02ff */
[----:B------:R-:W-:Y:S01]  /*20470*/  SEL R93, R92, R93, !P5 ;  /* 0x0000005d5c5d7207 */ /* 0x000fe20006800000 */
[----:B------:R-:W0:Y:S01]  /*20480*/  LDCU UR12, c[0x0][0x3b0] ;  /* 0x00007600ff0c77ac */ /* 0x000e220008000800 */
[----:B---3--:R-:W-:Y:S01]  /*20490*/  IADD3 R3, P2, PT, R24, R10, RZ ;  /* 0x0000000a18037210 */ /* 0x008fe20007f5e0ff */
[----:B-1----:R-:W-:-:S02]  /*204a0*/  @P0 IMAD.MOV.U32 R20, RZ, RZ, R0 ;  /* 0x000000ffff140224 */ /* 0x002fc400078e0000 */
[----:B------:R-:W-:Y:S01]  /*204b0*/  @P0 IMAD.MOV.U32 R21, RZ, RZ, R2 ;  /* 0x000000ffff150224 */ /* 0x000fe200078e0002 */
[----:B------:R1:W-:Y:S04]  /*204c0*/  STL [R1+0x804], R6 ;  /* 0x0008040601007387 */ /* 0x0003e80000100800 */
[----:B------:R3:W2:Y:S04]  /*204d0*/  @P0 LDG.E.U8 R42, desc[UR22][R20.64] ;  /* 0x00000016142a0981 */ /* 0x0006a8000c1e1100 */
[----:B------:R0:W-:Y:S01]  /*204e0*/  STL [R1+0x820], R0 ;  /* 0x0008200001007387 */ /* 0x0001e20000100800 */
[----:B-1----:R-:W-:-:S03]  /*204f0*/  LEA.HI.X.SX32 R6, R24, R7, 0x1, P2 ;  /* 0x0000000718067211 */ /* 0x002fc600010f0eff */
[----:B------:R1:W-:Y:S02]  /*20500*/  STL [R1+0x81c], R2 ;  /* 0x00081c0201007387 */ /* 0x0003e40000100800 */
[----:B---3--:R-:W-:Y:S01]  /*20510*/  @P0 IMAD.MOV.U32 R21, RZ, RZ, R6 ;  /* 0x000000ffff150224 */ /* 0x008fe200078e0006 */
[C---:B0-----:R-:W-:Y:S01]  /*20520*/  IADD3 R0, P2, PT, R23.reuse, R10, RZ ;  /* 0x0000000a17007210 */ /* 0x041fe20007f5e0ff */
[----:B------:R0:W-:Y:S03]  /*20530*/  STL [R1+0x828], R3 ;  /* 0x0008280301007387 */ /* 0x0001e60000100800 */
[----:B-1----:R-:W-:Y:S01]  /*20540*/  LEA.HI.X.SX32 R2, R23, R7, 0x1, P2 ;  /* 0x0000000717027211 */ /* 0x002fe200010f0eff */
[----:B------:R1:W-:Y:S04]  /*20550*/  STL [R1+0x824], R6 ;  /* 0x0008240601007387 */ /* 0x0003e80000100800 */
[----:B------:R3:W-:Y:S04]  /*20560*/  STL [R1+0x840], R0 ;  /* 0x0008400001007387 */ /* 0x0007e80000100800 */
[----:B------:R0:W-:Y:S01]  /*20570*/  STL [R1+0x83c], R2 ;  /* 0x00083c0201007387 */ /* 0x0001e20000100800 */
[----:B------:R-:W-:Y:S01]  /*20580*/  PRMT R40, RZ, 0x7610, R40 ;  /* 0x00007610ff287816 */ /* 0x000fe20000000028 */
[----:B------:R-:W-:Y:S01]  /*20590*/  @!P6 IMAD.MOV R16, RZ, RZ, -R16 ;  /* 0x000000ffff10e224 */ /* 0x000fe200078e0a10 */
[----:B------:R-:W-:-:S02]  /*205a0*/  PRMT R39, RZ, 0x7610, R39 ;  /* 0x00007610ff277816 */ /* 0x000fc40000000027 */
[C---:B------:R-:W-:Y:S01]  /*205b0*/  SEL R19, R92.reuse, R19, !P5 ;  /* 0x000000135c137207 */ /* 0x040fe20006800000 */
[----:B------:R-:W-:Y:S01]  /*205c0*/  @!P4 IMAD.MOV R15, RZ, RZ, -R15 ;  /* 0x000000ffff0fc224 */ /* 0x000fe200078e0a0f */
[----:B------:R-:W-:Y:S02]  /*205d0*/  PRMT R38, RZ, 0x7610, R38 ;  /* 0x00007610ff267816 */ /* 0x000fe40000000026 */
[C---:B------:R-:W-:Y:S02]  /*205e0*/  SEL R16, R92.reuse, R16, !P5 ;  /* 0x000000105c107207 */ /* 0x040fe40006800000 */
[----:B------:R-:W-:Y:S02]  /*205f0*/  SEL R15, R92, R15, !P5 ;  /* 0x0000000f5c0f7207 */ /* 0x000fe40006800000 */
[----:B------:R-:W-:Y:S01]  /*20600*/  PRMT R37, RZ, 0x7610, R37 ;  /* 0x00007610ff257816 */ /* 0x000fe20000000025 */
[----:B------:R-:W-:Y:S02]  /*20610*/  IMAD R16, R16, UR6, RZ ;  /* 0x0000000610107c24 */ /* 0x000fe4000f8e02ff */
[----:B------:R-:W-:Y:S01]  /*20620*/  IMAD R15, R15, UR12, RZ ;  /* 0x0000000c0f0f7c24 */ /* 0x000fe2000f8e02ff */
[----:B------:R-:W-:-:S02]  /*20630*/  PRMT R36, RZ, 0x7610, R36 ;  /* 0x00007610ff247816 */ /* 0x000fc40000000024 */
[----:B------:R-:W-:Y:S02]  /*20640*/  PRMT R35, RZ, 0x7610, R35 ;  /* 0x00007610ff237816 */ /* 0x000fe40000000023 */
[----:B------:R-:W-:Y:S02]  /*20650*/  PRMT R34, RZ, 0x7610, R34 ;  /* 0x00007610ff227816 */ /* 0x000fe40000000022 */
[----:B------:R-:W-:Y:S02]  /*20660*/  PRMT R33, RZ, 0x7610, R33 ;  /* 0x00007610ff217816 */ /* 0x000fe40000000021 */
[----:B------:R-:W-:Y:S02]  /*20670*/  PRMT R32, RZ, 0x7610, R32 ;  /* 0x00007610ff207816 */ /* 0x000fe40000000020 */
[----:B------:R-:W-:Y:S02]  /*20680*/  PRMT R31, RZ, 0x7610, R31 ;  /* 0x00007610ff1f7816 */ /* 0x000fe4000000001f */
[----:B----4-:R-:W-:-:S02]  /*20690*/  SEL R20, R92, R8, !P5 ;  /* 0x000000085c147207 */ /* 0x010fc40006800000 */
[----:B------:R-:W-:-:S03]  /*206a0*/  SEL R22, R92, R77, !P5 ;  /* 0x0000004d5c167207 */ /* 0x000fc60006800000 */
[----:B------:R-:W-:Y:S01]  /*206b0*/  IMAD R24, R20, UR4, RZ ;  /* 0x0000000414187c24 */ /* 0x000fe2000f8e02ff */
[----:B------:R-:W4:Y:S01]  /*206c0*/  LDCU UR4, c[0x0][0x3b0] ;  /* 0x00007600ff0477ac */ /* 0x000f220008000800 */
[----:B------:R-:W-:Y:S02]  /*206d0*/  @P0 IMAD.MOV.U32 R20, RZ, RZ, R3 ;  /* 0x000000ffff140224 */ /* 0x000fe400078e0003 */
[----:B------:R-:W-:Y:S01]  /*206e0*/  IMAD R22, R22, UR5, RZ ;  /* 0x0000000516167c24 */ /* 0x000fe2000f8e02ff */
[CC--:B0-----:R-:W-:Y:S01]  /*206f0*/  IADD3 R3, P2, PT, R24.reuse, R10.reuse, RZ ;  /* 0x0000000a18037210 */ /* 0x0c1fe20007f5e0ff */
[----:B------:R-:W0:Y:S01]  /*20700*/  LDCU UR5, c[0x0][0x3b0] ;  /* 0x00007600ff0577ac */ /* 0x000e220008000800 */
[----:B------:R3:W2:Y:S02]  /*20710*/  @P0 LDG.E.U8 R41, desc[UR22][R20.64] ;  /* 0x0000001614290981 */ /* 0x0006a4000c1e1100 */
[----:B-1----:R-:W-:Y:S01]  /*20720*/  LEA.HI.X.SX32 R6, R24, R7, 0x1, P2 ;  /* 0x0000000718067211 */ /* 0x002fe200010f0eff */
[----:B---3--:R-:W-:Y:S01]  /*20730*/  @P0 IMAD.MOV.U32 R20, RZ, RZ, R0 ;  /* 0x000000ffff140224 */ /* 0x008fe200078e0000 */
[----:B------:R-:W-:Y:S01]  /*20740*/  IADD3 R0, P2, PT, R22, R10, RZ ;  /* 0x0000000a16007210 */ /* 0x000fe20007f5e0ff */
[----:B------:R-:W-:-:S03]  /*20750*/  @P0 IMAD.MOV.U32 R21, RZ, RZ, R2 ;  /* 0x000000ffff150224 */ /* 0x000fc600078e0002 */
[----:B------:R-:W-:Y:S02]  /*20760*/  LEA.HI.X.SX32 R2, R22, R7, 0x1, P2 ;  /* 0x0000000716027211 */ /* 0x000fe400010f0eff */
[----:B------:R-:W-:Y:S01]  /*20770*/  ISETP.GT.U32.AND P2, PT, R11, R17, PT ;  /* 0x000000110b00720c */ /* 0x000fe20003f44070 */
[----:B----4-:R-:W-:Y:S01]  /*20780*/  IMAD R93, R93, UR4, RZ ;  /* 0x000000045d5d7c24 */ /* 0x010fe2000f8e02ff */
[----:B------:R1:W3:Y:S04]  /*20790*/  @P0 LDG.E.U8 R40, desc[UR22][R20.64] ;  /* 0x0000001614280981 */ /* 0x0002e8000c1e1100 */
[----:B------:R4:W-:Y:S01]  /*207a0*/  STL [R1+0x848], R3 ;  /* 0x0008480301007387 */ /* 0x0009e20000100800 */
[----:B0-----:R-:W-:Y:S01]  /*207b0*/  IMAD R19, R19, UR5, RZ ;  /* 0x0000000513137c24 */ /* 0x001fe2000f8e02ff */
[----:B------:R-:W0:Y:S01]  /*207c0*/  LDCU UR4, c[0x0][0x3b0] ;  /* 0x00007600ff0477ac */ /* 0x000e220008000800 */
[----:B-1----:R-:W-:-:S04]  /*207d0*/  @P0 IMAD.MOV.U32 R20, RZ, RZ, R3 ;  /* 0x000000ffff140224 */ /* 0x002fc800078e0003 */
[----:B------:R-:W-:Y:S01]  /*207e0*/  @!P2 IMAD.IADD R17, R17, 0x1, -R11 ;  /* 0x000000011111a824 */ /* 0x000fe200078e0a0b */
[----:B------:R1:W-:Y:S01]  /*207f0*/  STL [R1+0x844], R6 ;  /* 0x0008440601007387 */ /* 0x0003e20000100800 */
[C---:B----4-:R-:W-:Y:S01]  /*20800*/  IADD3 R3, P2, PT, R93.reuse, R10, RZ ;  /* 0x0000000a5d037210 */ /* 0x050fe20007f5e0ff */
[----:B------:R-:W-:Y:S01]  /*20810*/  @P0 IMAD.MOV.U32 R21, RZ, RZ, R6 ;  /* 0x000000ffff150224 */ /* 0x000fe200078e0006 */
[----:B------:R-:W-:Y:S01]  /*20820*/  PRMT R30, RZ, 0x7610, R30 ;  /* 0x00007610ff1e7816 */ /* 0x000fe2000000001e */
[----:B------:R-:W4:Y:S03]  /*20830*/  LDCU UR5, c[0x0][0x3b0] ;  /* 0x00007600ff0577ac */ /* 0x000f260008000800 */
[----:B------:R0:W2:Y:S01]  /*20840*/  @P0 LDG.E.U8 R39, desc[UR22][R20.64] ;  /* 0x0000001614270981 */ /* 0x0000a2000c1e1100 */
[----:B-1----:R-:W-:Y:S02]  /*20850*/  LEA.HI.X.SX32 R6, R93, R7, 0x1, P2 ;  /* 0x000000075d067211 */ /* 0x002fe400010f0eff */
[----:B------:R-:W-:Y:S01]  /*20860*/  ISETP.GT.U32.AND P2, PT, R11, R17, PT ;  /* 0x000000110b00720c */ /* 0x000fe20003f44070 */
[----:B------:R1:W-:Y:S01]  /*20870*/  STL [R1+0x860], R0 ;  /* 0x0008600001007387 */ /* 0x0003e20000100800 */
[----:B0-----:R-:W-:-:S02]  /*20880*/  @P0 IMAD.MOV.U32 R20, RZ, RZ, R0 ;  /* 0x000000ffff140224 */ /* 0x001fc400078e0000 */
[----:B------:R-:W-:Y:S01]  /*20890*/  @P0 IMAD.MOV.U32 R21, RZ, RZ, R2 ;  /* 0x000000ffff150224 */ /* 0x000fe200078e0002 */
[----:B------:R0:W-:Y:S01]  /*208a0*/  STL [R1+0x85c], R2 ;  /* 0x00085c0201007387 */ /* 0x0001e20000100800 */
[----:B-1----:R-:W-:-:S03]  /*208b0*/  IADD3 R0, P4, PT, R19, R10, RZ ;  /* 0x0000000a13007210 */ /* 0x002fc60007f9e0ff */
[----:B------:R1:W2:Y:S04]  /*208c0*/  @P0 LDG.E.U8 R38, desc[UR22][R20.64] ;  /* 0x0000001614260981 */ /* 0x0002a8000c1e1100 */
[----:B------:R-:W-:Y:S01]  /*208d0*/  @!P2 IMAD.IADD R17, R17, 0x1, -R11 ;  /* 0x000000011111a824 */ /* 0x000fe200078e0a0b */
[----:B------:R-:W-:Y:S01]  /*208e0*/  ISETP.GT.U32.AND P2, PT, R11, R18, PT ;  /* 0x000000120b00720c */ /* 0x000fe20003f44070 */
[----:B------:R4:W-:Y:S01]  /*208f0*/  STL [R1+0x868], R3 ;  /* 0x0008680301007387 */ /* 0x0009e20000100800 */
[----:B0-----:R-:W-:Y:S01]  /*20900*/  LEA.HI.X.SX32 R2, R19, R7, 0x1, P4 ;  /* 0x0000000713027211 */ /* 0x001fe200020f0eff */
[----:B-1----:R-:W-:Y:S02]  /*20910*/  @P0 IMAD.MOV.U32 R20, RZ, RZ, R3 ;  /* 0x000000ffff140224 */ /* 0x002fe400078e0003 */
[----:B------:R-:W-:Y:S01]  /*20920*/  @P0 IMAD.MOV.U32 R21, RZ, RZ, R6 ;  /* 0x000000ffff150224 */ /* 0x000fe200078e0006 */
[----:B----4-:R-:W-:Y:S01]  /*20930*/  IADD3 R3, P4, PT, R16, R10, RZ ;  /* 0x0000000a10037210 */ /* 0x010fe20007f9e0ff */
[----:B------:R0:W-:Y:S01]  /*20940*/  STL [R1+0x880], R0 ;  /* 0x0008800001007387 */ /* 0x0001e20000100800 */
[----:B------:R-:W-:-:S03]  /*20950*/  @!P3 IMAD.MOV R17, RZ, RZ, -R17 ;  /* 0x000000ffff11b224 */ /* 0x000fc600078e0a11 */
[----:B------:R1:W4:Y:S04]  /*20960*/  @P0 LDG.E.U8 R37, desc[UR22][R20.64] ;  /* 0x0000001614250981 */ /* 0x000328000c1e1100 */
[----:B------:R0:W-:Y:S01]  /*20970*/  STL [R1+0x864], R6 ;  /* 0x0008640601007387 */ /* 0x0001e20000100800 */
[----:B------:R-:W-:Y:S01]  /*20980*/  SEL R17, R92, R17, !P5 ;  /* 0x000000115c117207 */ /* 0x000fe20006800000 */
[----:B-1----:R-:W-:Y:S01]  /*20990*/  @P0 IMAD.MOV.U32 R20, RZ, RZ, R0 ;  /* 0x000000ffff140224 */ /* 0x002fe200078e0000 */
[----:B0-----:R-:W-:Y:S02]  /*209a0*/  IADD3 R0, P6, PT, R15, R10, RZ ;  /* 0x0000000a0f007210 */ /* 0x001fe40007fde0ff */
[----:B------:R-:W-:Y:S02]  /*209b0*/  LEA.HI.X.SX32 R6, R16, R7, 0x1, P4 ;  /* 0x0000000710067211 */ /* 0x000fe400020f0eff */
[----:B------:R-:W-:Y:S01]  /*209c0*/  LOP3.LUT R16, R14, 0x1c6, RZ, 0xfc, !PT ;  /* 0x000001c60e107812 */ /* 0x000fe200078efcff */
[----:B------:R0:W-:Y:S01]  /*209d0*/  STL [R1+0x87c], R2 ;  /* 0x00087c0201007387 */ /* 0x0001e20000100800 */
[----:B------:R-:W-:-:S02]  /*209e0*/  @P0 IMAD.MOV.U32 R21, RZ, RZ, R2 ;  /* 0x000000ffff150224 */ /* 0x000fc400078e0002 */
[----:B------:R-:W-:Y:S02]  /*209f0*/  @!P2 IMAD.IADD R18, R18, 0x1, -R11 ;  /* 0x000000011212a824 */ /* 0x000fe400078e0a0b */
[----:B------:R-:W-:Y:S01]  /*20a00*/  IMAD R19, R17, UR4, RZ ;  /* 0x0000000411137c24 */ /* 0x000fe2000f8e02ff */
[----:B------:R-:W-:Y:S01]  /*20a10*/  ISETP.GE.AND P3, PT, R78, RZ, PT ;  /* 0x000000ff4e00720c */ /* 0x000fe20003f66270 */
[----:B------:R1:W2:Y:S01]  /*20a20*/  @P0 LDG.E.U8 R36, desc[UR22][R20.64] ;  /* 0x0000001614240981 */ /* 0x0002a2000c1e1100 */
[----:B0-----:R-:W-:Y:S01]  /*20a30*/  LEA.HI.X.SX32 R2, R15, R7, 0x1, P6 ;  /* 0x000000070f027211 */ /* 0x001fe200030f0eff */
[----:B------:R-:W0:Y:S01]  /*20a40*/  LDCU UR4, c[0x0][0x3b0] ;  /* 0x00007600ff0477ac */ /* 0x000e220008000800 */
[----:B------:R-:W-:Y:S02]  /*20a50*/  IABS R15, R16 ;  /* 0x00000010000f7213 */ /* 0x000fe40000000000 */
[----:B------:R-:W-:-:S03]  /*20a60*/  ISETP.GT.U32.AND P4, PT, R11, R18, PT ;  /* 0x000000120b00720c */ /* 0x000fc60003f84070 */
[----:B------:R-:W-:-:S04]  /*20a70*/  IMAD.HI.U32 R17, R13, R15, RZ ;  /* 0x0000000f0d117227 */ /* 0x000fc800078e00ff */
[----:B------:R-:W-:-:S04]  /*20a80*/  IMAD.MOV R17, RZ, RZ, -R17 ;  /* 0x000000ffff117224 */ /* 0x000fc800078e0a11 */
[C---:B------:R-:W-:Y:S02]  /*20a90*/  IMAD R15, R11.reuse, R17, R15 ;  /* 0x000000110b0f7224 */ /* 0x040fe400078e020f */
[----:B------:R-:W-:Y:S02]  /*20aa0*/  @!P4 IMAD.IADD R18, R18, 0x1, -R11 ;  /* 0x000000011212c824 */ /* 0x000fe400078e0a0b */
[----:B-1----:R-:W-:Y:S01]  /*20ab0*/  @P0 IMAD.MOV.U32 R20, RZ, RZ, R3 ;  /* 0x000000ffff140224 */ /* 0x002fe200078e0003 */
[----:B------:R-:W-:Y:S01]  /*20ac0*/  ISETP.GT.U32.AND P4, PT, R11, R15, PT ;  /* 0x0000000f0b00720c */ /* 0x000fe20003f84070 */
[----:B------:R-:W-:Y:S01]  /*20ad0*/  @P0 IMAD.MOV.U32 R21, RZ, RZ, R6 ;  /* 0x000000ffff150224 */ /* 0x000fe200078e0006 */
[----:B------:R-:W-:Y:S01]  /*20ae0*/  STL [R1+0x888], R3 ;  /* 0x0008880301007387 */ /* 0x000fe20000100800 */
[----:B------:R-:W-:-:S03]  /*20af0*/  @!P3 IMAD.MOV R18, RZ, RZ, -R18 ;  /* 0x000000ffff12b224 */ /* 0x000fc600078e0a12 */
[----:B------:R1:W2:Y:S01]  /*20b00*/  @P0 LDG.E.U8 R35, desc[UR22][R20.64] ;  /* 0x0000001614230981 */ /* 0x0002a2000c1e1100 */
[----:B------:R-:W-:-:S03]  /*20b10*/  LOP3.LUT R17, R14, 0x1cc, RZ, 0xfc, !PT ;  /* 0x000001cc0e117812 */ /* 0x000fc600078efcff */
[----:B------:R0:W-:Y:S01]  /*20b20*/  STL [R1+0x8a0], R0 ;  /* 0x0008a00001007387 */ /* 0x0001e20000100800 */
[----:B-1----:R-:W-:-:S03]  /*20b30*/  @P0 IMAD.MOV.U32 R20, RZ, RZ, R0 ;  /* 0x000000ffff140224 */ /* 0x002fc600078e0000 */
[----:B------:R-:W-:Y:S01]  /*20b40*/  STL [R1+0x884], R6 ;  /* 0x0008840601007387 */ /* 0x000fe20000100800 */
[----:B0-----:R-:W-:-:S03]  /*20b50*/  IADD3 R0, P2, PT, R19, R10, RZ ;  /* 0x0000000a13007210 */ /* 0x001fc60007f5e0ff */
[----:B------:R0:W-:Y:S01]  /*20b60*/  STL [R1+0x89c], R2 ;  /* 0x00089c0201007387 */ /* 0x0001e20000100800 */
[----:B------:R-:W-:Y:S01]  /*20b70*/  @P0 IMAD.MOV.U32 R21, RZ, RZ, R2 ;  /* 0x000000ffff150224 */ /* 0x000fe200078e0002 */
[----:B------:R-:W-:Y:S01]  /*20b80*/  SEL R18, R92, R18, !P5 ;  /* 0x000000125c127207 */ /* 0x000fe20006800000 */
[----:B------:R-:W-:-:S03]  /*20b90*/  @!P4 IMAD.IADD R15, R15, 0x1, -R11 ;  /* 0x000000010f0fc824 */ /* 0x000fc600078e0a0b */
[----:B------:R1:W2:Y:S01]  /*20ba0*/  @P0 LDG.E.U8 R34, desc[UR22][R20.64] ;  /* 0x0000001614220981 */ /* 0x0002a2000c1e1100 */
[----:B0-----:R-:W-:Y:S02]  /*20bb0*/  LEA.HI.X.SX32 R2, R19, R7, 0x1, P2 ;  /* 0x0000000713027211 */ /* 0x001fe400010f0eff */
[----:B------:R-:W-:Y:S02]  /*20bc0*/  ISETP.GE.AND P2, PT, R16, RZ, PT ;  /* 0x000000ff1000720c */ /* 0x000fe40003f46270 */
[----:B------:R-:W-:Y:S01]  /*20bd0*/  IABS R16, R17 ;  /* 0x0000001100107213 */ /* 0x000fe20000000000 */
[----:B------:R-:W-:Y:S01]  /*20be0*/  IMAD R19, R18, UR4, RZ ;  /* 0x0000000412137c24 */ /* 0x000fe2000f8e02ff */
[----:B------:R-:W-:Y:S01]  /*20bf0*/  ISETP.GT.U32.AND P4, PT, R11, R15, PT ;  /* 0x0000000f0b00720c */ /* 0x000fe20003f84070 */
[----:B-1----:R-:W-:Y:S01]  /*20c00*/  @P0 IMAD.MOV.U32 R20, RZ, RZ, R0 ;  /* 0x000000ffff140224 */ /* 0x002fe200078e0000 */
[----:B------:R0:W-:Y:S01]  /*20c10*/  STL [R1+0x8a8], R0 ;  /* 0x0008a80001007387 */ /* 0x0001e20000100800 */
[----:B------:R-:W-:Y:S01]  /*20c20*/  @P0 IMAD.MOV.U32 R21, RZ, RZ, R2 ;  /* 0x000000ffff150224 */ /* 0x000fe200078e0002 */
[----:B------:R-:W1:Y:S01]  /*20c30*/  LDCU UR4, c[0x0][0x3b0] ;  /* 0x00007600ff0477ac */ /* 0x000e620008000800 */
[----:B------:R-:W-:-:S03]  /*20c40*/  IMAD.HI.U32 R18, R13, R16, RZ ;  /* 0x000000100d127227 */ /* 0x000fc600078e00ff */
[----:B------:R1:W2:Y:S01]  /*20c50*/  @P0 LDG.E.U8 R33, desc[UR22][R20.64] ;  /* 0x0000001614210981 */ /* 0x0002a2000c1e1100 */
[----:B0-----:R-:W-:Y:S01]  /*20c60*/  IADD3 R0, P3, PT, R19, R10, RZ ;  /* 0x0000000a13007210 */ /* 0x001fe20007f7e0ff */
[----:B-1----:R-:W-:Y:S02]  /*20c70*/  IMAD.MOV R20, RZ, RZ, -R18 ;  /* 0x000000ffff147224 */ /* 0x002fe400078e0a12 */
[----:B------:R0:W-:Y:S02]  /*20c80*/  STL [R1+0x8a4], R2 ;  /* 0x0008a40201007387 */ /* 0x0001e40000100800 */
[----:B------:R-:W-:Y:S02]  /*20c90*/  IMAD R16, R11, R20, R16 ;  /* 0x000000140b107224 */ /* 0x000fe400078e0210 */
[----:B------:R-:W-:-:S03]  /*20ca0*/  @!P4 IMAD.IADD R15, R15, 0x1, -R11 ;  /* 0x000000010f0fc824 */ /* 0x000fc600078e0a0b */
[----:B------:R-:W-:Y:S02]  /*20cb0*/  ISETP.GT.U32.AND P4, PT, R11, R16, PT ;  /* 0x000000100b00720c */ /* 0x000fe40003f84070 */
[----:B0-----:R-:W-:Y:S01]  /*20cc0*/  LEA.HI.X.SX32 R2, R19, R7, 0x1, P3 ;  /* 0x0000000713027211 */ /* 0x001fe200018f0eff */
[----:B------:R-:W-:Y:S01]  /*20cd0*/  @P0 IMAD.MOV.U32 R18, RZ, RZ, R0 ;  /* 0x000000ffff120224 */ /* 0x000fe200078e0000 */
[----:B------:R-:W-:Y:S01]  /*20ce0*/  ISETP.GE.AND P3, PT, R17, RZ, PT ;  /* 0x000000ff1100720c */ /* 0x000fe20003f66270 */
[----:B------:R-:W-:Y:S02]  /*20cf0*/  VIADD R17, R12, 0x1ce ;  /* 0x000001ce0c117836 */ /* 0x000fe40000000000 */
[----:B------:R-:W-:Y:S02]  /*20d00*/  @P0 IMAD.MOV.U32 R19, RZ, RZ, R2 ;  /* 0x000000ffff130224 */ /* 0x000fe400078e0002 */
[----:B------:R-:W-:-:S03]  /*20d10*/  @!P2 IMAD.MOV R15, RZ, RZ, -R15 ;  /* 0x000000ffff0fa224 */ /* 0x000fc600078e0a0f */
[----:B------:R0:W2:Y:S01]  /*20d20*/  @P0 LDG.E.U8 R32, desc[UR22][R18.64] ;  /* 0x0000001612200981 */ /* 0x0000a2000c1e1100 */
[----:B------:R-:W-:Y:S01]  /*20d30*/  @!P4 IMAD.IADD R16, R16, 0x1, -R11 ;  /* 0x000000011010c824 */ /* 0x000fe200078e0a0b */
[----:B0-----:R-:W-:Y:S02]  /*20d40*/  IABS R18, R17 ;  /* 0x0000001100127213 */ /* 0x001fe40000000000 */
[----:B------:R-:W-:-:S03]  /*20d50*/  SEL R19, R92, R15, !P5 ;  /* 0x0000000f5c137207 */ /* 0x000fc60006800000 */
[----:B------:R-:W-:Y:S01]  /*20d60*/  IMAD.MOV.U32 R15, RZ, RZ, R18 ;  /* 0x000000ffff0f7224 */ /* 0x000fe200078e0012 */
[----:B------:R-:W-:-:S03]  /*20d70*/  ISETP.GT.U32.AND P4, PT, R11, R16, PT ;  /* 0x000000100b00720c */ /* 0x000fc60003f84070 */
[----:B------:R-:W-:-:S04]  /*20d80*/  IMAD.HI.U32 R18, R13, R15, RZ ;  /* 0x0000000f0d127227 */ /* 0x000fc800078e00ff */
[----:B------:R-:W-:Y:S01]  /*20d90*/  IMAD R19, R19, UR4, RZ ;  /* 0x0000000413137c24 */ /* 0x000fe2000f8e02ff */
[----:B------:R0:W-:Y:S01]  /*20da0*/  STL [R1+0x8c0], R0 ;  /* 0x0008c00001007387 */ /* 0x0001e20000100800 */
[----:B------:R-:W-:Y:S01]  /*20db0*/  IMAD.MOV R20, RZ, RZ, -R18 ;  /* 0x000000ffff147224 */ /* 0x000fe200078e0a12 */
[----:B------:R-:W1:Y:S03]  /*20dc0*/  LDCU UR4, c[0x0][0x3b0] ;  /* 0x00007600ff0477ac */ /* 0x000e660008000800 */
[----:B------:R-:W-:Y:S01]  /*20dd0*/  IMAD R15, R11, R20, R15 ;  /* 0x000000140b0f7224 */ /* 0x000fe200078e020f */
[----:B------:R1:W-:Y:S01]  /*20de0*/  STL [R1+0x8bc], R2 ;  /* 0x0008bc0201007387 */ /* 0x0003e20000100800 */
[----:B0-----:R-:W-:Y:S01]  /*20df0*/  IADD3 R0, P2, PT, R19, R10, RZ ;  /* 0x0000000a13007210 */ /* 0x001fe20007f5e0ff */
[----:B------:R-:W-:Y:S02]  /*20e00*/  @!P4 IMAD.IADD R16, R16, 0x1, -R11 ;  /* 0x000000011010c824 */ /* 0x000fe400078e0a0b */
[----:B------:R-:W-:-:S02]  /*20e10*/  ISETP.GT.U32.AND P4, PT, R11, R15, PT ;  /* 0x0000000f0b00720c */ /* 0x000fc40003f84070 */
[----:B-1----:R-:W-:Y:S01]  /*20e20*/  LEA.HI.X.SX32 R2, R19, R7, 0x1, P2 ;  /* 0x0000000713027211 */ /* 0x002fe200010f0eff */
[----:B------:R-:W-:Y:S01]  /*20e30*/  @P0 IMAD.MOV.U32 R18, RZ, RZ, R0 ;  /* 0x000000ffff120224 */ /* 0x000fe200078e0000 */
[----:B------:R-:W-:-:S03]  /*20e40*/  ISETP.GE.AND P2, PT, R17, RZ, PT ;  /* 0x000000ff1100720c */ /* 0x000fc60003f46270 */
[----:B------:R-:W-:Y:S01]  /*20e50*/  @P0 IMAD.MOV.U32 R19, RZ, RZ, R2 ;  /* 0x000000ffff130224 */ /* 0x000fe200078e0002 */
[----:B------:R-:W-:Y:S01]  /*20e60*/  LOP3.LUT R17, R14, 0x1d4, RZ, 0xfc, !PT ;  /* 0x000001d40e117812 */ /* 0x000fe200078efcff */
        /* <DEDUP_REMOVED lines=33> */
[----:B------:R-:W-:Y:S01]  /*21080*/  PRMT R29, RZ, 0x7610, R29 ;  /* 0x00007610ff1d7816 */ /* 0x000fe2000000001d */
[----:B------:R-:W1:Y:S02]  /*21090*/  LDCU UR4, c[0x0][0x3b0] ;  /* 0x00007600ff0477ac */ /* 0x000e640008000800 */
[----:B------:R-:W-:Y:S01]  /*210a0*/  IMAD R15, R11, R20, R15 ;  /* 0x000000140b0f7224 */ /* 0x000fe200078e020f */
[----:B------:R3:W-:Y:S01]  /*210b0*/  STL [R1+0x8dc], R2 ;  /* 0x0008dc0201007387 */ /* 0x0007e20000100800 */
[----:B0-----:R-:W-:Y:S01]  /*210c0*/  IADD3 R0, P2, PT, R19, R10, RZ ;  /* 0x0000000a13007210 */ /* 0x001fe20007f5e0ff */
[----:B------:R-:W-:Y:S02]  /*210d0*/  @!P4 IMAD.IADD R16, R16, 0x1, -R11 ;  /* 0x000000011010c824 */ /* 0x000fe400078e0a0b */
[----:B------:R-:W-:-:S02]  /*210e0*/  ISETP.GT.U32.AND P4, PT, R11, R15, PT ;  /* 0x0000000f0b00720c */ /* 0x000fc40003f84070 */
[----:B---3--:R-:W-:Y:S01]  /*210f0*/  LEA.HI.X.SX32 R2, R19, R7, 0x1, P2 ;  /* 0x0000000713027211 */ /* 0x008fe200010f0eff */
[----:B------:R-:W-:Y:S01]  /*21100*/  @P0 IMAD.MOV.U32 R18, RZ, RZ, R0 ;  /* 0x000000ffff120224 */ /* 0x000fe200078e0000 */
[----:B------:R-:W-:-:S03]  /*21110*/  ISETP.GE.AND P2, PT, R17, RZ, PT ;  /* 0x000000ff1100720c */ /* 0x000fc60003f46270 */
[----:B------:R-:W-:Y:S01]  /*21120*/  @P0 IMAD.MOV.U32 R19, RZ, RZ, R2 ;  /* 0x000000ffff130224 */ /* 0x000fe200078e0002 */
[----:B------:R-:W-:Y:S01]  /*21130*/  LOP3.LUT R17, R14, 0x1dc, RZ, 0xfc, !PT ;  /* 0x000001dc0e117812 */ /* 0x000fe200078efcff */
[----:B------:R-:W-:-:S03]  /*21140*/  @!P3 IMAD.MOV R16, RZ, RZ, -R16 ;  /* 0x000000ffff10b224 */ /* 0x000fc600078e0a10 */
[----:B------:R0:W3:Y:S01]  /*21150*/  @P0 LDG.E.U8 R29, desc[UR22][R18.64] ;  /* 0x00000016121d0981 */ /* 0x0000e2000c1e1100 */
[----:B------:R-:W-:Y:S01]  /*21160*/  @!P4 IMAD.IADD R15, R15, 0x1, -R11 ;  /* 0x000000010f0fc824 */ /* 0x000fe200078e0a0b */
[----:B0-----:R-:W-:Y:S02]  /*21170*/  IABS R18, R17 ;  /* 0x0000001100127213 */ /* 0x001fe40000000000 */
[----:B------:R-:W-:-:S03]  /*21180*/  SEL R19, R92, R16, !P5 ;  /* 0x000000105c137207 */ /* 0x000fc60006800000 */
[----:B------:R-:W-:Y:S01]  /*21190*/  IMAD.MOV.U32 R16, RZ, RZ, R18 ;  /* 0x000000ffff107224 */ /* 0x000fe200078e0012 */
[----:B------:R-:W-:-:S03]  /*211a0*/  ISETP.GT.U32.AND P4, PT, R11, R15, PT ;  /* 0x0000000f0b00720c */ /* 0x000fc60003f84070 */
[----:B------:R-:W-:-:S04]  /*211b0*/  IMAD.HI.U32 R18, R13, R16, RZ ;  /* 0x000000100d127227 */ /* 0x000fc800078e00ff */
[----:B-1----:R-:W-:Y:S01]  /*211c0*/  IMAD R19, R19, UR4, RZ ;  /* 0x0000000413137c24 */ /* 0x002fe2000f8e02ff */
        /* <DEDUP_REMOVED lines=9> */
[----:B----4-:R-:W-:Y:S01]  /*21260*/  LEA.HI.X.SX32 R2, R19, R7, 0x1, P3 ;  /* 0x0000000713027211 */ /* 0x010fe200018f0eff */
[----:B------:R-:W-:Y:S01]  /*21270*/  @P0 IMAD.MOV.U32 R18, RZ, RZ, R0 ;  /* 0x000000ffff120224 */ /* 0x000fe200078e0000 */
[----:B------:R-:W-:Y:S01]  /*21280*/  ISETP.GE.AND P3, PT, R17, RZ, PT ;  /* 0x000000ff1100720c */ /* 0x000fe20003f66270 */
[----:B------:R-:W-:Y:S02]  /*21290*/  VIADD R17, R12, 0x1de ;  /* 0x000001de0c117836 */ /* 0x000fe40000000000 */
[----:B------:R-:W-:Y:S02]  /*212a0*/  @P0 IMAD.MOV.U32 R19, RZ, RZ, R2 ;  /* 0x000000ffff130224 */ /* 0x000fe400078e0002 */
[----:B------:R-:W-:-:S03]  /*212b0*/  @!P2 IMAD.MOV R15, RZ, RZ, -R15 ;  /* 0x000000ffff0fa224 */ /* 0x000fc600078e0a0f */
[----:B------:R0:W4:Y:S01]  /*212c0*/  @P0 LDG.E.U8 R28, desc[UR22][R18.64] ;  /* 0x00000016121c0981 */ /* 0x000122000c1e1100 */
        /* <DEDUP_REMOVED lines=121> */
[----:B------:R-:W-:-:S04]  /*21a60*/  IMAD.MOV R20, RZ, RZ, -R18 ;  /* 0x000000ffff147224 */ /* 0x000fc800078e0a12 */
[----:B------:R-:W-:Y:S02]  /*21a70*/  IMAD R16, R11, R20, R16 ;  /* 0x000000140b107224 */ /* 0x000fe400078e0210 */
[----:B------:R-:W-:Y:S02]  /*21a80*/  @!P3 IMAD.IADD R15, R15, 0x1, -R11 ;  /* 0x000000010f0fb824 */ /* 0x000fe400078e0a0b */
[----:B------:R-:W-:Y:S01]  /*21a90*/  IMAD R19, R19, UR4, RZ ;  /* 0x0000000413137c24 */ /* 0x000fe2000f8e02ff */
[----:B------:R-:W-:Y:S01]  /*21aa0*/  ISETP.GT.U32.AND P3, PT, R11, R16, PT ;  /* 0x000000100b00720c */ /* 0x000fe20003f64070 */
[----:B------:R-:W0:Y:S01]  /*21ab0*/  LDCU UR4, c[0x0][0x3b0] ;  /* 0x00007600ff0477ac */ /* 0x000e220008000800 */
[----:B------:R-:W-:Y:S01]  /*21ac0*/  @!P2 IMAD.MOV R15, RZ, RZ, -R15 ;  /* 0x000000ffff0fa224 */ /* 0x000fe200078e0a0f */
[----:B------:R1:W-:Y:S04]  /*21ad0*/  STL [R1+0x948], R0 ;  /* 0x0009480001007387 */ /* 0x0003e80000100800 */
[----:B------:R-:W-:-:S06]  /*21ae0*/  SEL R15, R92, R15, !P5 ;  /* 0x0000000f5c0f7207 */ /* 0x000fcc0006800000 */
[----:B------:R-:W-:Y:S01]  /*21af0*/  @!P3 IMAD.IADD R16, R16, 0x1, -R11 ;  /* 0x000000011010b824 */ /* 0x000fe200078e0a0b */
[----:B-1----:R-:W-:Y:S01]  /*21b00*/  IADD3 R0, P4, PT, R19, R10, RZ ;  /* 0x0000000a13007210 */ /* 0x002fe20007f9e0ff */
[----:B------:R1:W-:Y:S03]  /*21b10*/  STL [R1+0x944], R2 ;  /* 0x0009440201007387 */ /* 0x0003e60000100800 */
[----:B------:R-:W-:Y:S01]  /*21b20*/  ISETP.GT.U32.AND P2, PT, R11, R16, PT ;  /* 0x000000100b00720c */ /* 0x000fe20003f44070 */
[----:B0-----:R-:W-:Y:S01]  /*21b30*/  IMAD R15, R15, UR4, RZ ;  /* 0x000000040f0f7c24 */ /* 0x001fe2000f8e02ff */
[----:B------:R0:W-:Y:S01]  /*21b40*/  STL [R1+0x960], R0 ;  /* 0x0009600001007387 */ /* 0x0001e20000100800 */
[----:B------:R-:W-:Y:S01]  /*21b50*/  @P0 IMAD.MOV.U32 R18, RZ, RZ, R0 ;  /* 0x000000ffff120224 */ /* 0x000fe200078e0000 */
[----:B------:R-:W-:Y:S01]  /*21b60*/  PRMT R22, RZ, 0x7610, R22 ;  /* 0x00007610ff167816 */ /* 0x000fe20000000016 */
[----:B------:R-:W3:Y:S01]  /*21b70*/  LDCU UR4, c[0x0][0x3b0] ;  /* 0x00007600ff0477ac */ /* 0x000ee20008000800 */
[----:B-1----:R-:W-:-:S02]  /*21b80*/  LEA.HI.X.SX32 R2, R19, R7, 0x1, P4 ;  /* 0x0000000713027211 */ /* 0x002fc400020f0eff */
[----:B------:R-:W-:Y:S02]  /*21b90*/  ISETP.GE.AND P4, PT, R17, RZ, PT ;  /* 0x000000ff1100720c */ /* 0x000fe40003f86270 */
[C---:B0-----:R-:W-:Y:S01]  /*21ba0*/  IADD3 R0, P3, PT, R15.reuse, R10, RZ ;  /* 0x0000000a0f007210 */ /* 0x041fe20007f7e0ff */
[----:B------:R0:W-:Y:S01]  /*21bb0*/  STL [R1+0x95c], R2 ;  /* 0x00095c0201007387 */ /* 0x0001e20000100800 */
[----:B------:R-:W-:Y:S01]  /*21bc0*/  @P0 IMAD.MOV.U32 R19, RZ, RZ, R2 ;  /* 0x000000ffff130224 */ /* 0x000fe200078e0002 */
[----:B------:R-:W-:Y:S01]  /*21bd0*/  LOP3.LUT R17, R14, 0x146, RZ, 0xfc, !PT ;  /* 0x000001460e117812 */ /* 0x000fe200078efcff */
[----:B------:R-:W-:Y:S01]  /*21be0*/  @!P2 IMAD.IADD R16, R16, 0x1, -R11 ;  /* 0x000000011010a824 */ /* 0x000fe200078e0a0b */
[----:B------:R-:W-:Y:S02]  /*21bf0*/  PRMT R21, RZ, 0x7610, R21 ;  /* 0x00007610ff157816 */ /* 0x000fe40000000015 */
[----:B------:R1:W2:Y:S01]  /*21c00*/  @P0 LDG.E.U8 R22, desc[UR22][R18.64] ;  /* 0x0000001612160981 */ /* 0x0002a2000c1e1100 */
[----:B0-----:R-:W-:-:S03]  /*21c10*/  LEA.HI.X.SX32 R2, R15, R7, 0x1, P3 ;  /* 0x000000070f027211 */ /* 0x001fc600018f0eff */
[----:B------:R-:W-:Y:S01]  /*21c20*/  @!P4 IMAD.MOV R16, RZ, RZ, -R16 ;  /* 0x000000ffff10c224 */ /* 0x000fe200078e0a10 */
[----:B------:R-:W-:Y:S01]  /*21c30*/  IABS R15, R17 ;  /* 0x00000011000f7213 */ /* 0x000fe20000000000 */
[----:B-1----:R-:W-:Y:S02]  /*21c40*/  @P0 IMAD.MOV.U32 R18, RZ, RZ, R0 ;  /* 0x000000ffff120224 */ /* 0x002fe400078e0000 */
[----:B------:R-:W-:-:S05]  /*21c50*/  @P0 IMAD.MOV.U32 R19, RZ, RZ, R2 ;  /* 0x000000ffff130224 */ /* 0x000fca00078e0002 */
[----:B------:R0:W2:Y:S02]  /*21c60*/  @P0 LDG.E.U8 R21, desc[UR22][R18.64] ;  /* 0x0000001612150981 */ /* 0x0000a4000c1e1100 */
[----:B0-----:R-:W-:Y:S01]  /*21c70*/  SEL R18, R92, R16, !P5 ;  /* 0x000000105c127207 */ /* 0x001fe20006800000 */
[----:B------:R-:W-:-:S04]  /*21c80*/  IMAD.HI.U32 R16, R13, R15, RZ ;  /* 0x0000000f0d107227 */ /* 0x000fc800078e00ff */
[----:B------:R-:W-:Y:S02]  /*21c90*/  IMAD.MOV R16, RZ, RZ, -R16 ;  /* 0x000000ffff107224 */ /* 0x000fe400078e0a10 */
[----:B---3--:R-:W-:Y:S01]  /*21ca0*/  IMAD R18, R18, UR4, RZ ;  /* 0x0000000412127c24 */ /* 0x008fe2000f8e02ff */
[----:B------:R0:W-:Y:S01]  /*21cb0*/  STL [R1+0x978], R0 ;  /* 0x0009780001007387 */ /* 0x0001e20000100800 */
[C---:B------:R-:W-:Y:S01]  /*21cc0*/  IMAD R15, R11.reuse, R16, R15 ;  /* 0x000000100b0f7224 */ /* 0x040fe200078e020f */
[----:B------:R-:W-:Y:S01]  /*21cd0*/  PRMT R20, RZ, 0x7610, R20 ;  /* 0x00007610ff147816 */ /* 0x000fe20000000014 */
[----:B------:R-:W1:Y:S03]  /*21ce0*/  LDCU UR4, c[0x0][0x3b0] ;  /* 0x00007600ff0477ac */ /* 0x000e660008000800 */
[----:B------:R-:W-:Y:S01]  /*21cf0*/  ISETP.GT.U32.AND P3, PT, R11, R15, PT ;  /* 0x0000000f0b00720c */ /* 0x000fe20003f64070 */
[----:B------:R3:W-:Y:S01]  /*21d00*/  STL [R1+0x974], R2 ;  /* 0x0009740201007387 */ /* 0x0007e20000100800 */
[----:B0-----:R-:W-:-:S04]  /*21d10*/  IADD3 R0, P2, PT, R18, R10, RZ ;  /* 0x0000000a12007210 */ /* 0x001fc80007f5e0ff */
[----:B---3--:R-:W-:Y:S01]  /*21d20*/  LEA.HI.X.SX32 R2, R18, R7, 0x1, P2 ;  /* 0x0000000712027211 */ /* 0x008fe200010f0eff */
[----:B------:R-:W-:Y:S01]  /*21d30*/  @P0 IMAD.MOV.U32 R18, RZ, RZ, R0 ;  /* 0x000000ffff120224 */ /* 0x000fe200078e0000 */
[----:B------:R-:W-:Y:S01]  /*21d40*/  ISETP.GE.AND P2, PT, R17, RZ, PT ;  /* 0x000000ff1100720c */ /* 0x000fe20003f46270 */
[----:B------:R-:W-:Y:S02]  /*21d50*/  VIADD R17, R12, 0x1ee ;  /* 0x000001ee0c117836 */ /* 0x000fe40000000000 */
[----:B------:R-:W-:Y:S02]  /*21d60*/  @P0 IMAD.MOV.U32 R19, RZ, RZ, R2 ;  /* 0x000000ffff130224 */ /* 0x000fe400078e0002 */
[----:B------:R-:W-:-:S03]  /*21d70*/  @!P3 IMAD.IADD R15, R15, 0x1, -R11 ;  /* 0x000000010f0fb824 */ /* 0x000fc600078e0a0b */
[----:B------:R0:W3:Y:S02]  /*21d80*/  @P0 LDG.E.U8 R20, desc[UR22][R18.64] ;  /* 0x0000001612140981 */ /* 0x0000e4000c1e1100 */
[----:B------:R-:W-:Y:S02]  /*21d90*/  ISETP.GT.U32.AND P3, PT, R11, R15, PT ;  /* 0x0000000f0b00720c */ /* 0x000fe40003f64070 */
[----:B0-----:R-:W-:Y:S02]  /*21da0*/  LOP3.LUT R18, R14, 0x1f6, RZ, 0xfc, !PT ;  /* 0x000001f60e127812 */ /* 0x001fe400078efcff */
[----:B------:R-:W-:-:S05]  /*21db0*/  IABS R14, R17 ;  /* 0x00000011000e7213 */ /* 0x000fca0000000000 */
[----:B------:R-:W-:-:S04]  /*21dc0*/  IMAD.HI.U32 R78, R13, R14, RZ ;  /* 0x0000000e0d4e7227 */ /* 0x000fc800078e00ff */
[----:B------:R-:W-:Y:S02]  /*21dd0*/  IMAD.MOV R78, RZ, RZ, -R78 ;  /* 0x000000ffff4e7224 */ /* 0x000fe400078e0a4e */
[----:B------:R-:W-:Y:S02]  /*21de0*/  @!P3 IMAD.IADD R15, R15, 0x1, -R11 ;  /* 0x000000010f0fb824 */ /* 0x000fe400078e0a0b */
[----:B------:R-:W-:Y:S02]  /*21df0*/  IMAD R14, R11, R78, R14 ;  /* 0x0000004e0b0e7224 */ /* 0x000fe400078e020e */
[----:B------:R-:W-:-:S03]  /*21e00*/  @!P2 IMAD.MOV R15, RZ, RZ, -R15 ;  /* 0x000000ffff0fa224 */ /* 0x000fc600078e0a0f */
[----:B------:R-:W-:Y:S01]  /*21e10*/  ISETP.GT.U32.AND P4, PT, R11, R14, PT ;  /* 0x0000000e0b00720c */ /* 0x000fe20003f84070 */
[----:B------:R-:W-:Y:S01]  /*21e20*/  VIADD R19, R12, 0x1fe ;  /* 0x000001fe0c137836 */ /* 0x000fe20000000000 */
[----:B------:R-:W-:Y:S02]  /*21e30*/  SEL R15, R92, R15, !P5 ;  /* 0x0000000f5c0f7207 */ /* 0x000fe40006800000 */
[----:B------:R-:W-:Y:S02]  /*21e40*/  IABS R16, R18 ;  /* 0x0000001200107213 */ /* 0x000fe40000000000 */
[----:B------:R-:W-:Y:S01]  /*21e50*/  IABS R12, R19 ;  /* 0x00000013000c7213 */ /* 0x000fe20000000000 */
[----:B-1----:R-:W-:Y:S01]  /*21e60*/  IMAD R15, R15, UR4, RZ ;  /* 0x000000040f0f7c24 */ /* 0x002fe2000f8e02ff */
[----:B------:R0:W-:Y:S01]  /*21e70*/  STL [R1+0x990], R0 ;  /* 0x0009900001007387 */ /* 0x0001e20000100800 */
[----:B------:R-:W-:Y:S01]  /*21e80*/  ISETP.GE.AND P2, PT, R17, RZ, PT ;  /* 0x000000ff1100720c */ /* 0x000fe20003f46270 */
[----:B------:R-:W1:Y:S01]  /*21e90*/  LDCU UR4, c[0x0][0x3b0] ;  /* 0x00007600ff0477ac */ /* 0x000e620008000800 */
[----:B------:R-:W-:-:S04]  /*21ea0*/  IMAD.HI.U32 R77, R13, R12, RZ ;  /* 0x0000000c0d4d7227 */ /* 0x000fc800078e00ff */
[----:B------:R-:W-:Y:S02]  /*21eb0*/  @!P4 IMAD.IADD R14, R14, 0x1, -R11 ;  /* 0x000000010e0ec824 */ /* 0x000fe400078e0a0b */
[----:B------:R-:W-:Y:S01]  /*21ec0*/  IMAD.HI.U32 R13, R13, R16, RZ ;  /* 0x000000100d0d7227 */ /* 0x000fe200078e00ff */
[C---:B0-----:R-:W-:Y:S01]  /*21ed0*/  IADD3 R0, P4, PT, R15.reuse, R10, RZ ;  /* 0x0000000a0f007210 */ /* 0x041fe20007f9e0ff */
[----:B------:R0:W-:Y:S02]  /*21ee0*/  STL [R1+0x98c], R2 ;  /* 0x00098c0201007387 */ /* 0x0001e40000100800 */
[----:B------:R-:W-:Y:S02]  /*21ef0*/  IMAD.MOV R13, RZ, RZ, -R13 ;  /* 0x000000ffff0d7224 */ /* 0x000fe400078e0a0d */
[----:B------:R1:W-:Y:S01]  /*21f00*/  STL [R1+0x240], R0 ;  /* 0x0002400001007387 */ /* 0x0003e20000100800 */
[----:B0-----:R-:W-:Y:S01]  /*21f10*/  LEA.HI.X.SX32 R2, R15, R7, 0x1, P4 ;  /* 0x000000070f027211 */ /* 0x001fe200020f0eff */
[----:B------:R-:W-:-:S02]  /*21f20*/  IMAD R13, R11, R13, R16 ;  /* 0x0000000d0b0d7224 */ /* 0x000fc400078e0210 */
[----:B------:R-:W-:Y:S02]  /*21f30*/  @P0 IMAD.MOV.U32 R16, RZ, RZ, R0 ;  /* 0x000000ffff100224 */ /* 0x000fe400078e0000 */
[----:B------:R0:W-:Y:S01]  /*21f40*/  STL [R1+0x23c], R2 ;  /* 0x00023c0201007387 */ /* 0x0001e20000100800 */
[----:B------:R-:W-:-:S03]  /*21f50*/  @P0 IMAD.MOV.U32 R17, RZ, RZ, R2 ;  /* 0x000000ffff110224 */ /* 0x000fc600078e0002 */
[----:B------:R-:W2:Y:S04]  /*21f60*/  LDL.LU R6, [R1+0xa0] ;  /* 0x0000a00001067983 */ /* 0x000ea80000300800 */
[----:B-1----:R-:W3:Y:S04]  /*21f70*/  LDL.LU R0, [R1+0x98] ;  /* 0x0000980001007983 */ /* 0x002ee80000300800 */
[----:B------:R-:W4:Y:S04]  /*21f80*/  LDL.LU R3, [R1+0x90] ;  /* 0x0000900001037983 */ /* 0x000f280000300800 */
[----:B------:R-:W4:Y:S04]  /*21f90*/  LDL.LU R9, [R1+0x88] ;  /* 0x0000880001097983 */ /* 0x000f280000300800 */
[----:B0-----:R-:W4:Y:S01]  /*21fa0*/  LDL.LU R2, [R1+0x80] ;  /* 0x0000800001027983 */ /* 0x001f220000300800 */
[----:B------:R-:W-:Y:S01]  /*21fb0*/  IMAD.MOV R77, RZ, RZ, -R77 ;  /* 0x000000ffff4d7224 */ /* 0x000fe200078e0a4d */
[----:B------:R-:W-:-:S02]  /*21fc0*/  ISETP.GT.U32.AND P6, PT, R11, R13, PT ;  /* 0x0000000d0b00720c */ /* 0x000fc40003fc4070 */
[----:B------:R-:W-:Y:S01]  /*21fd0*/  PRMT R15, RZ, 0x7610, R15 ;  /* 0x00007610ff0f7816 */ /* 0x000fe2000000000f */
[C---:B------:R-:W-:Y:S01]  /*21fe0*/  IMAD R12, R11.reuse, R77, R12 ;  /* 0x0000004d0b0c7224 */ /* 0x040fe200078e020c */
[----:B------:R-:W4:Y:S04]  /*21ff0*/  LDL.LU R8, [R1+0x78] ;  /* 0x0000780001087983 */ /* 0x000f280000300800 */
[----:B------:R-:W-:Y:S01]  /*22000*/  ISETP.GT.U32.AND P3, PT, R11, R12, PT ;  /* 0x0000000c0b00720c */ /* 0x000fe20003f64070 */
[----:B------:R0:W4:Y:S04]  /*22010*/  @P0 LDG.E.U8 R15, desc[UR22][R16.64] ;  /* 0x00000016100f0981 */ /* 0x000128000c1e1100 */
[--C-:B------:R-:W-:Y:S01]  /*22020*/  @!P6 IMAD.IADD R13, R13, 0x1, -R11.reuse ;  /* 0x000000010d0de824 */ /* 0x100fe200078e0a0b */
[----:B------:R-:W4:Y:S07]  /*22030*/  LDL.LU R78, [R1+0x30] ;  /* 0x00003000014e7983 */ /* 0x000f2e0000300800 */
[--C-:B------:R-:W-:Y:S01]  /*22040*/  @!P3 IMAD.IADD R12, R12, 0x1, -R11.reuse ;  /* 0x000000010c0cb824 */ /* 0x100fe200078e0a0b */
[C---:B------:R-:W-:Y:S01]  /*22050*/  ISETP.GT.U32.AND P3, PT, R11.reuse, R14, PT ;  /* 0x0000000e0b00720c */ /* 0x040fe20003f64070 */
[----:B------:R-:W4:Y:S03]  /*22060*/  LDL.LU R77, [R1+0x28] ;  /* 0x00002800014d7983 */ /* 0x000f260000300800 */
[----:B------:R-:W-:Y:S01]  /*22070*/  ISETP.GT.U32.AND P6, PT, R11, R12, PT ;  /* 0x0000000c0b00720c */ /* 0x000fe20003fc4070 */
[----:B------:R-:W4:Y:S08]  /*22080*/  LDL.LU R93, [R1+0x20] ;  /* 0x00002000015d7983 */ /* 0x000f300000300800 */
[----:B------:R-:W-:-:S04]  /*22090*/  @!P3 IMAD.IADD R14, R14, 0x1, -R11 ;  /* 0x000000010e0eb824 */ /* 0x000fc800078e0a0b */
[----:B------:R-:W-:Y:S01]  /*220a0*/  @!P2 IMAD.MOV R14, RZ, RZ, -R14 ;  /* 0x000000ffff0ea224 */ /* 0x000fe200078e0a0e */
[----:B------:R-:W-:-:S04]  /*220b0*/  ISETP.GT.U32.AND P4, PT, R11, R13, PT ;  /* 0x0000000d0b00720c */ /* 0x000fc80003f84070 */
[----:B------:R-:W-:Y:S01]  /*220c0*/  SEL R14, R92, R14, !P5 ;  /* 0x0000000e5c0e7207 */ /* 0x000fe20006800000 */
[--C-:B------:R-:W-:Y:S01]  /*220d0*/  @!P6 IMAD.IADD R12, R12, 0x1, -R11.reuse ;  /* 0x000000010c0ce824 */ /* 0x100fe200078e0a0b */
[----:B------:R-:W-:Y:S02]  /*220e0*/  ISETP.GE.AND P3, PT, R18, RZ, PT ;  /* 0x000000ff1200720c */ /* 0x000fe40003f66270 */
[----:B------:R-:W-:Y:S01]  /*220f0*/  ISETP.GE.AND P6, PT, R19, RZ, PT ;  /* 0x000000ff1300720c */ /* 0x000fe20003fc6270 */
[----:B------:R-:W-:Y:S01]  /*22100*/  IMAD R14, R14, UR4, RZ ;  /* 0x000000040e0e7c24 */ /* 0x000fe2000f8e02ff */
[----:B------:R-:W4:Y:S01]  /*22110*/  LDL.LU R19, [R1+0x38] ;  /* 0x0000380001137983 */ /* 0x000f220000300800 */
[----:B------:R-:W1:Y:S03]  /*22120*/  LDCU UR4, c[0x0][0x3b0] ;  /* 0x00007600ff0477ac */ /* 0x000e660008000800 */
[C---:B0-----:R-:W-:Y:S01]  /*22130*/  IADD3 R17, P2, PT, R14.reuse, R10, RZ ;  /* 0x0000000a0e117210 */ /* 0x041fe20007f5e0ff */
[----:B------:R-:W-:Y:S01]  /*22140*/  @!P4 IMAD.IADD R13, R13, 0x1, -R11 ;  /* 0x000000010d0dc824 */ /* 0x000fe200078e0a0b */
[----:B------:R-:W4:Y:S02]  /*22150*/  LDL.LU R18, [R1+0x40] ;  /* 0x0000400001127983 */ /* 0x000f240000300800 */
[----:B------:R-:W-:Y:S01]  /*22160*/  LEA.HI.X.SX32 R16, R14, R7, 0x1, P2 ;  /* 0x000000070e107211 */ /* 0x000fe200010f0eff */
[----:B------:R-:W-:Y:S01]  /*22170*/  @!P3 IMAD.MOV R13, RZ, RZ, -R13 ;  /* 0x000000ffff0db224 */ /* 0x000fe200078e0a0d */
[----:B------:R-:W4:Y:S01]  /*22180*/  LDL.LU R14, [R1+0x48] ;  /* 0x00004800010e7983 */ /* 0x000f220000300800 */
[----:B------:R-:W-:-:S03]  /*22190*/  @!P6 IMAD.MOV R12, RZ, RZ, -R12 ;  /* 0x000000ffff0ce224 */ /* 0x000fc600078e0a0c */
[----:B------:R0:W-:Y:S01]  /*221a0*/  STL [R1+0x248], R17 ;  /* 0x0002481101007387 */ /* 0x0001e20000100800 */
[----:B------:R-:W-:-:S03]  /*221b0*/  SEL R13, R92, R13, !P5 ;  /* 0x0000000d5c0d7207 */ /* 0x000fc60006800000 */
[----:B------:R1:W-:Y:S01]  /*221c0*/  STL [R1+0x244], R16 ;  /* 0x0002441001007387 */ /* 0x0003e20000100800 */
[----:B0-----:R-:W-:Y:S02]  /*221d0*/  @P0 LOP3.LUT R17, R17, R16, RZ, 0x3c, !PT ;  /* 0x0000001011110212 */ /* 0x001fe400078e3cff */
[----:B------:R-:W-:Y:S02]  /*221e0*/  SEL R92, R92, R12, !P5 ;  /* 0x0000000c5c5c7207 */ /* 0x000fe40006800000 */
[----:B-1----:R-:W-:Y:S02]  /*221f0*/  @P0 LOP3.LUT R16, R17, R16, RZ, 0x3c, !PT ;  /* 0x0000001011100212 */ /* 0x002fe400078e3cff */
[----:B------:R-:W-:Y:S01]  /*22200*/  PRMT R12, RZ, 0x7610, R12 ;  /* 0x00007610ff0c7816 */ /* 0x000fe2000000000c */
[----:B------:R-:W-:Y:S01]  /*22210*/  IMAD R13, R13, UR5, RZ ;  /* 0x000000050d0d7c24 */ /* 0x000fe2000f8e02ff */
[----:B------:R-:W-:-:S05]  /*22220*/  @P0 LOP3.LUT R17, R17, R16, RZ, 0x3c, !PT ;  /* 0x0000001011110212 */ /* 0x000fca00078e3cff */
[----:B------:R0:W4:Y:S01]  /*22230*/  @P0 LDG.E.U8 R12, desc[UR22][R16.64] ;  /* 0x00000016100c0981 */ /* 0x000122000c1e1100 */
[----:B------:R-:W1:Y:S01]  /*22240*/  S2R R5, SR_TID.X ;  /* 0x0000000000057919 */ /* 0x000e620000002100 */
[----:B0-----:R-:W-:-:S04]  /*22250*/  IADD3 R17, P2, PT, R13, R10, RZ ;  /* 0x0000000a0d117210 */ /* 0x001fc80007f5e0ff */
[----:B------:R-:W-:Y:S02]  /*22260*/  LEA.HI.X.SX32 R16, R13, R7, 0x1, P2 ;  /* 0x000000070d107211 */ /* 0x000fe400010f0eff */
[----:B------:R-:W4:Y:S04]  /*22270*/  LDL.LU R13, [R1+0x50] ;  /* 0x00005000010d7983 */ /* 0x000f280000300800 */
[----:B------:R0:W-:Y:S04]  /*22280*/  STL [R1+0x258], R17 ;  /* 0x0002581101007387 */ /* 0x0001e80000100800 */
[----:B------:R1:W-:Y:S01]  /*22290*/  STL [R1+0x254], R16 ;  /* 0x0002541001007387 */ /* 0x0003e20000100800 */
[----:B0-----:R-:W-:-:S04]  /*222a0*/  @P0 LOP3.LUT R17, R17, R16, RZ, 0x3c, !PT ;  /* 0x0000001011110212 */ /* 0x001fc800078e3cff */
[C---:B-1----:R-:W-:Y:S02]  /*222b0*/  @P0 LOP3.LUT R16, R17.reuse, R16, RZ, 0x3c, !PT ;  /* 0x0000001011100212 */ /* 0x042fe400078e3cff */
[----:B------:R-:W-:Y:S01]  /*222c0*/  PRMT R11, RZ, 0x7610, R11 ;  /* 0x00007610ff0b7816 */ /* 0x000fe2000000000b */
[----:B------:R-:W-:Y:S01]  /*222d0*/  IMAD R92, R92, UR4, RZ ;  /* 0x000000045c5c7c24 */ /* 0x000fe2000f8e02ff */
[----:B------:R-:W-:-:S05]  /*222e0*/  @P0 LOP3.LUT R17, R17, R16, RZ, 0x3c, !PT ;  /* 0x0000001011110212 */ /* 0x000fca00078e3cff */
[----:B------:R0:W4:Y:S02]  /*222f0*/  @P0 LDG.E.U8 R11, desc[UR22][R16.64] ;  /* 0x00000016100b0981 */ /* 0x000124000c1e1100 */
[C---:B0-----:R-:W-:Y:S02]  /*22300*/  IADD3 R17, P2, PT, R92.reuse, R10, RZ ;  /* 0x0000000a5c117210 */ /* 0x041fe40007f5e0ff */
[----:B------:R-:W4:Y:S02]  /*22310*/  LDL.LU R10, [R1+0x58] ;  /* 0x00005800010a7983 */ /* 0x000f240000300800 */
[----:B------:R-:W-:Y:S02]  /*22320*/  LEA.HI.X.SX32 R16, R92, R7, 0x1, P2 ;  /* 0x000000075c107211 */ /* 0x000fe400010f0eff */
[----:B------:R-:W4:Y:S04]  /*22330*/  LDL.LU R92, [R1+0x60] ;  /* 0x00006000015c7983 */ /* 0x000f280000300800 */
[----:B------:R0:W-:Y:S01]  /*22340*/  STL [R1+0x250], R17 ;  /* 0x0002501101007387 */ /* 0x0001e20000100800 */
[----:B------:R-:W-:-:S03]  /*22350*/  LOP3.LUT R5, R5, 0x7f, RZ, 0xc0, !PT ;  /* 0x0000007f05057812 */ /* 0x000fc600078ec0ff */
[----:B------:R1:W-:Y:S01]  /*22360*/  STL [R1+0x24c], R16 ;  /* 0x00024c1001007387 */ /* 0x0003e20000100800 */
[----:B0-----:R-:W-:-:S04]  /*22370*/  @P0 LOP3.LUT R17, R17, R16, RZ, 0x3c, !PT ;  /* 0x0000001011110212 */ /* 0x001fc800078e3cff */
[C---:B-1----:R-:W-:Y:S02]  /*22380*/  @P0 LOP3.LUT R16, R17.reuse, R16, RZ, 0x3c, !PT ;  /* 0x0000001011100212 */ /* 0x042fe400078e3cff */
[----:B------:R-:W-:Y:S02]  /*22390*/  PRMT R7, RZ, 0x7610, R7 ;  /* 0x00007610ff077816 */ /* 0x000fe40000000007 */
[----:B------:R-:W-:Y:S02]  /*223a0*/  @P0 LOP3.LUT R17, R17, R16, RZ, 0x3c, !PT ;  /* 0x0000001011110212 */ /* 0x000fe400078e3cff */
[----:B------:R-:W-:-:S03]  /*223b0*/  LOP3.LUT R5, R5, 0x20, RZ, 0x3c, !PT ;  /* 0x0000002005057812 */ /* 0x000fc600078e3cff */
[----:B------:R-:W4:Y:S04]  /*223c0*/  @P0 LDG.E.U8 R7, desc[UR22][R16.64] ;  /* 0x0000001610070981 */ /* 0x000f28000c1e1100 */
[----:B------:R-:W4:Y:S04]  /*223d0*/  LDL.LU R16, [R1+0x70] ;  /* 0x0000700001107983 */ /* 0x000f280000300800 */
[----:B------:R-:W4:Y:S04]  /*223e0*/  LDL.LU R17, [R1+0x68] ;  /* 0x0000680001117983 */ /* 0x000f280000300800 */
[----:B--2---:R0:W-:Y:S04]  /*223f0*/  STS.U8 [R5+UR9+0xf00], R6 ;  /* 0x000f000605007988 */ /* 0x0041e80008000009 */
[----:B---3--:R1:W-:Y:S04]  /*22400*/  STS.U8 [R5+UR9+0x1100], R0 ;  /* 0x0011000005007988 */ /* 0x0083e80008000009 */
[----:B----4-:R2:W-:Y:S04]  /*22410*/  STS.U8 [R5+UR9+0x1300], R3 ;  /* 0x0013000305007988 */ /* 0x0105e80008000009 */
[----:B0-----:R-:W3:Y:S04]  /*22420*/  LDL.LU R6, [R1+0xd04] ;  /* 0x000d040001067983 */ /* 0x001ee80000300800 */
[----:B-1----:R-:W4:Y:S04]  /*22430*/  LDL.LU R0, [R1+0xd00] ;  /* 0x000d000001007983 */ /* 0x002f280000300800 */
[----:B--2---:R-:W2:Y:S04]  /*22440*/  LDL.LU R3, [R1+0xcfc] ;  /* 0x000cfc0001037983 */ /* 0x004ea80000300800 */
[----:B------:R0:W-:Y:S04]  /*22450*/  STS.U8 [R5+UR9+0x1500], R9 ;  /* 0x0015000905007988 */ /* 0x0001e80008000009 */
[----:B------:R1:W-:Y:S04]  /*22460*/  STS.U8 [R5+UR9+0x1700], R2 ;  /* 0x0017000205007988 */ /* 0x0003e80008000009 */
[----:B0-----:R-:W3:Y:S04]  /*22470*/  LDL.LU R9, [R1+0xcf8] ;  /* 0x000cf80001097983 */ /* 0x001ee80000300800 */
[----:B-1----:R-:W3:Y:S04]  /*22480*/  LDL.LU R2, [R1+0xcf4] ;  /* 0x000cf40001027983 */ /* 0x002ee80000300800 */
[----:B------:R0:W-:Y:S04]  /*22490*/  STS.U8 [R5+UR9+0x1900], R8 ;  /* 0x0019000805007988 */ /* 0x0001e80008000009 */
[----:B0-----:R-:W4:Y:S04]  /*224a0*/  LDL.LU R8, [R1+0xcf0] ;  /* 0x000cf00001087983 */ /* 0x001f280000300800 */
[----:B------:R-:W-:Y:S04]  /*224b0*/  STS.U8 [R5+UR9+0x2b00], R78 ;  /* 0x002b004e05007988 */ /* 0x000fe80008000009 */
[----:B------:R-:W-:Y:S04]  /*224c0*/  STS.U8 [R5+UR9+0x2d00], R77 ;  /* 0x002d004d05007988 */ /* 0x000fe80008000009 */
[----:B------:R-:W-:Y:S04]  /*224d0*/  STS.U8 [R5+UR9+0x2f00], R93 ;  /* 0x002f005d05007988 */ /* 0x000fe80008000009 */
[----:B--2---:R-:W-:Y:S04]  /*224e0*/  STS.U8 [R5+UR9+0x3300], R3 ;  /* 0x0033000305007988 */ /* 0x004fe80008000009 */
[----:B---3--:R0:W-:Y:S04]  /*224f0*/  STS.U8 [R5+UR9+0x3100], R2 ;  /* 0x0031000205007988 */ /* 0x0081e80008000009 */
[----:B0-----:R-:W2:Y:S04]  /*22500*/  LDL.LU R2, [R1+0xcec] ;  /* 0x000cec0001027983 */ /* 0x001ea80000300800 */
[----:B------:R-:W3:Y:S04]  /*22510*/  LDL.LU R3, [R1+0xce8] ;  /* 0x000ce80001037983 */ /* 0x000ee80000300800 */
[----:B------:R0:W-:Y:S04]  /*22520*/  STS.U8 [R5+UR9+0x1b00], R16 ;  /* 0x001b001005007988 */ /* 0x0001e80008000009 */
[----:B------:R1:W-:Y:S04]  /*22530*/  STS.U8 [R5+UR9+0x1d00], R17 ;  /* 0x001d001105007988 */ /* 0x0003e80008000009 */
[----:B------:R4:W-:Y:S04]  /*22540*/  STS.U8 [R5+UR9+0x1f00], R92 ;  /* 0x001f005c05007988 */ /* 0x0009e80008000009 */
[----:B0-----:R-:W3:Y:S04]  /*22550*/  LDL.LU R16, [R1+0x84] ;  /* 0x0000840001107983 */ /* 0x001ee80000300800 */
[----:B-1----:R-:W3:Y:S04]  /*22560*/  LDL.LU R17, [R1+0x7c] ;  /* 0x00007c0001117983 */ /* 0x002ee80000300800 */
[----:B------:R0:W-:Y:S04]  /*22570*/  STS.U8 [R5+UR9+0x2100], R10 ;  /* 0x0021000a05007988 */ /* 0x0001e80008000009 */
[----:B----4-:R-:W4:Y:S04]  /*22580*/  LDL.LU R92, [R1+0x74] ;  /* 0x00007400015c7983 */ /* 0x010f280000300800 */
        /* <DEDUP_REMOVED lines=8> */
[----:B0-----:R-:W4:Y:S04]  /*22610*/  LDL.LU R19, [R1+0x4c] ;  /* 0x00004c0001137983 */ /* 0x001f280000300800 */
[----:B------:R-:W4:Y:S04]  /*22620*/  LDL.LU R78, [R1+0x44] ;  /* 0x00004400014e7983 */ /* 0x000f280000300800 */
[----:B------:R-:W4:Y:S04]  /*22630*/  LDL.LU R77, [R1+0x3c] ;  /* 0x00003c00014d7983 */ /* 0x000f280000300800 */
[----:B------:R-:W4:Y:S04]  /*22640*/  LDL.LU R93, [R1+0x34] ;  /* 0x00003400015d7983 */ /* 0x000f280000300800 */
[----:B------:R0:W-:Y:S04]  /*22650*/  STS.U8 [R5+UR9+0x3500], R6 ;  /* 0x0035000605007988 */ /* 0x0001e80008000009 */
[----:B------:R1:W-:Y:S01]  /*22660*/  STS.U8 [R5+UR9+0x3700], R91 ;  /* 0x0037005b05007988 */ /* 0x0003e20008000009 */
[----:B0-----:R-:W0:Y:S03]  /*22670*/  S2R R6, SR_TID.X ;  /* 0x0000000000067919 */ /* 0x001e260000002100 */
[----:B-1----:R-:W4:Y:S04]  /*22680*/  LDL.LU R91, [R1+0x8c] ;  /* 0x00008c00015b7983 */ /* 0x002f280000300800 */
[----:B------:R1:W-:Y:S04]  /*22690*/  STS.U8 [R5+UR9+0x3900], R89 ;  /* 0x0039005905007988 */ /* 0x0003e80008000009 */
[----:B------:R1:W-:Y:S04]  /*226a0*/  STS.U8 [R5+UR9+0x3b00], R87 ;  /* 0x003b005705007988 */ /* 0x0003e80008000009 */
[----:B------:R0:W-:Y:S04]  /*226b0*/  STS.U8 [R5+UR9+0x3d00], R85 ;  /* 0x003d005505007988 */ /* 0x0001e80008000009 */
[----:B-1----:R-:W4:Y:S04]  /*226c0*/  LDL.LU R89, [R1+0x94] ;  /* 0x0000940001597983 */ /* 0x002f280000300800 */
[----:B------:R-:W4:Y:S04]  /*226d0*/  LDL.LU R87, [R1+0x9c] ;  /* 0x00009c0001577983 */ /* 0x000f280000300800 */
[----:B0-----:R-:W4:Y:S04]  /*226e0*/  LDL.LU R85, [R1+0xa4] ;  /* 0x0000a40001557983 */ /* 0x001f280000300800 */
[----:B------:R0:W-:Y:S04]  /*226f0*/  STS.U8 [R5+UR9+0x3f00], R83 ;  /* 0x003f005305007988 */ /* 0x0001e80008000009 */
[----:B------:R1:W-:Y:S04]  /*22700*/  STS.U8 [R5+UR9+0x4100], R81 ;  /* 0x0041005105007988 */ /* 0x0003e80008000009 */
        /* <DEDUP_REMOVED lines=9> */
[----:B------:R-:W4:Y:S01]  /*227a0*/  LDL.LU R71, [R1+0xbc] ;  /* 0x0000bc0001477983 */ /* 0x000f220000300800 */
[----:B------:R-:W-:-:S04]  /*227b0*/  LOP3.LUT R6, R6, 0x7f, RZ, 0xc0, !PT ;  /* 0x0000007f06067812 */ /* 0x000fc800078ec0ff */
[----:B------:R-:W-:Y:S01]  /*227c0*/  LOP3.LUT R6, R6, 0x30, RZ, 0x3c, !PT ;  /* 0x0000003006067812 */ /* 0x000fe200078e3cff */
        /* <DEDUP_REMOVED lines=30> */
[----:B--2---:R-:W-:Y:S04]  /*229b0*/  STS.U8 [R6+UR9+0x2d80], R2 ;  /* 0x002d800206007988 */ /* 0x004fe80008000009 */
[----:B---3--:R0:W-:Y:S04]  /*229c0*/  STS.U8 [R6+UR9+0x2b80], R3 ;  /* 0x002b800306007988 */ /* 0x0081e80008000009 */
[----:B0-----:R0:W5:Y:S04]  /*229d0*/  LDL.LU R3, [R1+0xce4] ;  /* 0x000ce40001037983 */ /* 0x0011680000300800 */
[----:B------:R0:W5:Y:S04]  /*229e0*/  LDL.LU R2, [R1+0xce0] ;  /* 0x000ce00001027983 */ /* 0x0001680000300800 */
[----:B------:R0:W5:Y:S04]  /*229f0*/  LDL.LU R8, [R1+0xcdc] ;  /* 0x000cdc0001087983 */ /* 0x0001680000300800 */
[----:B------:R0:W5:Y:S04]  /*22a00*/  LDL.LU R9, [R1+0xcd8] ;  /* 0x000cd80001097983 */ /* 0x0001680000300800 */
[----:B------:R0:W5:Y:S04]  /*22a10*/  LDL.LU R0, [R1+0xcd4] ;  /* 0x000cd40001007983 */ /* 0x0001680000300800 */
[----:B------:R1:W-:Y:S02]  /*22a20*/  STS.U8 [R6+UR9+0x3580], R4 ;  /* 0x0035800406007988 */ /* 0x0003e40008000009 */
[----:B-1----:R-:W1:Y:S02]  /*22a30*/  S2R R4, SR_TID.X ;  /* 0x0000000000047919 */ /* 0x002e640000002100 */
[----:B------:R-:W-:Y:S04]  /*22a40*/  STS.U8 [R6+UR9+0x1580], R16 ;  /* 0x0015801006007988 */ /* 0x000fe80008000009 */
[----:B------:R-:W-:Y:S04]  /*22a50*/  STS.U8 [R6+UR9+0x1780], R17 ;  /* 0x0017801106007988 */ /* 0x000fe80008000009 */
[----:B----4-:R-:W-:Y:S04]  /*22a60*/  STS.U8 [R6+UR9+0x1980], R92 ;  /* 0x0019805c06007988 */ /* 0x010fe80008000009 */
[----:B------:R-:W-:Y:S04]  /*22a70*/  STS.U8 [R6+UR9+0x1b80], R10 ;  /* 0x001b800a06007988 */ /* 0x000fe80008000009 */
[----:B------:R-:W-:Y:S04]  /*22a80*/  STS.U8 [R6+UR9+0x1d80], R13 ;  /* 0x001d800d06007988 */ /* 0x000fe80008000009 */
[----:B------:R2:W-:Y:S02]  /*22a90*/  STS.U8 [R6+UR9+0x2980], R93 ;  /* 0x0029805d06007988 */ /* 0x0005e40008000009 */
[----:B--2---:R-:W2:Y:S02]  /*22aa0*/  LDC R93, c[0x0][0x3a0] ;  /* 0x0000e800ff5d7b82 */ /* 0x004ea40000000800 */
[----:B------:R0:W-:Y:S04]  /*22ab0*/  STS.U8 [R6+UR9+0x1f80], R14 ;  /* 0x001f800e06007988 */ /* 0x0001e80008000009 */
        /* <DEDUP_REMOVED lines=50> */
[----:B------:R0:W-:Y:S01]  /*22de0*/  STS.U8 [R6+UR9+0x7f80], R7 ;  /* 0x007f800706007988 */ /* 0x0001e20008000009 */
[----:B------:R3:W-:Y:S06]  /*22df0*/  MEMBAR.ALL.CTA ;  /* 0x0000000000007992 */ /* 0x0007ec0000008000 */
[----:B---3--:R-:W3:Y:S01]  /*22e00*/  FENCE.VIEW.ASYNC.S ;  /* 0x00000000000073c6 */ /* 0x008ee20000000000 */
[----:B--2---:R-:W-:Y:S01]  /*22e10*/  VIADD R93, R93, 0x3f ;  /* 0x0000003f5d5d7836 */ /* 0x004fe20000000000 */
[----:B---3--:R-:W-:Y:S01]  /*22e20*/  BAR.SYNC.DEFER_BLOCKING 0x0 ;  /* 0x0000000000007b1d */ /* 0x008fe20000010000 */
[----:B------:R-:W-:-:S04]  /*22e30*/  ISETP.NE.U32.AND P0, PT, RZ, UR7, PT ;  /* 0x00000007ff007c0c */ /* 0x000fc8000bf05070 */
[C---:B------:R-:W-:Y:S02]  /*22e40*/  ISETP.LT.OR P2, PT, R93.reuse, 0x40, P0 ;  /* 0x000000405d00780c */ /* 0x040fe40000741670 */
[----:B-1----:R-:W-:Y:S02]  /*22e50*/  LOP3.LUT R4, R4, 0x7f, RZ, 0xc0, !PT ;  /* 0x0000007f04047812 */ /* 0x002fe400078ec0ff */
[----:B------:R-:W-:Y:S02]  /*22e60*/  ISETP.GE.AND P3, PT, R93, 0x80, PT ;  /* 0x000000805d00780c */ /* 0x000fe40003f66270 */
[----:B------:R-:W-:-:S07]  /*22e70*/  LOP3.LUT R4, R4, 0x10, RZ, 0x3c, !PT ;  /* 0x0000001004047812 */ /* 0x000fce00078e3cff */
[----:B0-----:R-:W-:Y:S05]  /*22e80*/  @P2 BRA `(.L_x_6) ;  /* 0x00000000008c2947 */ /* 0x001fea0003800000 */
[----:B------:R-:W-:Y:S02]  /*22e90*/  USHF.R.U32.HI UR14, URZ, 0x4, UR9 ;  /* 0x00000004ff0e7899 */ /* 0x000fe40008011609 */
[----:B------:R-:W-:Y:S02]  /*22ea0*/  UIADD3 UR5, UPT, UPT, UR9, 0x10000, URZ ;  /* 0x0001000009057890 */ /* 0x000fe4000fffe0ff */
[----:B------:R-:W-:Y:S02]  /*22eb0*/  USGXT.U32 UR14, UR14, 0xe ;  /* 0x0000000e0e0e789a */ /* 0x000fe40008000000 */
[----:B------:R-:W-:Y:S02]  /*22ec0*/  USHF.R.U32.HI UR5, URZ, 0x4, UR5 ;  /* 0x00000004ff057899 */ /* 0x000fe40008011605 */
[----:B------:R-:W-:Y:S01]  /*22ed0*/  UIADD3 UR24, UP1, UPT, UR14, 0x2, URZ ;  /* 0x000000020e187890 */ /* 0x000fe2000ff3e0ff */
[----:B------:R-:W-:Y:S01]  /*22ee0*/  UMOV UR4, URZ ;  /* 0x000000ff00047c82 */ /* 0x000fe20008000000 */
[----:B------:R-:W-:-:S02]  /*22ef0*/  USGXT.U32 UR6, UR5, 0xe ;  /* 0x0000000e0506789a */ /* 0x000fc40008000000 */
[----:B------:R-:W-:Y:S01]  /*22f00*/  UIADD3.X UR25, UPT, UPT, UR4, -0x7fffbfe0, URZ, UP1, !UPT ;  /* 0x8000402004197890 */ /* 0x000fe20008ffe4ff */
[----:B------:R-:W-:Y:S01]  /*22f10*/  UMOV UR12, 0x100 ;  /* 0x00000100000c7882 */ /* 0x000fe20000000000 */
[----:B------:R-:W-:Y:S01]  /*22f20*/  UMOV UR13, 0x40004040 ;  /* 0x40004040000d7882 */ /* 0x000fe20000000000 */
[----:B------:R-:W-:Y:S01]  /*22f30*/  UMOV UR7, URZ ;  /* 0x000000ff00077c82 */ /* 0x000fe20008000000 */
[----:B------:R-:W-:Y:S02]  /*22f40*/  UIADD3 UR18, UPT, UPT, UR8, 0x100, URZ ;  /* 0x0000010008127890 */ /* 0x000fe4000fffe0ff */
[----:B------:R-:W-:Y:S02]  /*22f50*/  UIADD3.64 UR12, UPT, UPT, UR6, UR12, URZ ;  /* 0x0000000c060c7297 */ /* 0x000fe4000fffe0ff */
[----:B------:R-:W-:Y:S02]  /*22f60*/  UIADD3.64 UR16, UPT, UPT, UR24, 0x3fe, URZ ;  /* 0x000003fe18107897 */ /* 0x000fe4000fffe0ff */
[----:B------:R-:W-:-:S02]  /*22f70*/  UIADD3 UR19, UPT, UPT, UR8, 0x100, URZ ;  /* 0x0000010008137890 */ /* 0x000fc4000fffe0ff */
[----:B------:R-:W-:Y:S01]  /*22f80*/  UIADD3.64 UR20, UPT, UPT, UR24, 0x400, URZ ;  /* 0x0000040018147897 */ /* 0x000fe2000fffe0ff */
[----:B------:R-:W-:Y:S01]  /*22f90*/  UMOV UR26, 0x0 ;  /* 0x00000000001a7882 */ /* 0x000fe20000000000 */
[----:B------:R-:W-:Y:S01]  /*22fa0*/  UMOV UR27, 0x8408010 ;  /* 0x08408010001b7882 */ /* 0x000fe20000000000 */
[----:B------:R-:W-:Y:S01]  /*22fb0*/  UMOV UR15, 0x80004020 ;  /* 0x80004020000f7882 */ /* 0x000fe20000000000 */
[----:B------:R-:W-:Y:S01]  /*22fc0*/  UMOV UR7, 0x40004040 ;  /* 0x4000404000077882 */ /* 0x000fe20000000000 */
[----:B------:R-:W-:Y:S01]  /*22fd0*/  UMOV UR28, 0x0 ;  /* 0x00000000001c7882 */ /* 0x000fe20000000000 */
[----:B------:R-:W-:Y:S01]  /*22fe0*/  UMOV UR29, 0x8408010 ;  /* 0x08408010001d7882 */ /* 0x000fe20000000000 */
[----:B------:R-:W-:Y:S01]  /*22ff0*/  UMOV UR30, 0x0 ;  /* 0x00000000001e7882 */ /* 0x000fe20000000000 */
[----:B------:R-:W-:Y:S01]  /*23000*/  UMOV UR31, 0x8408010 ;  /* 0x08408010001f7882 */ /* 0x000fe20000000000 */
[----:B------:R-:W-:Y:S01]  /*23010*/  UMOV UR4, UR11 ;  /* 0x0000000b00047c82 */ /* 0x000fe20008000000 */
[----:B------:R-:W-:Y:S01]  /*23020*/  UMOV UR5, URZ ;  /* 0x000000ff00057c82 */ /* 0x000fe20008000000 */
[----:B------:R0:W-:Y:S01]  /*23030*/  UTCQMMA gdesc[UR6], gdesc[UR14], tmem[UR8], tmem[UR26], idesc[UR27], !UPT ;  /* 0x00ff1a0e060075ea */ /* 0x0001e2000f800308 */
[----:B------:R-:W-:Y:S01]  /*23040*/  UMOV UR32, 0x0 ;  /* 0x0000000000207882 */ /* 0x000fe20000000000 */
[----:B------:R-:W-:Y:S01]  /*23050*/  UMOV UR33, 0x8408010 ;  /* 0x0840801000217882 */ /* 0x000fe20000000000 */
[----:B------:R0:W-:Y:S01]  /*23060*/  UTCQMMA gdesc[UR12], gdesc[UR24], tmem[UR8], tmem[UR28], idesc[UR29], UPT ;  /* 0x00ff1c180c0075ea */ /* 0x0001e2000b800308 */
[----:B------:R-:W-:Y:S01]  /*23070*/  UMOV UR4, UR4 ;  /* 0x0000000400047c82 */ /* 0x000fe20008000000 */
[----:B------:R0:W-:Y:S01]  /*23080*/  UTCQMMA gdesc[UR6], gdesc[UR16], tmem[UR18], tmem[UR30], idesc[UR31], !UPT ;  /* 0x00ff1e10060075ea */ /* 0x0001e2000f800312 */
[----:B------:R0:W-:Y:S01]  /*23090*/  UTCQMMA gdesc[UR12], gdesc[UR20], tmem[UR19], tmem[UR32], idesc[UR33], UPT ;  /* 0x00ff20140c0075ea */ /* 0x0001e2000b800313 */
[----:B------:R0:W-:Y:S01]  /*230a0*/  UTCBAR [UR4], URZ ;  /* 0x000000ff040073e9 */ /* 0x0001e200080000ff */
[----:B------:R-:W-:Y:S01]  /*230b0*/  NOP ;  /* 0x0000000000007918 */ /* 0x000fe20000000000 */
.L_x_6:
[----:B0-----:R-:W-:Y:S01]  /*230c0*/  UMOV UR4, URZ ;  /* 0x000000ff00047c82 */ /* 0x001fe20008000000 */
[----:B------:R-:W-:Y:S05]  /*230d0*/  @!P3 BRA `(.L_x_7) ;  /* 0x0000010000ccb947 */ /* 0x000fea0003800000 */
[----:B------:R-:W-:Y:S01]  /*230e0*/  SHF.R.S32.HI R10, RZ, 0x1f, R93 ;  /* 0x0000001fff0a7819 */ /* 0x000fe2000001145d */
[----:B-----5:R-:W-:Y:S01]  /*230f0*/  IMAD.SHL.U32 R7, R8, 0x40, RZ ;  /* 0x0000004008077824 */ /* 0x020fe200078e00ff */
[----:B------:R-:W-:Y:S02]  /*23100*/  UIADD3 UR4, UPT, UPT, UR9, 0x8000, URZ ;  /* 0x0000800009047890 */ /* 0x000fe4000fffe0ff */
[----:B------:R-:W-:Y:S01]  /*23110*/  LEA.HI R10, R10, R93, RZ, 0x6 ;  /* 0x0000005d0a0a7211 */ /* 0x000fe200078f30ff */
[----:B------:R-:W-:Y:S01]  /*23120*/  UMOV UR5, URZ ;  /* 0x000000ff00057c82 */ /* 0x000fe20008000000 */
[----:B------:R-:W-:Y:S01]  /*23130*/  USHF.R.U32.HI UR16, URZ, 0x4, UR4 ;  /* 0x00000004ff107899 */ /* 0x000fe20008011604 */
[----:B------:R-:W-:Y:S01]  /*23140*/  SHF.R.S32.HI R11, RZ, 0x1f, R7 ;  /* 0x0000001fff0b7819 */ /* 0x000fe20000011407 */
[----:B------:R-:W-:Y:S01]  /*23150*/  UIADD3 UR4, UPT, UPT, UR9, 0x12000, URZ ;  /* 0x0001200009047890 */ /* 0x000fe2000fffe0ff */
[----:B------:R-:W-:Y:S01]  /*23160*/  SHF.R.S32.HI R8, RZ, 0x6, R10 ;  /* 0x00000006ff087819 */ /* 0x000fe2000001140a */
[----:B------:R-:W-:-:S02]  /*23170*/  USGXT.U32 UR16, UR16, 0xe ;  /* 0x0000000e1010789a */ /* 0x000fc40008000000 */
[----:B------:R-:W-:Y:S01]  /*23180*/  USHF.R.U32.HI UR4, URZ, 0x4, UR4 ;  /* 0x00000004ff047899 */ /* 0x000fe20008011604 */
[----:B------:R-:W-:Y:S01]  /*23190*/  VIMNMX R10, PT, PT, R8, 0x2, !PT ;  /* 0x00000002080a7848 */ /* 0x000fe20007fe0100 */
[----:B------:R-:W-:Y:S01]  /*231a0*/  IMAD.SHL.U32 R8, R9, 0x40, RZ ;  /* 0x0000004009087824 */ /* 0x000fe200078e00ff */
[----:B------:R-:W-:Y:S02]  /*231b0*/  UIADD3 UR28, UP1, UPT, UR16, 0x2, URZ ;  /* 0x00000002101c7890 */ /* 0x000fe4000ff3e0ff */
[----:B------:R-:W-:Y:S01]  /*231c0*/  USGXT.U32 UR4, UR4, 0xe ;  /* 0x0000000e0404789a */ /* 0x000fe20008000000 */
[----:B------:R-:W-:Y:S01]  /*231d0*/  VIADD R9, R10, 0xfffffffe ;  /* 0xfffffffe0a097836 */ /* 0x000fe20000000000 */
[----:B------:R-:W-:Y:S01]  /*231e0*/  UIADD3.X UR29, UPT, UPT, UR5, -0x7fffbfe0, URZ, UP1, !UPT ;  /* 0x80004020051d7890 */ /* 0x000fe20008ffe4ff */
[----:B------:R-:W-:Y:S01]  /*231f0*/  IMAD.MOV.U32 R10, RZ, RZ, RZ ;  /* 0x000000ffff0a7224 */ /* 0x000fe200078e00ff */
[----:B------:R-:W-:Y:S01]  /*23200*/  UMOV UR14, 0x100 ;  /* 0x00000100000e7882 */ /* 0x000fe20000000000 */
[----:B------:R-:W-:Y:S01]  /*23210*/  UMOV UR15, 0x40004040 ;  /* 0x40004040000f7882 */ /* 0x000fe20000000000 */
[----:B------:R0:W-:Y:S01]  /*23220*/  STL [R1+0xb08], R9 ;  /* 0x000b080901007387 */ /* 0x0001e20000100800 */
[----:B------:R-:W-:Y:S01]  /*23230*/  UMOV UR20, 0x1 ;  /* 0x0000000100147882 */ /* 0x000fe20000000000 */
[----:B------:R-:W-:-:S02]  /*23240*/  UIADD3.64 UR14, UPT, UPT, UR4, UR14, URZ ;  /* 0x0000000e040e7297 */ /* 0x000fc4000fffe0ff */
[----:B------:R1:W-:Y:S01]  /*23250*/  STL [R1+0xafc], RZ ;  /* 0x000afcff01007387 */ /* 0x0003e20000100800 */
[----:B------:R-:W-:Y:S02]  /*23260*/  UIADD3.64 UR24, UPT, UPT, UR28, 0x3fe, URZ ;  /* 0x000003fe1c187897 */ /* 0x000fe4000fffe0ff */
[----:B------:R-:W-:Y:S01]  /*23270*/  UIADD3.64 UR26, UPT, UPT, UR28, 0x400, URZ ;  /* 0x000004001c1a7897 */ /* 0x000fe2000fffe0ff */
[----:B------:R-:W-:Y:S01]  /*23280*/  UMOV UR12, UR4 ;  /* 0x00000004000c7c82 */ /* 0x000fe20008000000 */
[----:B0-----:R-:W-:Y:S01]  /*23290*/  SHF.R.S32.HI R9, RZ, 0x1f, R8 ;  /* 0x0000001fff097819 */ /* 0x001fe20000011408 */
[----:B------:R-:W-:-:S09]  /*232a0*/  UMOV UR13, 0x40004040 ;  /* 0x40004040000d7882 */ /* 0x000fd20000000000 */
.L_x_10:
[----:B------:R-:W2:Y:S01]  /*232b0*/  LDL R13, [R1+0xafc] ;  /* 0x000afc00010d7983 */ /* 0x000ea20000100800 */
[----:B0-----:R-:W0:Y:S03]  /*232c0*/  LDC R12, c[0x0][0x3a0] ;  /* 0x0000e800ff0c7b82 */ /* 0x001e260000000800 */
[----:B------:R-:W3:Y:S04]  /*232d0*/  LDL.LU R14, [R1+0x108] ;  /* 0x00010800010e7983 */ /* 0x000ee80000300800 */
[----:B------:R-:W4:Y:S01]  /*232e0*/  LDL.LU R11, [R1+0x104] ;  /* 0x00010400010b7983 */ /* 0x000f220000300800 */
[----:B------:R-:W-:Y:S01]  /*232f0*/  IMAD.U32 R10, R10, -0x80000000, RZ ;  /* 0x800000000a0a7824 */ /* 0x000fe200078e00ff */
[----:B------:R-:W-:-:S03]  /*23300*/  PRMT R52, RZ, 0x7610, R52 ;  /* 0x00007610ff347816 */ /* 0x000fc60000000034 */
[----:B-----5:R-:W5:Y:S01]  /*23310*/  SYNCS.PHASECHK.TRANS64.TRYWAIT P4, [UR11], R10 ;  /* 0x0000000aff0075a7 */ /* 0x020f62000808110b */
[----:B--2---:R-:W-:-:S04]  /*23320*/  VIADD R13, R13, 0x1 ;  /* 0x000000010d0d7836 */ /* 0x004fc80000000000 */
[----:B0-----:R-:W-:Y:S01]  /*23330*/  IMAD R12, R13, -0x40, R12 ;  /* 0xffffffc00d0c7824 */ /* 0x001fe200078e020c */
[----:B------:R0:W-:Y:S01]  /*23340*/  STL [R1+0xb00], R13 ;  /* 0x000b000d01007387 */ /* 0x0001e20000100800 */
[----:B---3--:R-:W-:-:S03]  /*23350*/  IADD3 R14, P5, PT, R7, R14, RZ ;  /* 0x0000000e070e7210 */ /* 0x008fc60007fbe0ff */
[C---:B------:R-:W-:Y:S02]  /*23360*/  ISETP.GT.AND P3, PT, R12.reuse, 0x1, PT ;  /* 0x000000010c00780c */ /* 0x040fe40003f64270 */
[----:B------:R-:W-:Y:S02]  /*23370*/  ISETP.GT.AND P2, PT, R12, 0x2, PT ;  /* 0x000000020c00780c */ /* 0x000fe40003f44270 */
[----:B0-----:R-:W-:-:S05]  /*23380*/  SHF.R.S32.HI R13, RZ, 0x1f, R7 ;  /* 0x0000001fff0d7819 */ /* 0x001fca0000011407 */
[----:B----4-:R-:W-:-:S05]  /*23390*/  IMAD.X R11, R13, 0x1, R11, P5 ;  /* 0x000000010d0b7824 */ /* 0x010fca00028e060b */
[----:B------:R0:W-:Y:S04]  /*233a0*/  STL [R1+0x104], R11 ;  /* 0x0001040b01007387 */ /* 0x0001e80000100800 */
[----:B------:R0:W-:Y:S01]  /*233b0*/  STL [R1+0x108], R14 ;  /* 0x0001080e01007387 */ /* 0x0001e20000100800 */
[----:B-----5:R-:W-:Y:S05]  /*233c0*/  @!P4 BRA `(.L_x_8) ;  /* 0x00000284008cc947 */ /* 0x020fea0003800000 */
.L_x_16:
[----:B------:R-:W2:Y:S04]  /*233d0*/  LDL R10, [R1+0x104] ;  /* 0x00010400010a7983 */ /* 0x000ea80000100800 */
[----:B0-----:R-:W2:Y:S04]  /*233e0*/  LDL R11, [R1+0x108] ;  /* 0x00010800010b7983 */ /* 0x001ea80000100800 */
[----:B------:R0:W-:Y:S04]  /*233f0*/  STL [R1+0xe8c], R37 ;  /* 0x000e8c2501007387 */ /* 0x0001e80000100800 */
[----:B0-----:R-:W3:Y:S04]  /*23400*/  LDL.LU R37, [R1+0x118] ;  /* 0x0001180001257983 */ /* 0x001ee80000300800 */
[----:B------:R-:W-:Y:S04]  /*23410*/  STL [R1+0xe88], R33 ;  /* 0x000e882101007387 */ /* 0x000fe80000100800 */
[----:B------:R0:W-:Y:S04]  /*23420*/  STL [R1+0xe84], R65 ;  /* 0x000e844101007387 */ /* 0x0001e80000100800 */
[----:B0-----:R-:W4:Y:S04]  /*23430*/  LDL.LU R65, [R1+0x110] ;  /* 0x0001100001417983 */ /* 0x001f280000300800 */
        /* <DEDUP_REMOVED lines=8> */
[----:B0-----:R-:W3:Y:S04]  /*234c0*/  LDL.LU R93, [R1+0x114] ;  /* 0x00011400015d7983 */ /* 0x001ee80000300800 */
        /* <DEDUP_REMOVED lines=16> */
[----:B0-----:R-:W3:Y:S01]  /*235d0*/  LDL.LU R4, [R1+0x120] ;  /* 0x0001200001047983 */ /* 0x001ee20000300800 */
[----:B------:R-:W-:-:S02]  /*235e0*/  SHF.R.S32.HI R24, RZ, 0x1f, R7 ;  /* 0x0000001fff187819 */ /* 0x000fc40000011407 */
[----:B------:R-:W-:Y:S01]  /*235f0*/  ISETP.GT.AND P4, PT, R12, 0x3, PT ;  /* 0x000000030c00780c */ /* 0x000fe20003f84270 */
        /* <DEDUP_REMOVED lines=37> */
[----:B--2---:R-:W-:-:S03]  /*23850*/  @P3 LOP3.LUT R11, R11, R10, RZ, 0x3c, !PT ;  /* 0x0000000a0b0b3212 */ /* 0x004fc600078e3cff */
[----:B------:R-:W-:Y:S01]  /*23860*/  STL [R1+0xd1c], R0 ;  /* 0x000d1c0001007387 */ /* 0x000fe20000100800 */
[----:B------:R-:W-:-:S04]  /*23870*/  @P3 LOP3.LUT R10, R11, R10, RZ, 0x3c, !PT ;  /* 0x0000000a0b0a3212 */ /* 0x000fc800078e3cff */
[----:B------:R-:W-:-:S05]  /*23880*/  @P3 LOP3.LUT R11, R11, R10, RZ, 0x3c, !PT ;  /* 0x0000000a0b0b3212 */ /* 0x000fca00078e3cff */
[----:B------:R2:W3:Y:S01]  /*23890*/  @P3 LDG.E.U8 R52, desc[UR22][R10.64] ;  /* 0x000000160a343981 */ /* 0x0004e2000c1e1100 */
[----:B----4-:R-:W-:-:S05]  /*238a0*/  IADD3 R65, P5, PT, R7, R65, RZ ;  /* 0x0000004107417210 */ /* 0x010fca0007fbe0ff */
[----:B------:R4:W-:Y:S04]  /*238b0*/  STL [R1+0x110], R65 ;  /* 0x0001104101007387 */ /* 0x0009e80000100800 */
[----:B0-----:R-:W4:Y:S04]  /*238c0*/  LDL.LU R20, [R1+0x11c] ;  /* 0x00011c0001147983 */ /* 0x001f280000300800 */
[----:B-1----:R-:W4:Y:S04]  /*238d0*/  LDL.LU R18, [R1+0x124] ;  /* 0x0001240001127983 */ /* 0x002f280000300800 */
[----:B------:R-:W4:Y:S04]  /*238e0*/  LDL.LU R5, [R1+0x128] ;  /* 0x0001280001057983 */ /* 0x000f280000300800 */
[----:B------:R-:W4:Y:S01]  /*238f0*/  LDL.LU R11, [R1+0x10c] ;  /* 0x00010c00010b7983 */ /* 0x000f220000300800 */
[----:B---3--:R-:W-:Y:S01]  /*23900*/  IADD3 R37, P3, PT, R7, R37, RZ ;  /* 0x0000002507257210 */ /* 0x008fe20007f7e0ff */
[----:B--2---:R-:W-:-:S04]  /*23910*/  @P2 IMAD.MOV.U32 R10, RZ, RZ, R65 ;  /* 0x000000ffff0a2224 */ /* 0x004fc800078e0041 */
[----:B------:R-:W-:Y:S01]  /*23920*/  STL [R1+0x118], R37 ;  /* 0x0001182501007387 */ /* 0x000fe20000100800 */
[----:B------:R-:W-:Y:S01]  /*23930*/  PRMT R44, RZ, 0x7610, R44 ;  /* 0x00007610ff2c7816 */ /* 0x000fe2000000002c */
[----:B----4-:R-:W-:-:S05]  /*23940*/  IMAD.X R11, R24, 0x1, R11, P5 ;  /* 0x00000001180b7824 */ /* 0x010fca00028e060b */
[----:B------:R0:W-:Y:S04]  /*23950*/  STL [R1+0x10c], R11 ;  /* 0x00010c0b01007387 */ /* 0x0001e80000100800 */
[----:B------:R-:W2:Y:S01]  /*23960*/  LDL.LU R65, [R1+0x130] ;  /* 0x0001300001417983 */ /* 0x000ea20000300800 */
[----:B------:R-:W-:Y:S01]  /*23970*/  IMAD.X R93, R24, 0x1, R93, P3 ;  /* 0x00000001185d7824 */ /* 0x000fe200018e065d */
[----:B------:R-:W-:Y:S02]  /*23980*/  ISETP.GT.AND P3, PT, R12, 0x4, PT ;  /* 0x000000040c00780c */ /* 0x000fe40003f64270 */
[----:B------:R-:W-:Y:S01]  /*23990*/  PRMT R27, RZ, 0x7610, R27 ;  /* 0x00007610ff1b7816 */ /* 0x000fe2000000001b */
[----:B------:R1:W3:Y:S01]  /*239a0*/  @P2 LDG.E.U8 R44, desc[UR22][R10.64] ;  /* 0x000000160a2c2981 */ /* 0x0002e2000c1e1100 */
[----:B------:R-:W-:-:S02]  /*239b0*/  IADD3 R4, P5, PT, R7, R4, RZ ;  /* 0x0000000407047210 */ /* 0x000fc40007fbe0ff */
[----:B------:R-:W-:Y:S01]  /*239c0*/  ISETP.GT.AND P2, PT, R12, 0x5, PT ;  /* 0x000000050c00780c */ /* 0x000fe20003f44270 */
[----:B-1----:R-:W-:Y:S02]  /*239d0*/  @P4 IMAD.MOV.U32 R10, RZ, RZ, R37 ;  /* 0x000000ffff0a4224 */ /* 0x002fe400078e0025 */
[----:B0-----:R-:W-:Y:S02]  /*239e0*/  @P4 IMAD.MOV.U32 R11, RZ, RZ, R93 ;  /* 0x000000ffff0b4224 */ /* 0x001fe400078e005d */
[----:B------:R-:W-:-:S03]  /*239f0*/  IMAD.X R20, R24, 0x1, R20, P5 ;  /* 0x0000000118147824 */ /* 0x000fc600028e0614 */
[----:B------:R0:W4:Y:S01]  /*23a00*/  @P4 LDG.E.U8 R27, desc[UR22][R10.64] ;  /* 0x000000160a1b4981 */ /* 0x000122000c1e1100 */
[----:B------:R-:W-:Y:S02]  /*23a10*/  IADD3 R5, P4, PT, R7, R5, RZ ;  /* 0x0000000507057210 */ /* 0x000fe40007f9e0ff */
[----:B------:R-:W-:Y:S01]  /*23a20*/  PRMT R32, RZ, 0x7610, R32 ;  /* 0x00007610ff207816 */ /* 0x000fe20000000020 */
[----:B------:R1:W-:Y:S02]  /*23a30*/  STL [R1+0x114], R93 ;  /* 0x0001145d01007387 */ /* 0x0003e40000100800 */
[----:B------:R-:W-:Y:S02]  /*23a40*/  IMAD.X R18, R24, 0x1, R18, P4 ;  /* 0x0000000118127824 */ /* 0x000fe400020e0612 */
[----:B------:R-:W3:Y:S01]  /*23a50*/  LDL.LU R37, [R1+0x134] ;  /* 0x0001340001257983 */ /* 0x000ee20000300800 */
[----:B0-----:R-:W-:Y:S02]  /*23a60*/  @P3 IMAD.MOV.U32 R10, RZ, RZ, R4 ;  /* 0x000000ffff0a3224 */ /* 0x001fe400078e0004 */
[----:B------:R-:W-:Y:S01]  /*23a70*/  @P3 IMAD.MOV.U32 R11, RZ, RZ, R20 ;  /* 0x000000ffff0b3224 */ /* 0x000fe200078e0014 */
[----:B------:R0:W-:Y:S01]  /*23a80*/  STL [R1+0x120], R4 ;  /* 0x0001200401007387 */ /* 0x0001e20000100800 */
[----:B------:R-:W-:-:S03]  /*23a90*/  PRMT R69, RZ, 0x7610, R69 ;  /* 0x00007610ff457816 */ /* 0x000fc60000000045 */
[----:B-1----:R-:W3:Y:S04]  /*23aa0*/  LDL.LU R93, [R1+0x138] ;  /* 0x00013800015d7983 */ /* 0x002ee80000300800 */
[----:B------:R-:W-:Y:S04]  /*23ab0*/  STL [R1+0x128], R5 ;  /* 0x0001280501007387 */ /* 0x000fe80000100800 */
[----:B------:R1:W-:Y:S04]  /*23ac0*/  STL [R1+0x11c], R20 ;  /* 0x00011c1401007387 */ /* 0x0003e80000100800 */
[----:B------:R1:W4:Y:S04]  /*23ad0*/  @P3 LDG.E.U8 R32, desc[UR22][R10.64] ;  /* 0x000000160a203981 */ /* 0x000328000c1e1100 */
[----:B0-----:R-:W4:Y:S04]  /*23ae0*/  LDL.LU R4, [R1+0x140] ;  /* 0x0001400001047983 */ /* 0x001f280000300800 */
[----:B------:R0:W-:Y:S01]  /*23af0*/  STL [R1+0x124], R18 ;  /* 0x0001241201007387 */ /* 0x0001e20000100800 */
[----:B-1----:R-:W-:-:S02]  /*23b00*/  @P2 IMAD.MOV.U32 R10, RZ, RZ, R5 ;  /* 0x000000ffff0a2224 */ /* 0x002fc400078e0005 */
[----:B------:R-:W-:Y:S01]  /*23b10*/  @P2 IMAD.MOV.U32 R11, RZ, RZ, R18 ;  /* 0x000000ffff0b2224 */ /* 0x000fe200078e0012 */
[----:B------:R-:W4:Y:S04]  /*23b20*/  LDL.LU R20, [R1+0x13c] ;  /* 0x00013c0001147983 */ /* 0x000f280000300800 */
[----:B------:R1:W4:Y:S01]  /*23b30*/  @P2 LDG.E.U8 R69, desc[UR22][R10.64] ;  /* 0x000000160a452981 */ /* 0x000322000c1e1100 */
[----:B--2---:R-:W-:-:S05]  /*23b40*/  IADD3 R65, P5, PT, R7, R65, RZ ;  /* 0x0000004107417210 */ /* 0x004fca0007fbe0ff */
[----:B------:R2:W-:Y:S04]  /*23b50*/  STL [R1+0x130], R65 ;  /* 0x0001304101007387 */ /* 0x0005e80000100800 */
[----:B0-----:R-:W2:Y:S04]  /*23b60*/  LDL.LU R18, [R1+0x144] ;  /* 0x0001440001127983 */ /* 0x001ea80000300800 */
[----:B------:R-:W2:Y:S04]  /*23b70*/  LDL.LU R5, [R1+0x148] ;  /* 0x0001480001057983 */ /* 0x000ea80000300800 */
[----:B------:R-:W2:Y:S01]  /*23b80*/  LDL.LU R11, [R1+0x12c] ;  /* 0x00012c00010b7983 */ /* 0x000ea20000300800 */
[----:B------:R-:W-:-:S02]  /*23b90*/  ISETP.GT.AND P4, PT, R12, 0x6, PT ;  /* 0x000000060c00780c */ /* 0x000fc40003f84270 */
[----:B------:R-:W-:Y:S02]  /*23ba0*/  ISETP.GT.AND P3, PT, R12, 0x7, PT ;  /* 0x000000070c00780c */ /* 0x000fe40003f64270 */
[----:B------:R-:W-:Y:S02]  /*23bb0*/  PRMT R87, RZ, 0x7610, R87 ;  /* 0x00007610ff577816 */ /* 0x000fe40000000057 */
[----:B------:R-:W-:-:S07]  /*23bc0*/  PRMT R33, RZ, 0x7610, R33 ;  /* 0x00007610ff217816 */ /* 0x000fce0000000021 */
[----:B-1----:R-:W-:Y:S01]  /*23bd0*/  @P4 IMAD.MOV.U32 R10, RZ, RZ, R65 ;  /* 0x000000ffff0a4224 */ /* 0x002fe200078e0041 */
[----:B---3--:R-:W-:-:S05]  /*23be0*/  IADD3 R93, P2, PT, R7, R93, RZ ;  /* 0x0000005d075d7210 */ /* 0x008fca0007f5e0ff */
[C---:B------:R-:W-:Y:S01]  /*23bf0*/  IMAD.X R37, R24.reuse, 0x1, R37, P2 ;  /* 0x0000000118257824 */ /* 0x040fe200010e0625 */
[----:B------:R-:W-:Y:S01]  /*23c00*/  STL [R1+0x138], R93 ;  /* 0x0001385d01007387 */ /* 0x000fe20000100800 */
[----:B--2---:R-:W-:-:S05]  /*23c10*/  IMAD.X R11, R24, 0x1, R11, P5 ;  /* 0x00000001180b7824 */ /* 0x004fca00028e060b */
[----:B------:R0:W-:Y:S04]  /*23c20*/  STL [R1+0x12c], R11 ;  /* 0x00012c0b01007387 */ /* 0x0001e80000100800 */
[----:B------:R0:W2:Y:S04]  /*23c30*/  @P4 LDG.E.U8 R87, desc[UR22][R10.64] ;  /* 0x000000160a574981 */ /* 0x0000a8000c1e1100 */
[----:B------:R-:W3:Y:S01]  /*23c40*/  LDL.LU R65, [R1+0x150] ;  /* 0x0001500001417983 */ /* 0x000ee20000300800 */
[----:B0-----:R-:W-:Y:S02]  /*23c50*/  IMAD.MOV.U32 R11, RZ, RZ, R37 ;  /* 0x000000ffff0b7224 */ /* 0x001fe400078e0025 */
[----:B------:R-:W-:-:S05]  /*23c60*/  @P3 IMAD.MOV.U32 R10, RZ, RZ, R93 ;  /* 0x000000ffff0a3224 */ /* 0x000fca00078e005d */
[----:B------:R0:W2:Y:S01]  /*23c70*/  @P3 LDG.E.U8 R33, desc[UR22][R10.64] ;  /* 0x000000160a213981 */ /* 0x0000a2000c1e1100 */
[C---:B------:R-:W-:Y:S02]  /*23c80*/  ISETP.GT.AND P2, PT, R12.reuse, 0x8, PT ;  /* 0x000000080c00780c */ /* 0x040fe40003f44270 */
[C---:B----4-:R-:W-:Y:S02]  /*23c90*/  IADD3 R4, P5, PT, R7.reuse, R4, RZ ;  /* 0x0000000407047210 */ /* 0x050fe40007fbe0ff */
[----:B------:R-:W-:Y:S01]  /*23ca0*/  ISETP.GT.AND P4, PT, R12, 0x9, PT ;  /* 0x000000090c00780c */ /* 0x000fe20003f84270 */
[----:B------:R1:W-:Y:S01]  /*23cb0*/  STL [R1+0x134], R37 ;  /* 0x0001342501007387 */ /* 0x0003e20000100800 */
[----:B------:R-:W-:Y:S01]  /*23cc0*/  IADD3 R5, P3, PT, R7, R5, RZ ;  /* 0x0000000507057210 */ /* 0x000fe20007f7e0ff */
[----:B------:R-:W-:Y:S01]  /*23cd0*/  IMAD.X R20, R24, 0x1, R20, P5 ;  /* 0x0000000118147824 */ /* 0x000fe200028e0614 */
[----:B------:R-:W-:-:S03]  /*23ce0*/  PRMT R59, RZ, 0x7610, R59 ;  /* 0x00007610ff3b7816 */ /* 0x000fc6000000003b */
[----:B------:R-:W-:Y:S02]  /*23cf0*/  IMAD.X R18, R24, 0x1, R18, P3 ;  /* 0x0000000118127824 */ /* 0x000fe400018e0612 */
[----:B0-----:R-:W-:Y:S01]  /*23d00*/  @P2 IMAD.MOV.U32 R10, RZ, RZ, R4 ;  /* 0x000000ffff0a2224 */ /* 0x001fe200078e0004 */
[----:B-1----:R-:W4:Y:S01]  /*23d10*/  LDL.LU R37, [R1+0xe8c] ;  /* 0x000e8c0001257983 */ /* 0x002f220000300800 */
[----:B------:R-:W-:-:S03]  /*23d20*/  @P2 IMAD.MOV.U32 R11, RZ, RZ, R20 ;  /* 0x000000ffff0b2224 */ /* 0x000fc600078e0014 */
[----:B------:R-:W-:Y:S04]  /*23d30*/  STL [R1+0x140], R4 ;  /* 0x0001400401007387 */ /* 0x000fe80000100800 */
[----:B------:R-:W4:Y:S01]  /*23d40*/  LDL.LU R93, [R1+0x154] ;  /* 0x00015400015d7983 */ /* 0x000f220000300800 */
[----:B------:R-:W-:-:S03]  /*23d50*/  PRMT R51, RZ, 0x7610, R51 ;  /* 0x00007610ff337816 */ /* 0x000fc60000000033 */
[----:B------:R0:W4:Y:S02]  /*23d60*/  @P2 LDG.E.U8 R59, desc[UR22][R10.64] ;  /* 0x000000160a3b2981 */ /* 0x000124000c1e1100 */
[----:B0-----:R-:W-:Y:S02]  /*23d70*/  @P4 IMAD.MOV.U32 R10, RZ, RZ, R5 ;  /* 0x000000ffff0a4224 */ /* 0x001fe400078e0005 */
[----:B------:R-:W-:-:S05]  /*23d80*/  @P4 IMAD.MOV.U32 R11, RZ, RZ, R18 ;  /* 0x000000ffff0b4224 */ /* 0x000fca00078e0012 */
[----:B------:R0:W4:Y:S01]  /*23d90*/  @P4 LDG.E.U8 R51, desc[UR22][R10.64] ;  /* 0x000000160a334981 */ /* 0x000122000c1e1100 */
[----:B---3--:R-:W-:-:S03]  /*23da0*/  IADD3 R65, P5, PT, R7, R65, RZ ;  /* 0x0000004107417210 */ /* 0x008fc60007fbe0ff */
[----:B--2---:R1:W-:Y:S04]  /*23db0*/  STL [R1+0xf0], R33 ;  /* 0x0000f02101007387 */ /* 0x0043e80000100800 */
[----:B-1----:R-:W2:Y:S04]  /*23dc0*/  LDL.LU R33, [R1+0x158] ;  /* 0x0001580001217983 */ /* 0x002ea80000300800 */
[----:B------:R-:W-:Y:S04]  /*23dd0*/  STL [R1+0x148], R5 ;  /* 0x0001480501007387 */ /* 0x000fe80000100800 */
[----:B------:R1:W-:Y:S04]  /*23de0*/  STL [R1+0x13c], R20 ;  /* 0x00013c1401007387 */ /* 0x0003e80000100800 */
[----:B------:R-:W3:Y:S04]  /*23df0*/  LDL.LU R4, [R1+0x160] ;  /* 0x0001600001047983 */ /* 0x000ee80000300800 */
[----:B------:R0:W-:Y:S04]  /*23e00*/  STL [R1+0x144], R18 ;  /* 0x0001441201007387 */ /* 0x0001e80000100800 */
[----:B-1----:R-:W3:Y:S04]  /*23e10*/  LDL.LU R20, [R1+0x15c] ;  /* 0x00015c0001147983 */ /* 0x002ee80000300800 */
[----:B------:R1:W-:Y:S04]  /*23e20*/  STL [R1+0x150], R65 ;  /* 0x0001504101007387 */ /* 0x0003e80000100800 */
[----:B0-----:R-:W3:Y:S04]  /*23e30*/  LDL.LU R18, [R1+0x164] ;  /* 0x0001640001127983 */ /* 0x001ee80000300800 */
[----:B------:R-:W3:Y:S04]  /*23e40*/  LDL.LU R5, [R1+0x168] ;  /* 0x0001680001057983 */ /* 0x000ee80000300800 */
[----:B------:R-:W3:Y:S01]  /*23e50*/  LDL.LU R11, [R1+0x14c] ;  /* 0x00014c00010b7983 */ /* 0x000ee20000300800 */
[----:B------:R-:W-:-:S13]  /*23e60*/  ISETP.GT.AND P3, PT, R12, 0xa, PT ;  /* 0x0000000a0c00780c */ /* 0x000fda0003f64270 */
[----:B------:R-:W-:Y:S01]  /*23e70*/  @P3 IMAD.MOV.U32 R10, RZ, RZ, R65 ;  /* 0x000000ffff0a3224 */ /* 0x000fe200078e0041 */
[----:B--2---:R-:W-:-:S05]  /*23e80*/  IADD3 R33, P4, PT, R7, R33, RZ ;  /* 0x0000002107217210 */ /* 0x004fca0007f9e0ff */
[----:B------:R-:W-:Y:S01]  /*23e90*/  STL [R1+0x158], R33 ;  /* 0x0001582101007387 */ /* 0x000fe20000100800 */
[----:B---3--:R-:W-:-:S05]  /*23ea0*/  IMAD.X R11, R24, 0x1, R11, P5 ;  /* 0x00000001180b7824 */ /* 0x008fca00028e060b */
[----:B------:R0:W-:Y:S04]  /*23eb0*/  STL [R1+0x14c], R11 ;  /* 0x00014c0b01007387 */ /* 0x0001e80000100800 */
[----:B-1----:R-:W2:Y:S01]  /*23ec0*/  LDL.LU R65, [R1+0x170] ;  /* 0x0001700001417983 */ /* 0x002ea20000300800 */
[----:B------:R-:W-:Y:S02]  /*23ed0*/  ISETP.GT.AND P2, PT, R12, 0xb, PT ;  /* 0x0000000b0c00780c */ /* 0x000fe40003f44270 */
[----:B------:R-:W-:Y:S01]  /*23ee0*/  PRMT R43, RZ, 0x7610, R43 ;  /* 0x00007610ff2b7816 */ /* 0x000fe2000000002b */
[----:B----4-:R-:W-:Y:S01]  /*23ef0*/  IMAD.X R93, R24, 0x1, R93, P4 ;  /* 0x00000001185d7824 */ /* 0x010fe200020e065d */
[----:B------:R-:W-:Y:S02]  /*23f00*/  ISETP.GT.AND P4, PT, R12, 0xc, PT ;  /* 0x0000000c0c00780c */ /* 0x000fe40003f84270 */
[----:B------:R-:W-:-:S02]  /*23f10*/  PRMT R23, RZ, 0x7610, R23 ;  /* 0x00007610ff177816 */ /* 0x000fc40000000017 */
[----:B------:R1:W3:Y:S01]  /*23f20*/  @P3 LDG.E.U8 R43, desc[UR22][R10.64] ;  /* 0x000000160a2b3981 */ /* 0x0002e2000c1e1100 */
[----:B------:R-:W-:Y:S02]  /*23f30*/  IADD3 R4, P5, PT, R7, R4, RZ ;  /* 0x0000000407047210 */ /* 0x000fe40007fbe0ff */
[----:B------:R-:W-:Y:S02]  /*23f40*/  ISETP.GT.AND P3, PT, R12, 0xd, PT ;  /* 0x0000000d0c00780c */ /* 0x000fe40003f64270 */
        /* <DEDUP_REMOVED lines=103> */
[----:B------:R1:W4:Y:S04]  /*245c0*/  @P2 LDG.E.U8 R34, desc[UR22][R10.64] ;  /* 0x000000160a222981 */ /* 0x000328000c1e1100 */
[----:B------:R1:W-:Y:S04]  /*245d0*/  STL [R1+0x9a4], R20 ;  /* 0x0009a41401007387 */ /* 0x0003e80000100800 */
[----:B0-----:R-:W4:Y:S01]  /*245e0*/  LDL.LU R4, [R1+0x9c8] ;  /* 0x0009c80001047983 */ /* 0x001f220000300800 */
[----:B-1----:R-:W-:-:S02]  /*245f0*/  @P4 IMAD.MOV.U32 R10, RZ, RZ, R5 ;  /* 0x000000ffff0a4224 */ /* 0x002fc400078e0005 */
[----:B------:R-:W-:Y:S01]  /*24600*/  @P4 IMAD.MOV.U32 R11, RZ, RZ, R18 ;  /* 0x000000ffff0b4224 */ /* 0x000fe200078e0012 */
[----:B------:R0:W-:Y:S04]  /*24610*/  STL [R1+0x9ac], R18 ;  /* 0x0009ac1201007387 */ /* 0x0001e80000100800 */
[----:B------:R-:W4:Y:S04]  /*24620*/  LDL.LU R20, [R1+0x9c4] ;  /* 0x0009c40001147983 */ /* 0x000f280000300800 */
[----:B------:R1:W4:Y:S01]  /*24630*/  @P4 LDG.E.U8 R75, desc[UR22][R10.64] ;  /* 0x000000160a4b4981 */ /* 0x000322000c1e1100 */
[----:B--2---:R-:W-:-:S05]  /*24640*/  IADD3 R65, P5, PT, R7, R65, RZ ;  /* 0x0000004107417210 */ /* 0x004fca0007fbe0ff */
[----:B------:R2:W-:Y:S01]  /*24650*/  STL [R1+0x9b8], R65 ;  /* 0x0009b84101007387 */ /* 0x0005e20000100800 */
[----:B-1----:R-:W-:-:S03]  /*24660*/  IMAD.MOV.U32 R11, RZ, RZ, R65 ;  /* 0x000000ffff0b7224 */ /* 0x002fc600078e0041 */
[----:B0-----:R-:W4:Y:S04]  /*24670*/  LDL.LU R18, [R1+0x9cc] ;  /* 0x0009cc0001127983 */ /* 0x001f280000300800 */
[----:B------:R-:W4:Y:S04]  /*24680*/  LDL.LU R5, [R1+0x9d0] ;  /* 0x0009d00001057983 */ /* 0x000f280000300800 */
[----:B--2---:R-:W2:Y:S04]  /*24690*/  LDL.LU R65, [R1+0xe84] ;  /* 0x000e840001417983 */ /* 0x004ea80000300800 */
[----:B------:R-:W2:Y:S01]  /*246a0*/  LDL.LU R10, [R1+0x9b4] ;  /* 0x0009b400010a7983 */ /* 0x000ea20000300800 */
[----:B------:R-:W-:-:S02]  /*246b0*/  ISETP.GT.AND P3, PT, R12, 0x16, PT ;  /* 0x000000160c00780c */ /* 0x000fc40003f64270 */
[----:B------:R-:W-:Y:S02]  /*246c0*/  PRMT R73, RZ, 0x7610, R73 ;  /* 0x00007610ff497816 */ /* 0x000fe40000000049 */
[----:B---3--:R-:W-:-:S05]  /*246d0*/  IADD3 R93, P4, PT, R7, R93, RZ ;  /* 0x0000005d075d7210 */ /* 0x008fca0007f9e0ff */
[----:B------:R-:W-:Y:S01]  /*246e0*/  STL [R1+0x9c0], R93 ;  /* 0x0009c05d01007387 */ /* 0x000fe20000100800 */
[----:B--2---:R-:W-:-:S05]  /*246f0*/  IMAD.X R10, R24, 0x1, R10, P5 ;  /* 0x00000001180a7824 */ /* 0x004fca00028e060a */
[-C--:B------:R-:W-:Y:S01]  /*24700*/  @P3 LOP3.LUT R11, R11, R10.reuse, RZ, 0x3c, !PT ;  /* 0x0000000a0b0b3212 */ /* 0x080fe200078e3cff */
[----:B------:R0:W-:Y:S03]  /*24710*/  STL [R1+0x9b4], R10 ;  /* 0x0009b40a01007387 */ /* 0x0001e60000100800 */
[----:B0-----:R-:W-:-:S04]  /*24720*/  @P3 LOP3.LUT R10, R11, R10, RZ, 0x3c, !PT ;  /* 0x0000000a0b0a3212 */ /* 0x001fc800078e3cff */
[----:B------:R-:W-:-:S05]  /*24730*/  @P3 LOP3.LUT R11, R11, R10, RZ, 0x3c, !PT ;  /* 0x0000000a0b0b3212 */ /* 0x000fca00078e3cff */
[----:B------:R0:W2:Y:S01]  /*24740*/  @P3 LDG.E.U8 R73, desc[UR22][R10.64] ;  /* 0x000000160a493981 */ /* 0x0000a2000c1e1100 */
[----:B------:R-:W-:Y:S01]  /*24750*/  ISETP.GT.AND P2, PT, R12, 0x17, PT ;  /* 0x000000170c00780c */ /* 0x000fe20003f44270 */
[----:B------:R-:W-:Y:S01]  /*24760*/  IMAD.X R85, R24, 0x1, R85, P4 ;  /* 0x0000000118557824 */ /* 0x000fe200020e0655 */
[----:B------:R-:W-:-:S03]  /*24770*/  PRMT R3, RZ, 0x7610, R3 ;  /* 0x00007610ff037816 */ /* 0x000fc60000000003 */
[----:B0-----:R-:W-:-:S08]  /*24780*/  IMAD.MOV.U32 R11, RZ, RZ, R85 ;  /* 0x000000ffff0b7224 */ /* 0x001fd000078e0055 */
[----:B------:R-:W-:-:S05]  /*24790*/  @P2 IMAD.MOV.U32 R10, RZ, RZ, R93 ;  /* 0x000000ffff0a2224 */ /* 0x000fca00078e005d */
[----:B------:R0:W3:Y:S04]  /*247a0*/  @P2 LDG.E.U8 R3, desc[UR22][R10.64] ;  /* 0x000000160a032981 */ /* 0x0000e8000c1e1100 */
[----:B--2---:R1:W-:Y:S04]  /*247b0*/  STL [R1+0xc4], R73 ;  /* 0x0000c44901007387 */ /* 0x0043e80000100800 */
[----:B-1----:R-:W2:Y:S04]  /*247c0*/  LDL.LU R73, [R1+0xe80] ;  /* 0x000e800001497983 */ /* 0x002ea80000300800 */
[----:B------:R1:W-:Y:S04]  /*247d0*/  STL [R1+0x9bc], R85 ;  /* 0x0009bc5501007387 */ /* 0x0003e80000100800 */
[----:B-1----:R-:W2:Y:S01]  /*247e0*/  LDL.LU R85, [R1+0x9d8] ;  /* 0x0009d80001557983 */ /* 0x002ea20000300800 */
[----:B------:R-:W-:-:S02]  /*247f0*/  ISETP.GT.AND P4, PT, R12, 0x18, PT ;  /* 0x000000180c00780c */ /* 0x000fc40003f84270 */
[C---:B----4-:R-:W-:Y:S02]  /*24800*/  IADD3 R4, P5, PT, R7.reuse, R4, RZ ;  /* 0x0000000407047210 */ /* 0x050fe40007fbe0ff */
[----:B------:R-:W-:Y:S02]  /*24810*/  ISETP.GT.AND P3, PT, R12, 0x19, PT ;  /* 0x000000190c00780c */ /* 0x000fe40003f64270 */
[----:B------:R-:W-:Y:S01]  /*24820*/  IADD3 R5, P2, PT, R7, R5, RZ ;  /* 0x0000000507057210 */ /* 0x000fe20007f5e0ff */
[C---:B------:R-:W-:Y:S01]  /*24830*/  IMAD.X R20, R24.reuse, 0x1, R20, P5 ;  /* 0x0000000118147824 */ /* 0x040fe200028e0614 */
[----:B------:R-:W-:Y:S01]  /*24840*/  PRMT R57, RZ, 0x7610, R57 ;  /* 0x00007610ff397816 */ /* 0x000fe20000000039 */
[----:B------:R-:W-:Y:S02]  /*24850*/  STL [R1+0x9c8], R4 ;  /* 0x0009c80401007387 */ /* 0x000fe40000100800 */
[----:B------:R-:W-:Y:S02]  /*24860*/  IMAD.X R18, R24, 0x1, R18, P2 ;  /* 0x0000000118127824 */ /* 0x000fe400010e0612 */
[----:B0-----:R-:W-:Y:S01]  /*24870*/  @P4 IMAD.MOV.U32 R10, RZ, RZ, R4 ;  /* 0x000000ffff0a4224 */ /* 0x001fe200078e0004 */
[----:B------:R-:W4:Y:S01]  /*24880*/  LDL.LU R93, [R1+0x9dc] ;  /* 0x0009dc00015d7983 */ /* 0x000f220000300800 */
[----:B------:R-:W-:-:S03]  /*24890*/  @P4 IMAD.MOV.U32 R11, RZ, RZ, R20 ;  /* 0x000000ffff0b4224 */ /* 0x000fc600078e0014 */
[----:B---3--:R0:W-:Y:S01]  /*248a0*/  STL [R1+0xf8], R3 ;  /* 0x0000f80301007387 */ /* 0x0081e20000100800 */
[----:B------:R-:W-:-:S03]  /*248b0*/  PRMT R49, RZ, 0x7610, R49 ;  /* 0x00007610ff317816 */ /* 0x000fc60000000031 */
[----:B------:R1:W3:Y:S04]  /*248c0*/  @P4 LDG.E.U8 R57, desc[UR22][R10.64] ;  /* 0x000000160a394981 */ /* 0x0002e8000c1e1100 */
[----:B0-----:R-:W3:Y:S04]  /*248d0*/  LDL.LU R3, [R1+0x9e0] ;  /* 0x0009e00001037983 */ /* 0x001ee80000300800 */
[----:B------:R-:W-:Y:S01]  /*248e0*/  STL [R1+0x9d0], R5 ;  /* 0x0009d00501007387 */ /* 0x000fe20000100800 */
[----:B-1----:R-:W-:Y:S02]  /*248f0*/  @P3 IMAD.MOV.U32 R10, RZ, RZ, R5 ;  /* 0x000000ffff0a3224 */ /* 0x002fe400078e0005 */
[----:B------:R-:W-:Y:S01]  /*24900*/  @P3 IMAD.MOV.U32 R11, RZ, RZ, R18 ;  /* 0x000000ffff0b3224 */ /* 0x000fe200078e0012 */
[----:B------:R0:W-:Y:S04]  /*24910*/  STL [R1+0x9c4], R20 ;  /* 0x0009c41401007387 */ /* 0x0001e80000100800 */
[----:B------:R-:W4:Y:S04]  /*24920*/  LDL.LU R4, [R1+0x9e8] ;  /* 0x0009e80001047983 */ /* 0x000f280000300800 */
[----:B------:R1:W-:Y:S04]  /*24930*/  STL [R1+0x9cc], R18 ;  /* 0x0009cc1201007387 */ /* 0x0003e80000100800 */
[----:B0-----:R-:W4:Y:S04]  /*24940*/  LDL.LU R20, [R1+0x9e4] ;  /* 0x0009e40001147983 */ /* 0x001f280000300800 */
[----:B------:R0:W4:Y:S01]  /*24950*/  @P3 LDG.E.U8 R49, desc[UR22][R10.64] ;  /* 0x000000160a313981 */ /* 0x000122000c1e1100 */
[----:B--2---:R-:W-:-:S05]  /*24960*/  IADD3 R85, P5, PT, R7, R85, RZ ;  /* 0x0000005507557210 */ /* 0x004fca0007fbe0ff */
[----:B------:R2:W-:Y:S04]  /*24970*/  STL [R1+0x9d8], R85 ;  /* 0x0009d85501007387 */ /* 0x0005e80000100800 */
[----:B-1----:R-:W2:Y:S04]  /*24980*/  LDL.LU R18, [R1+0x9ec] ;  /* 0x0009ec0001127983 */ /* 0x002ea80000300800 */
[----:B------:R-:W2:Y:S04]  /*24990*/  LDL.LU R5, [R1+0x9f0] ;  /* 0x0009f00001057983 */ /* 0x000ea80000300800 */
[----:B------:R-:W2:Y:S01]  /*249a0*/  LDL.LU R11, [R1+0x9d4] ;  /* 0x0009d400010b7983 */ /* 0x000ea20000300800 */
[----:B------:R-:W-:-:S02]  /*249b0*/  ISETP.GT.AND P2, PT, R12, 0x1a, PT ;  /* 0x0000001a0c00780c */ /* 0x000fc40003f44270 */
[----:B---3--:R-:W-:-:S11]  /*249c0*/  IADD3 R3, P3, PT, R7, R3, RZ ;  /* 0x0000000307037210 */ /* 0x008fd60007f7e0ff */
[----:B0-----:R-:W-:Y:S01]  /*249d0*/  @P2 IMAD.MOV.U32 R10, RZ, RZ, R85 ;  /* 0x000000ffff0a2224 */ /* 0x001fe200078e0055 */
[----:B------:R-:W-:Y:S01]  /*249e0*/  STL [R1+0x9e0], R3 ;  /* 0x0009e00301007387 */ /* 0x000fe20000100800 */
[----:B------:R-:W-:Y:S01]  /*249f0*/  ISETP.GT.AND P4, PT, R12, 0x1b, PT ;  /* 0x0000001b0c00780c */ /* 0x000fe20003f84270 */
[----:B--2---:R-:W-:-:S05]  /*24a00*/  IMAD.X R11, R24, 0x1, R11, P5 ;  /* 0x00000001180b7824 */ /* 0x004fca00028e060b */
[----:B------:R0:W-:Y:S04]  /*24a10*/  STL [R1+0x9d4], R11 ;  /* 0x0009d40b01007387 */ /* 0x0001e80000100800 */
[----:B------:R-:W2:Y:S01]  /*24a20*/  LDL.LU R85, [R1+0x9f8] ;  /* 0x0009f80001557983 */ /* 0x000ea20000300800 */
[----:B------:R-:W-:Y:S01]  /*24a30*/  PRMT R41, RZ, 0x7610, R41 ;  /* 0x00007610ff297816 */ /* 0x000fe20000000029 */
[----:B----4-:R-:W-:Y:S01]  /*24a40*/  IMAD.X R93, R24, 0x1, R93, P3 ;  /* 0x00000001185d7824 */ /* 0x010fe200018e065d */
[----:B------:R-:W-:Y:S02]  /*24a50*/  ISETP.GT.AND P3, PT, R12, 0x1c, PT ;  /* 0x0000001c0c00780c */ /* 0x000fe40003f64270 */
[----:B------:R-:W-:Y:S02]  /*24a60*/  PRMT R29, RZ, 0x7610, R29 ;  /* 0x00007610ff1d7816 */ /* 0x000fe4000000001d */
        /* <DEDUP_REMOVED lines=197> */
[----:B0-----:R-:W-:Y:S02]  /*256c0*/  @P2 IMAD.MOV.U32 R10, RZ, RZ, R4 ;  /* 0x000000ffff0a2224 */ /* 0x001fe400078e0004 */
[----:B------:R-:W-:Y:S01]  /*256d0*/  @P2 IMAD.MOV.U32 R11, RZ, RZ, R20 ;  /* 0x000000ffff0b2224 */ /* 0x000fe200078e0014 */
[----:B-1----:R-:W3:Y:S01]  /*256e0*/  LDL.LU R93, [R1+0xa7c] ;  /* 0x000a7c00015d7983 */ /* 0x002ee20000300800 */
[----:B------:R-:W-:-:S03]  /*256f0*/  PRMT R83, RZ, 0x7610, R83 ;  /* 0x00007610ff537816 */ /* 0x000fc60000000053 */
[----:B------:R0:W-:Y:S04]  /*25700*/  STL [R1+0xa68], R4 ;  /* 0x000a680401007387 */ /* 0x0001e80000100800 */
[----:B------:R-:W3:Y:S04]  /*25710*/  LDL.LU R25, [R1+0xa80] ;  /* 0x000a800001197983 */ /* 0x000ee80000300800 */
        /* <DEDUP_REMOVED lines=17> */
[----:B------:R-:W-:Y:S02]  /*25830*/  ISETP.GT.AND P2, PT, R12, 0x2f, PT ;  /* 0x0000002f0c00780c */ /* 0x000fe40003f44270 */
[----:B------:R-:W-:Y:S02]  /*25840*/  PRMT R22, RZ, 0x7610, R22 ;  /* 0x00007610ff167816 */ /* 0x000fe40000000016 */
[----:B---3--:R-:W-:-:S05]  /*25850*/  IADD3 R25, P4, PT, R7, R25, RZ ;  /* 0x0000001907197210 */ /* 0x008fca0007f9e0ff */
[----:B------:R-:W-:Y:S01]  /*25860*/  STL [R1+0xa80], R25 ;  /* 0x000a801901007387 */ /* 0x000fe20000100800 */
[C---:B------:R-:W-:Y:S01]  /*25870*/  IMAD.X R93, R24.reuse, 0x1, R93, P4 ;  /* 0x00000001185d7824 */ /* 0x040fe200020e065d */
[----:B------:R-:W-:Y:S01]  /*25880*/  PRMT R9, RZ, 0x7610, R9 ;  /* 0x00007610ff097816 */ /* 0x000fe20000000009 */
[----:B--2---:R-:W-:-:S05]  /*25890*/  IMAD.X R10, R24, 0x1, R10, P5 ;  /* 0x00000001180a7824 */ /* 0x004fca00028e060a */
[-C--:B------:R-:W-:Y:S01]  /*258a0*/  @P3 LOP3.LUT R11, R11, R10.reuse, RZ, 0x3c, !PT ;  /* 0x0000000a0b0b3212 */ /* 0x080fe200078e3cff */
[----:B------:R0:W-:Y:S03]  /*258b0*/  STL [R1+0xa74], R10 ;  /* 0x000a740a01007387 */ /* 0x0001e60000100800 */
[----:B0-----:R-:W-:-:S04]  /*258c0*/  @P3 LOP3.LUT R10, R11, R10, RZ, 0x3c, !PT ;  /* 0x0000000a0b0a3212 */ /* 0x001fc800078e3cff */
[----:B------:R-:W-:-:S05]  /*258d0*/  @P3 LOP3.LUT R11, R11, R10, RZ, 0x3c, !PT ;  /* 0x0000000a0b0b3212 */ /* 0x000fca00078e3cff */
[----:B------:R0:W2:Y:S02]  /*258e0*/  @P3 LDG.E.U8 R22, desc[UR22][R10.64] ;  /* 0x000000160a163981 */ /* 0x0000a4000c1e1100 */
[----:B0-----:R-:W-:Y:S02]  /*258f0*/  @P2 IMAD.MOV.U32 R10, RZ, RZ, R25 ;  /* 0x000000ffff0a2224 */ /* 0x001fe400078e0019 */
[----:B------:R-:W-:-:S05]  /*25900*/  @P2 IMAD.MOV.U32 R11, RZ, RZ, R93 ;  /* 0x000000ffff0b2224 */ /* 0x000fca00078e005d */
[----:B------:R0:W3:Y:S01]  /*25910*/  @P2 LDG.E.U8 R9, desc[UR22][R10.64] ;  /* 0x000000160a092981 */ /* 0x0000e2000c1e1100 */
[----:B----4-:R-:W-:-:S03]  /*25920*/  IADD3 R4, P5, PT, R7, R4, RZ ;  /* 0x0000000407047210 */ /* 0x010fc60007fbe0ff */
[----:B------:R-:W-:Y:S01]  /*25930*/  STL [R1+0xa7c], R93 ;  /* 0x000a7c5d01007387 */ /* 0x000fe20000100800 */
[----:B------:R-:W-:Y:S01]  /*25940*/  ISETP.GT.AND P4, PT, R12, 0x30, PT ;  /* 0x000000300c00780c */ /* 0x000fe20003f84270 */
[----:B------:R-:W-:Y:S01]  /*25950*/  IMAD.X R20, R24, 0x1, R20, P5 ;  /* 0x0000000118147824 */ /* 0x000fe200028e0614 */
[----:B------:R-:W-:-:S11]  /*25960*/  IADD3 R5, P2, PT, R7, R5, RZ ;  /* 0x0000000507057210 */ /* 0x000fd60007f5e0ff */
[----:B0-----:R-:W-:Y:S01]  /*25970*/  @P4 IMAD.MOV.U32 R10, RZ, RZ, R4 ;  /* 0x000000ffff0a4224 */ /* 0x001fe200078e0004 */
[----:B--2---:R0:W-:Y:S04]  /*25980*/  STL [R1+0xc8], R22 ;  /* 0x0000c81601007387 */ /* 0x0041e80000100800 */
[----:B0-----:R-:W2:Y:S04]  /*25990*/  LDL.LU R22, [R1+0xa98] ;  /* 0x000a980001167983 */ /* 0x001ea80000300800 */
[----:B------:R-:W-:Y:S04]  /*259a0*/  STL [R1+0xa88], R4 ;  /* 0x000a880401007387 */ /* 0x000fe80000100800 */
[----:B------:R-:W4:Y:S04]  /*259b0*/  LDL.LU R93, [R1+0xa94] ;  /* 0x000a9400015d7983 */ /* 0x000f280000300800 */
[----:B------:R-:W4:Y:S04]  /*259c0*/  LDL.LU R25, [R1+0xa9c] ;  /* 0x000a9c0001197983 */ /* 0x000f280000300800 */
[----:B---3--:R0:W-:Y:S04]  /*259d0*/  STL [R1+0xec], R9 ;  /* 0x0000ec0901007387 */ /* 0x0081e80000100800 */
[----:B0-----:R-:W3:Y:S04]  /*259e0*/  LDL.LU R9, [R1+0xaa0] ;  /* 0x000aa00001097983 */ /* 0x001ee80000300800 */
[----:B------:R-:W-:Y:S04]  /*259f0*/  STL [R1+0xa90], R5 ;  /* 0x000a900501007387 */ /* 0x000fe80000100800 */
[----:B------:R0:W-:Y:S04]  /*25a00*/  STL [R1+0xa84], R20 ;  /* 0x000a841401007387 */ /* 0x0001e80000100800 */
[----:B------:R-:W3:Y:S01]  /*25a10*/  LDL.LU R4, [R1+0xaa8] ;  /* 0x000aa80001047983 */ /* 0x000ee20000300800 */
[----:B------:R-:W-:Y:S01]  /*25a20*/  ISETP.GT.AND P3, PT, R12, 0x31, PT ;  /* 0x000000310c00780c */ /* 0x000fe20003f64270 */
[----:B------:R-:W-:Y:S01]  /*25a30*/  @P4 IMAD.MOV.U32 R11, RZ, RZ, R20 ;  /* 0x000000ffff0b4224 */ /* 0x000fe200078e0014 */
[----:B------:R-:W-:Y:S01]  /*25a40*/  PRMT R54, RZ, 0x7610, R54 ;  /* 0x00007610ff367816 */ /* 0x000fe20000000036 */
[----:B------:R-:W-:Y:S01]  /*25a50*/  IMAD.X R18, R24, 0x1, R18, P2 ;  /* 0x0000000118127824 */ /* 0x000fe200010e0612 */
[----:B------:R-:W-:-:S02]  /*25a60*/  PRMT R46, RZ, 0x7610, R46 ;  /* 0x00007610ff2e7816 */ /* 0x000fc4000000002e */
[----:B------:R-:W-:Y:S02]  /*25a70*/  ISETP.GT.AND P2, PT, R12, 0x32, PT ;  /* 0x000000320c00780c */ /* 0x000fe40003f44270 */
[----:B------:R1:W3:Y:S04]  /*25a80*/  @P4 LDG.E.U8 R54, desc[UR22][R10.64] ;  /* 0x000000160a364981 */ /* 0x0002e8000c1e1100 */
[----:B------:R2:W-:Y:S04]  /*25a90*/  STL [R1+0xa8c], R18 ;  /* 0x000a8c1201007387 */ /* 0x0005e80000100800 */
[----:B0-----:R-:W3:Y:S01]  /*25aa0*/  LDL.LU R20, [R1+0xaa4] ;  /* 0x000aa40001147983 */ /* 0x001ee20000300800 */
[----:B-1----:R-:W-:-:S02]  /*25ab0*/  @P3 IMAD.MOV.U32 R10, RZ, RZ, R5 ;  /* 0x000000ffff0a3224 */ /* 0x002fc400078e0005 */
[----:B------:R-:W-:Y:S01]  /*25ac0*/  @P3 IMAD.MOV.U32 R11, RZ, RZ, R18 ;  /* 0x000000ffff0b3224 */ /* 0x000fe200078e0012 */
[----:B------:R-:W-:-:S04]  /*25ad0*/  ISETP.GT.AND P4, PT, R12, 0x33, PT ;  /* 0x000000330c00780c */ /* 0x000fc80003f84270 */
[----:B------:R0:W3:Y:S01]  /*25ae0*/  @P3 LDG.E.U8 R46, desc[UR22][R10.64] ;  /* 0x000000160a2e3981 */ /* 0x0000e2000c1e1100 */
[----:B------:R-:W-:Y:S02]  /*25af0*/  PRMT R38, RZ, 0x7610, R38 ;  /* 0x00007610ff267816 */ /* 0x000fe40000000026 */
[----:B--2---:R-:W-:-:S05]  /*25b00*/  IADD3 R22, P5, PT, R7, R22, RZ ;  /* 0x0000001607167210 */ /* 0x004fca0007fbe0ff */
[----:B------:R1:W-:Y:S04]  /*25b10*/  STL [R1+0xa98], R22 ;  /* 0x000a981601007387 */ /* 0x0003e80000100800 */
[----:B------:R-:W2:Y:S04]  /*25b20*/  LDL.LU R18, [R1+0xaac] ;  /* 0x000aac0001127983 */ /* 0x000ea80000300800 */
[----:B------:R-:W2:Y:S01]  /*25b30*/  LDL.LU R5, [R1+0xab0] ;  /* 0x000ab00001057983 */ /* 0x000ea20000300800 */
[----:B----4-:R-:W-:Y:S02]  /*25b40*/  IMAD.X R93, R24, 0x1, R93, P5 ;  /* 0x00000001185d7824 */ /* 0x010fe400028e065d */
[----:B0-----:R-:W-:-:S02]  /*25b50*/  @P2 IMAD.MOV.U32 R10, RZ, RZ, R22 ;  /* 0x000000ffff0a2224 */ /* 0x001fc400078e0016 */
[----:B------:R-:W-:-:S05]  /*25b60*/  @P2 IMAD.MOV.U32 R11, RZ, RZ, R93 ;  /* 0x000000ffff0b2224 */ /* 0x000fca00078e005d */
[----:B------:R0:W4:Y:S01]  /*25b70*/  @P2 LDG.E.U8 R38, desc[UR22][R10.64] ;  /* 0x000000160a262981 */ /* 0x000122000c1e1100 */
[----:B---3--:R-:W-:-:S05]  /*25b80*/  IADD3 R9, P3, PT, R7, R9, RZ ;  /* 0x0000000907097210 */ /* 0x008fca0007f7e0ff */
[----:B------:R-:W-:Y:S01]  /*25b90*/  IMAD.X R25, R24, 0x1, R25, P3 ;  /* 0x0000000118197824 */ /* 0x000fe200018e0619 */
[----:B------:R-:W-:Y:S04]  /*25ba0*/  STL [R1+0xaa0], R9 ;  /* 0x000aa00901007387 */ /* 0x000fe80000100800 */
[----:B------:R3:W-:Y:S01]  /*25bb0*/  STL [R1+0xa94], R93 ;  /* 0x000a945d01007387 */ /* 0x0007e20000100800 */
[----:B------:R-:W-:-:S03]  /*25bc0*/  IADD3 R4, P5, PT, R7, R4, RZ ;  /* 0x0000000407047210 */ /* 0x000fc60007fbe0ff */
[----:B-1----:R-:W4:Y:S01]  /*25bd0*/  LDL.LU R22, [R1+0xab8] ;  /* 0x000ab80001167983 */ /* 0x002f220000300800 */
[----:B0-----:R-:W-:-:S03]  /*25be0*/  @P4 IMAD.MOV.U32 R10, RZ, RZ, R9 ;  /* 0x000000ffff0a4224 */ /* 0x001fc600078e0009 */
[----:B------:R0:W-:Y:S01]  /*25bf0*/  STL [R1+0xa9c], R25 ;  /* 0x000a9c1901007387 */ /* 0x0001e20000100800 */
[----:B------:R-:W-:-:S03]  /*25c00*/  @P4 IMAD.MOV.U32 R11, RZ, RZ, R25 ;  /* 0x000000ffff0b4224 */ /* 0x000fc600078e0019 */
[----:B---3--:R-:W3:Y:S04]  /*25c10*/  LDL.LU R93, [R1+0xab4] ;  /* 0x000ab400015d7983 */ /* 0x008ee80000300800 */
[----:B------:R1:W-:Y:S04]  /*25c20*/  STL [R1+0xaa8], R4 ;  /* 0x000aa80401007387 */ /* 0x0003e80000100800 */
[----:B------:R-:W3:Y:S04]  /*25c30*/  LDL.LU R9, [R1+0xabc] ;  /* 0x000abc0001097983 */ /* 0x000ee80000300800 */
[----:B0-----:R-:W3:Y:S01]  /*25c40*/  LDL.LU R25, [R1+0xac0] ;  /* 0x000ac00001197983 */ /* 0x001ee20000300800 */
[----:B------:R-:W-:-:S02]  /*25c50*/  ISETP.GT.AND P3, PT, R12, 0x34, PT ;  /* 0x000000340c00780c */ /* 0x000fc40003f64270 */
[----:B------:R-:W-:Y:S02]  /*25c60*/  PRMT R30, RZ, 0x7610, R30 ;  /* 0x00007610ff1e7816 */ /* 0x000fe4000000001e */
[----:B------:R-:W-:Y:S01]  /*25c70*/  ISETP.GT.AND P2, PT, R12, 0x35, PT ;  /* 0x000000350c00780c */ /* 0x000fe20003f44270 */
[----:B------:R-:W-:-:S03]  /*25c80*/  IMAD.X R20, R24, 0x1, R20, P5 ;  /* 0x0000000118147824 */ /* 0x000fc600028e0614 */
[----:B------:R0:W3:Y:S01]  /*25c90*/  @P4 LDG.E.U8 R30, desc[UR22][R10.64] ;  /* 0x000000160a1e4981 */ /* 0x0000e2000c1e1100 */
[----:B------:R-:W-:Y:S02]  /*25ca0*/  PRMT R67, RZ, 0x7610, R67 ;  /* 0x00007610ff437816 */ /* 0x000fe40000000043 */
[----:B------:R-:W-:Y:S02]  /*25cb0*/  PRMT R81, RZ, 0x7610, R81 ;  /* 0x00007610ff517816 */ /* 0x000fe40000000051 */
[----:B0-----:R-:W-:Y:S02]  /*25cc0*/  @P3 IMAD.MOV.U32 R10, RZ, RZ, R4 ;  /* 0x000000ffff0a3224 */ /* 0x001fe400078e0004 */
[----:B------:R-:W-:-:S05]  /*25cd0*/  @P3 IMAD.MOV.U32 R11, RZ, RZ, R20 ;  /* 0x000000ffff0b3224 */ /* 0x000fca00078e0014 */
[----:B------:R0:W3:Y:S01]  /*25ce0*/  @P3 LDG.E.U8 R67, desc[UR22][R10.64] ;  /* 0x000000160a433981 */ /* 0x0000e2000c1e1100 */
[----:B------:R-:W-:Y:S02]  /*25cf0*/  ISETP.GT.AND P3, PT, R12, 0x37, PT ;  /* 0x000000370c00780c */ /* 0x000fe40003f64270 */
[----:B------:R-:W-:Y:S02]  /*25d00*/  PRMT R89, RZ, 0x7610, R89 ;  /* 0x00007610ff597816 */ /* 0x000fe40000000059 */
[----:B------:R-:W-:Y:S02]  /*25d10*/  PRMT R19, RZ, 0x7610, R19 ;  /* 0x00007610ff137816 */ /* 0x000fe40000000013 */
[----:B--2---:R-:W-:-:S05]  /*25d20*/  IADD3 R5, P4, PT, R7, R5, RZ ;  /* 0x0000000507057210 */ /* 0x004fca0007f9e0ff */
[----:B------:R-:W-:Y:S01]  /*25d30*/  IMAD.X R18, R24, 0x1, R18, P4 ;  /* 0x0000000118127824 */ /* 0x000fe200020e0612 */
[----:B------:R-:W-:Y:S01]  /*25d40*/  ISETP.GT.AND P4, PT, R12, 0x36, PT ;  /* 0x000000360c00780c */ /* 0x000fe20003f84270 */
[----:B0-----:R-:W-:Y:S01]  /*25d50*/  @P2 IMAD.MOV.U32 R10, RZ, RZ, R5 ;  /* 0x000000ffff0a2224 */ /* 0x001fe200078e0005 */
[----:B------:R-:W-:Y:S01]  /*25d60*/  STL [R1+0xab0], R5 ;  /* 0x000ab00501007387 */ /* 0x000fe20000100800 */
[----:B------:R-:W-:-:S03]  /*25d70*/  @P2 IMAD.MOV.U32 R11, RZ, RZ, R18 ;  /* 0x000000ffff0b2224 */ /* 0x000fc600078e0012 */
[----:B------:R-:W-:Y:S04]  /*25d80*/  STL [R1+0xaa4], R20 ;  /* 0x000aa41401007387 */ /* 0x000fe80000100800 */
[----:B-1----:R-:W2:Y:S04]  /*25d90*/  LDL.LU R4, [R1+0xac8] ;  /* 0x000ac80001047983 */ /* 0x002ea80000300800 */
[----:B------:R0:W-:Y:S04]  /*25da0*/  STL [R1+0xaac], R18 ;  /* 0x000aac1201007387 */ /* 0x0001e80000100800 */
[----:B------:R1:W2:Y:S01]  /*25db0*/  @P2 LDG.E.U8 R81, desc[UR22][R10.64] ;  /* 0x000000160a512981 */ /* 0x0002a2000c1e1100 */
[----:B----4-:R-:W-:-:S03]  /*25dc0*/  IADD3 R22, P5, PT, R7, R22, RZ ;  /* 0x0000001607167210 */ /* 0x010fc60007fbe0ff */
[----:B0-----:R-:W4:Y:S04]  /*25dd0*/  LDL.LU R18, [R1+0xac4] ;  /* 0x000ac40001127983 */ /* 0x001f280000300800 */
[----:B------:R-:W-:Y:S01]  /*25de0*/  STL [R1+0xab8], R22 ;  /* 0x000ab81601007387 */ /* 0x000fe20000100800 */
[----:B---3--:R-:W-:-:S03]  /*25df0*/  IMAD.X R93, R24, 0x1, R93, P5 ;  /* 0x00000001185d7824 */ /* 0x008fc600028e065d */
[----:B------:R-:W3:Y:S01]  /*25e00*/  LDL.LU R20, [R1+0xacc] ;  /* 0x000acc0001147983 */ /* 0x000ee20000300800 */
[----:B-1----:R-:W-:Y:S02]  /*25e10*/  @P4 IMAD.MOV.U32 R10, RZ, RZ, R22 ;  /* 0x000000ffff0a4224 */ /* 0x002fe400078e0016 */
[----:B------:R-:W-:Y:S01]  /*25e20*/  @P4 IMAD.MOV.U32 R11, RZ, RZ, R93 ;  /* 0x000000ffff0b4224 */ /* 0x000fe200078e005d */
[----:B------:R-:W3:Y:S04]  /*25e30*/  LDL.LU R5, [R1+0xad0] ;  /* 0x000ad00001057983 */ /* 0x000ee80000300800 */
[----:B------:R0:W3:Y:S01]  /*25e40*/  @P4 LDG.E.U8 R89, desc[UR22][R10.64] ;  /* 0x000000160a594981 */ /* 0x0000e2000c1e1100 */
[----:B------:R-:W-:-:S05]  /*25e50*/  IADD3 R25, P2, PT, R7, R25, RZ ;  /* 0x0000001907197210 */ /* 0x000fca0007f5e0ff */
[----:B------:R-:W-:Y:S01]  /*25e60*/  IMAD.X R9, R24, 0x1, R9, P2 ;  /* 0x0000000118097824 */ /* 0x000fe200010e0609 */
[----:B------:R-:W-:Y:S03]  /*25e70*/  STL [R1+0xac0], R25 ;  /* 0x000ac01901007387 */ /* 0x000fe60000100800 */
[----:B0-----:R-:W-:Y:S02]  /*25e80*/  IMAD.MOV.U32 R11, RZ, RZ, R9 ;  /* 0x000000ffff0b7224 */ /* 0x001fe400078e0009 */
[----:B------:R-:W-:Y:S01]  /*25e90*/  @P3 IMAD.MOV.U32 R10, RZ, RZ, R25 ;  /* 0x000000ffff0a3224 */ /* 0x000fe200078e0019 */
[----:B------:R0:W-:Y:S04]  /*25ea0*/  STL [R1+0xab4], R93 ;  /* 0x000ab45d01007387 */ /* 0x0001e80000100800 */
[----:B------:R1:W3:Y:S04]  /*25eb0*/  @P3 LDG.E.U8 R19, desc[UR22][R10.64] ;  /* 0x000000160a133981 */ /* 0x0002e8000c1e1100 */
[----:B0-----:R-:W3:Y:S04]  /*25ec0*/  LDL.LU R93, [R1+0xad8] ;  /* 0x000ad800015d7983 */ /* 0x001ee80000300800 */
[----:B------:R0:W-:Y:S04]  /*25ed0*/  STL [R1+0xabc], R9 ;  /* 0x000abc0901007387 */ /* 0x0001e80000100800 */
[----:B------:R-:W3:Y:S01]  /*25ee0*/  LDL.LU R22, [R1+0xae0] ;  /* 0x000ae00001167983 */ /* 0x000ee20000300800 */
[----:B------:R-:W-:-:S02]  /*25ef0*/  ISETP.GT.AND P2, PT, R12, 0x38, PT ;  /* 0x000000380c00780c */ /* 0x000fc40003f44270 */
[----:B------:R-:W-:Y:S02]  /*25f00*/  ISETP.GT.AND P4, PT, R12, 0x39, PT ;  /* 0x000000390c00780c */ /* 0x000fe40003f84270 */
[----:B------:R-:W-:Y:S01]  /*25f10*/  PRMT R53, RZ, 0x7610, R53 ;  /* 0x00007610ff357816 */ /* 0x000fe20000000035 */
[----:B0-----:R-:W3:Y:S01]  /*25f20*/  LDL.LU R9, [R1+0xe68] ;  /* 0x000e680001097983 */ /* 0x001ee20000300800 */
[----:B------:R-:W-:Y:S02]  /*25f30*/  PRMT R45, RZ, 0x7610, R45 ;  /* 0x00007610ff2d7816 */ /* 0x000fe4000000002d */
[----:B--2---:R-:W-:-:S05]  /*25f40*/  IADD3 R4, P5, PT, R7, R4, RZ ;  /* 0x0000000407047210 */ /* 0x004fca0007fbe0ff */
[----:B------:R-:W-:Y:S01]  /*25f50*/  STL [R1+0xac8], R4 ;  /* 0x000ac80401007387 */ /* 0x000fe20000100800 */
[----:B-1----:R-:W-:-:S03]  /*25f60*/  @P2 IMAD.MOV.U32 R10, RZ, RZ, R4 ;  /* 0x000000ffff0a2224 */ /* 0x002fc600078e0004 */
[----:B------:R-:W2:Y:S01]  /*25f70*/  LDL.LU R25, [R1+0xadc] ;  /* 0x000adc0001197983 */ /* 0x000ea20000300800 */
[----:B----4-:R-:W-:-:S04]  /*25f80*/  IMAD.X R18, R24, 0x1, R18, P5 ;  /* 0x0000000118127824 */ /* 0x010fc800028e0612 */
[----:B------:R-:W-:-:S05]  /*25f90*/  @P2 IMAD.MOV.U32 R11, RZ, RZ, R18 ;  /* 0x000000ffff0b2224 */ /* 0x000fca00078e0012 */
[----:B------:R0:W4:Y:S01]  /*25fa0*/  @P2 LDG.E.U8 R53, desc[UR22][R10.64] ;  /* 0x000000160a352981 */ /* 0x000122000c1e1100 */
[----:B---3--:R-:W-:-:S05]  /*25fb0*/  IADD3 R5, P3, PT, R7, R5, RZ ;  /* 0x0000000507057210 */ /* 0x008fca0007f7e0ff */
[----:B------:R-:W-:Y:S01]  /*25fc0*/  IMAD.X R20, R24, 0x1, R20, P3 ;  /* 0x0000000118147824 */ /* 0x000fe200018e0614 */
[----:B------:R-:W-:Y:S04]  /*25fd0*/  STL [R1+0xad0], R5 ;  /* 0x000ad00501007387 */ /* 0x000fe80000100800 */
[----:B------:R1:W-:Y:S01]  /*25fe0*/  STL [R1+0xac4], R18 ;  /* 0x000ac41201007387 */ /* 0x0003e20000100800 */
[----:B0-----:R-:W-:-:S03]  /*25ff0*/  @P4 IMAD.MOV.U32 R10, RZ, RZ, R5 ;  /* 0x000000ffff0a4224 */ /* 0x001fc600078e0005 */
[----:B------:R-:W-:Y:S01]  /*26000*/  STL [R1+0xacc], R20 ;  /* 0x000acc1401007387 */ /* 0x000fe20000100800 */
[----:B------:R-:W-:-:S03]  /*26010*/  @P4 IMAD.MOV.U32 R11, RZ, RZ, R20 ;  /* 0x000000ffff0b4224 */ /* 0x000fc600078e0014 */
[----:B-1----:R-:W3:Y:S04]  /*26020*/  LDL.LU R18, [R1+0xae8] ;  /* 0x000ae80001127983 */ /* 0x002ee80000300800 */
[----:B------:R0:W-:Y:S01]  /*26030*/  STL [R1+0xe4], R19 ;  /* 0x0000e41301007387 */ /* 0x0001e20000100800 */
[----:B------:R-:W-:-:S03]  /*26040*/  IADD3 R93, P6, PT, R7, R93, RZ ;  /* 0x0000005d075d7210 */ /* 0x000fc60007fde0ff */
[----:B------:R1:W3:Y:S04]  /*26050*/  @P4 LDG.E.U8 R45, desc[UR22][R10.64] ;  /* 0x000000160a2d4981 */ /* 0x0002e8000c1e1100 */
[----:B0-----:R-:W3:Y:S01]  /*26060*/  LDL.LU R19, [R1+0xaf8] ;  /* 0x000af80001137983 */ /* 0x001ee20000300800 */
[----:B------:R-:W-:-:S03]  /*26070*/  IADD3 R22, P2, PT, R7, R22, RZ ;  /* 0x0000001607167210 */ /* 0x000fc60007f5e0ff */
[----:B------:R-:W3:Y:S04]  /*26080*/  LDL.LU R4, [R1+0x190] ;  /* 0x0001900001047983 */ /* 0x000ee80000300800 */
[----:B------:R-:W3:Y:S04]  /*26090*/  LDL.LU R5, [R1+0xaf0] ;  /* 0x000af00001057983 */ /* 0x000ee80000300800 */
[----:B------:R0:W-:Y:S04]  /*260a0*/  STL [R1+0xad8], R93 ;  /* 0x000ad85d01007387 */ /* 0x0001e80000100800 */
[----:B------:R-:W3:Y:S04]  /*260b0*/  LDL.LU R20, [R1+0x18c] ;  /* 0x00018c0001147983 */ /* 0x000ee80000300800 */
[----:B------:R-:W-:Y:S04]  /*260c0*/  STL [R1+0xae0], R22 ;  /* 0x000ae01601007387 */ /* 0x000fe80000100800 */
[----:B------:R-:W3:Y:S01]  /*260d0*/  LDL.LU R11, [R1+0xad4] ;  /* 0x000ad400010b7983 */ /* 0x000ee20000300800 */
[----:B------:R-:W-:-:S02]  /*260e0*/  ISETP.GT.AND P3, PT, R12, 0x3a, PT ;  /* 0x0000003a0c00780c */ /* 0x000fc40003f64270 */
[----:B------:R-:W-:Y:S02]  /*260f0*/  ISETP.GT.AND P5, PT, R12, 0x3b, PT ;  /* 0x0000003b0c00780c */ /* 0x000fe40003fa4270 */
[----:B------:R-:W-:Y:S02]  /*26100*/  PRMT R37, RZ, 0x7610, R37 ;  /* 0x00007610ff257816 */ /* 0x000fe40000000025 */
[----:B------:R-:W-:-:S07]  /*26110*/  PRMT R33, RZ, 0x7610, R33 ;  /* 0x00007610ff217816 */ /* 0x000fce0000000021 */
[----:B-1----:R-:W-:Y:S02]  /*26120*/  @P3 IMAD.MOV.U32 R10, RZ, RZ, R93 ;  /* 0x000000ffff0a3224 */ /* 0x002fe400078e005d */
[C---:B--2---:R-:W-:Y:S02]  /*26130*/  IMAD.X R25, R24.reuse, 0x1, R25, P2 ;  /* 0x0000000118197824 */ /* 0x044fe400010e0619 */
[----:B---3--:R-:W-:-:S05]  /*26140*/  IMAD.X R11, R24, 0x1, R11, P6 ;  /* 0x00000001180b7824 */ /* 0x008fca00030e060b */
[----:B------:R1:W-:Y:S04]  /*26150*/  STL [R1+0xad4], R11 ;  /* 0x000ad40b01007387 */ /* 0x0003e80000100800 */
[----:B------:R2:W3:Y:S04]  /*26160*/  @P3 LDG.E.U8 R37, desc[UR22][R10.64] ;  /* 0x000000160a253981 */ /* 0x0004e8000c1e1100 */
[----:B0-----:R-:W3:Y:S01]  /*26170*/  LDL.LU R93, [R1+0xe64] ;  /* 0x000e6400015d7983 */ /* 0x001ee20000300800 */
[----:B--2---:R-:W-:Y:S02]  /*26180*/  @P5 IMAD.MOV.U32 R10, RZ, RZ, R22 ;  /* 0x000000ffff0a5224 */ /* 0x004fe400078e0016 */
[----:B-1----:R-:W-:Y:S01]  /*26190*/  @P5 IMAD.MOV.U32 R11, RZ, RZ, R25 ;  /* 0x000000ffff0b5224 */ /* 0x002fe200078e0019 */
[----:B------:R0:W-:Y:S04]  /*261a0*/  STL [R1+0xadc], R25 ;  /* 0x000adc1901007387 */ /* 0x0001e80000100800 */
[----:B------:R-:W2:Y:S04]  /*261b0*/  LDL.LU R22, [R1+0xaec] ;  /* 0x000aec0001167983 */ /* 0x000ea80000300800 */
[----:B------:R1:W2:Y:S04]  /*261c0*/  @P5 LDG.E.U8 R33, desc[UR22][R10.64] ;  /* 0x000000160a215981 */ /* 0x0002a8000c1e1100 */
[----:B0-----:R-:W2:Y:S04]  /*261d0*/  LDL.LU R25, [R1+0xaf4] ;  /* 0x000af40001197983 */ /* 0x001ea80000300800 */
[----:B------:R-:W2:Y:S01]  /*261e0*/  LDL.LU R11, [R1+0xae4] ;  /* 0x000ae400010b7983 */ /* 0x000ea20000300800 */
[----:B------:R-:W-:-:S02]  /*261f0*/  ISETP.GT.AND P4, PT, R12, 0x3c, PT ;  /* 0x0000003c0c00780c */ /* 0x000fc40003f84270 */
[C---:B------:R-:W-:Y:S02]  /*26200*/  IADD3 R18, P2, PT, R7.reuse, R18, RZ ;  /* 0x0000001207127210 */ /* 0x040fe40007f5e0ff */
[C---:B------:R-:W-:Y:S02]  /*26210*/  IADD3 R4, P3, PT, R7.reuse, R4, RZ ;  /* 0x0000000407047210 */ /* 0x040fe40007f7e0ff */
[C---:B------:R-:W-:Y:S02]  /*26220*/  IADD3 R19, P5, PT, R7.reuse, R19, RZ ;  /* 0x0000001307137210 */ /* 0x040fe40007fbe0ff */
[----:B------:R-:W-:Y:S01]  /*26230*/  PRMT R65, RZ, 0x7610, R65 ;  /* 0x00007610ff417816 */ /* 0x000fe20000000041 */
[----:B------:R-:W-:Y:S04]  /*26240*/  STL [R1+0xae8], R18 ;  /* 0x000ae81201007387 */ /* 0x000fe80000100800 */
[----:B-1----:R-:W-:Y:S01]  /*26250*/  @P4 IMAD.MOV.U32 R10, RZ, RZ, R18 ;  /* 0x000000ffff0a4224 */ /* 0x002fe200078e0012 */
[----:B------:R-:W-:Y:S04]  /*26260*/  STL [R1+0x190], R4 ;  /* 0x0001900401007387 */ /* 0x000fe80000100800 */
[----:B------:R-:W-:Y:S01]  /*26270*/  STL [R1+0xaf8], R19 ;  /* 0x000af81301007387 */ /* 0x000fe20000100800 */
[----:B------:R-:W-:Y:S01]  /*26280*/  IADD3 R5, P6, PT, R7, R5, RZ ;  /* 0x0000000507057210 */ /* 0x000fe20007fde0ff */
[----:B------:R-:W-:Y:S01]  /*26290*/  IMAD.X R20, R24, 0x1, R20, P3 ;  /* 0x0000000118147824 */ /* 0x000fe200018e0614 */
[----:B------:R-:W-:-:S02]  /*262a0*/  ISETP.GT.AND P3, PT, R12, 0x3e, PT ;  /* 0x0000003e0c00780c */ /* 0x000fc40003f64270 */
[----:B------:R-:W-:Y:S02]  /*262b0*/  PRMT R73, RZ, 0x7610, R73 ;  /* 0x00007610ff497816 */ /* 0x000fe40000000049 */
[----:B------:R-:W-:Y:S02]  /*262c0*/  PRMT R85, RZ, 0x7610, R85 ;  /* 0x00007610ff557816 */ /* 0x000fe40000000055 */
[----:B------:R-:W-:Y:S01]  /*262d0*/  PRMT R17, RZ, 0x7610, R17 ;  /* 0x00007610ff117816 */ /* 0x000fe20000000011 */
[----:B--2---:R-:W-:-:S05]  /*262e0*/  IMAD.X R11, R24, 0x1, R11, P2 ;  /* 0x00000001180b7824 */ /* 0x004fca00010e060b */
[----:B------:R0:W-:Y:S04]  /*262f0*/  STL [R1+0xae4], R11 ;  /* 0x000ae40b01007387 */ /* 0x0001e80000100800 */
[----:B------:R0:W2:Y:S02]  /*26300*/  @P4 LDG.E.U8 R65, desc[UR22][R10.64] ;  /* 0x000000160a414981 */ /* 0x0000a4000c1e1100 */
[----:B0-----:R-:W0:Y:S01]  /*26310*/  S2R R11, SR_TID.X ;  /* 0x00000000000b7919 */ /* 0x001e220000002100 */
[----:B------:R-:W-:Y:S01]  /*26320*/  ISETP.GT.AND P2, PT, R12, 0x3d, PT ;  /* 0x0000003d0c00780c */ /* 0x000fe20003f44270 */
[----:B------:R-:W-:Y:S01]  /*26330*/  IMAD.X R22, R24, 0x1, R22, P6 ;  /* 0x0000000118167824 */ /* 0x000fe200030e0616 */
[----:B------:R-:W-:Y:S01]  /*26340*/  ISETP.GT.AND P6, PT, R12, 0x3f, PT ;  /* 0x0000003f0c00780c */ /* 0x000fe20003fc4270 */
[----:B------:R-:W-:Y:S01]  /*26350*/  STL [R1+0x18c], R20 ;  /* 0x00018c1401007387 */ /* 0x000fe20000100800 */
[----:B------:R-:W-:-:S03]  /*26360*/  IMAD.X R25, R24, 0x1, R25, P5 ;  /* 0x0000000118197824 */ /* 0x000fc600028e0619 */
[----:B------:R-:W-:Y:S04]  /*26370*/  STL [R1+0xaf0], R5 ;  /* 0x000af00501007387 */ /* 0x000fe80000100800 */
[----:B------:R-:W2:Y:S02]  /*26380*/  LDL.LU R18, [R1+0x198] ;  /* 0x0001980001127983 */ /* 0x000ea40000300800 */
[----:B------:R-:W-:Y:S02]  /*26390*/  @P2 IMAD.MOV.U32 R10, RZ, RZ, R5 ;  /* 0x000000ffff0a2224 */ /* 0x000fe400078e0005 */
[----:B------:R-:W-:Y:S04]  /*263a0*/  STL [R1+0xaf4], R25 ;  /* 0x000af41901007387 */ /* 0x000fe80000100800 */
[----:B------:R1:W-:Y:S01]  /*263b0*/  STL [R1+0xaec], R22 ;  /* 0x000aec1601007387 */ /* 0x0003e20000100800 */
[----:B0-----:R-:W-:-:S04]  /*263c0*/  LOP3.LUT R11, R11, 0x3f, RZ, 0xc0, !PT ;  /* 0x0000003f0b0b7812 */ /* 0x001fc800078ec0ff */
[----:B------:R-:W-:Y:S01]  /*263d0*/  ISETP.GE.AND P4, PT, R11, R12, PT ;  /* 0x0000000c0b00720c */ /* 0x000fe20003f86270 */
[----:B------:R-:W-:Y:S02]  /*263e0*/  @P2 IMAD.MOV.U32 R11, RZ, RZ, R22 ;  /* 0x000000ffff0b2224 */ /* 0x000fe400078e0016 */
[----:B-1----:R-:W4:Y:S04]  /*263f0*/  LDL.LU R22, [R1+0x194] ;  /* 0x0001940001167983 */ /* 0x002f280000300800 */
[----:B------:R0:W4:Y:S04]  /*26400*/  @P2 LDG.E.U8 R73, desc[UR22][R10.64] ;  /* 0x000000160a492981 */ /* 0x000128000c1e1100 */
[----:B------:R-:W4:Y:S01]  /*26410*/  LDL.LU R5, [R1+0x1b8] ;  /* 0x0001b80001057983 */ /* 0x000f220000300800 */
[----:B0-----:R-:W-:-:S02]  /*26420*/  @P3 IMAD.MOV.U32 R10, RZ, RZ, R19 ;  /* 0x000000ffff0a3224 */ /* 0x001fc400078e0013 */
[----:B------:R-:W-:Y:S01]  /*26430*/  @P3 IMAD.MOV.U32 R11, RZ, RZ, R25 ;  /* 0x000000ffff0b3224 */ /* 0x000fe200078e0019 */
[----:B------:R-:W-:Y:S04]  /*26440*/  STL [R1+0xcd8], R7 ;  /* 0x000cd80701007387 */ /* 0x000fe80000100800 */
[----:B------:R-:W-:Y:S04]  /*26450*/  STL [R1+0xd20], R7 ;  /* 0x000d200701007387 */ /* 0x000fe80000100800 */
[----:B------:R0:W4:Y:S04]  /*26460*/  @P3 LDG.E.U8 R85, desc[UR22][R10.64] ;  /* 0x000000160a553981 */ /* 0x000128000c1e1100 */
[----:B------:R-:W4:Y:S01]  /*26470*/  LDL.LU R19, [R1+0x1d8] ;  /* 0x0001d80001137983 */ /* 0x000f220000300800 */
[----:B0-----:R-:W-:-:S03]  /*26480*/  @P6 IMAD.MOV.U32 R10, RZ, RZ, R4 ;  /* 0x000000ffff0a6224 */ /* 0x001fc600078e0004 */
[----:B------:R-:W4:Y:S01]  /*26490*/  LDL.LU R4, [R1+0x1b4] ;  /* 0x0001b40001047983 */ /* 0x000f220000300800 */
[----:B------:R-:W-:-:S05]  /*264a0*/  @P6 IMAD.MOV.U32 R11, RZ, RZ, R20 ;  /* 0x000000ffff0b6224 */ /* 0x000fca00078e0014 */
[----:B------:R0:W4:Y:S01]  /*264b0*/  @P6 LDG.E.U8 R17, desc[UR22][R10.64] ;  /* 0x000000160a116981 */ /* 0x000122000c1e1100 */
[----:B------:R-:W-:Y:S02]  /*264c0*/  ISETP.GT.AND P5, PT, R12, RZ, PT ;  /* 0x000000ff0c00720c */ /* 0x000fe40003fa4270 */
[----:B------:R-:W-:Y:S02]  /*264d0*/  IADD3 R2, P2, PT, R7, R2, RZ ;  /* 0x0000000207027210 */ /* 0x000fe40007f5e0ff */
[----:B------:R-:W-:-:S03]  /*264e0*/  PRMT R60, RZ, 0x7610, R60 ;  /* 0x00007610ff3c7816 */ /* 0x000fc6000000003c */
[----:B------:R-:W-:-:S06]  /*264f0*/  IMAD.X R3, R24, 0x1, R3, P2 ;  /* 0x0000000118037824 */ /* 0x000fcc00010e0603 */
[----:B------:R-:W4:Y:S01]  /*26500*/  @P5 LDG.E.U8 R60, desc[UR22][R2.64] ;  /* 0x00000016023c5981 */ /* 0x000f22000c1e1100 */
[----:B---3--:R-:W-:Y:S02]  /*26510*/  PRMT R93, RZ, 0x7610, R93 ;  /* 0x00007610ff5d7816 */ /* 0x008fe4000000005d */
[----:B------:R-:W-:Y:S01]  /*26520*/  PRMT R6, RZ, 0x7610, R6 ;  /* 0x00007610ff067816 */ /* 0x000fe20000000006 */
[----:B------:R-:W-:Y:S01]  /*26530*/  BAR.SYNC.DEFER_BLOCKING 0x0 ;  /* 0x0000000000007b1d */ /* 0x000fe20000010000 */
[----:B--2---:R-:W-:-:S05]  /*26540*/  IADD3 R18, P3, PT, R8, R18, RZ ;  /* 0x0000001208127210 */ /* 0x004fca0007f7e0ff */
[----:B0-----:R-:W-:Y:S01]  /*26550*/  @!P4 IMAD.MOV.U32 R10, RZ, RZ, R18 ;  /* 0x000000ffff0ac224 */ /* 0x001fe200078e0012 */
[----:B------:R-:W-:Y:S04]  /*26560*/  STL [R1+0x198], R18 ;  /* 0x0001981201007387 */ /* 0x000fe80000100800 */
[----:B------:R-:W2:Y:S04]  /*26570*/  LDL.LU R24, [R1+0x1d4] ;  /* 0x0001d40001187983 */ /* 0x000ea80000300800 */
[----:B------:R-:W3:Y:S01]  /*26580*/  LDL.LU R20, [R1+0x1f4] ;  /* 0x0001f40001147983 */ /* 0x000ee20000300800 */
[----:B----4-:R-:W-:-:S04]  /*26590*/  IMAD.X R22, R9, 0x1, R22, P3 ;  /* 0x0000000109167824 */ /* 0x010fc800018e0616 */
[----:B------:R-:W-:Y:S01]  /*265a0*/  @!P4 IMAD.MOV.U32 R11, RZ, RZ, R22 ;  /* 0x000000ffff0bc224 */ /* 0x000fe200078e0016 */
[----:B------:R-:W-:-:S04]  /*265b0*/  IADD3 R5, P2, PT, R8, R5, RZ ;  /* 0x0000000508057210 */ /* 0x000fc80007f5e0ff */
[----:B------:R0:W4:Y:S02]  /*265c0*/  @!P4 LDG.E.U8 R93, desc[UR22][R10.64] ;  /* 0x000000160a5dc981 */ /* 0x000124000c1e1100 */
[----:B0-----:R-:W-:Y:S02]  /*265d0*/  IMAD.MOV.U32 R11, RZ, RZ, R5 ;  /* 0x000000ffff0b7224 */ /* 0x001fe400078e0005 */
[----:B------:R-:W-:-:S04]  /*265e0*/  IMAD.X R4, R9, 0x1, R4, P2 ;  /* 0x0000000109047824 */ /* 0x000fc800010e0604 */
[----:B------:R-:W-:-:S05]  /*265f0*/  IMAD.MOV.U32 R10, RZ, RZ, R4 ;  /* 0x000000ffff0a7224 */ /* 0x000fca00078e0004 */
[-C--:B------:R-:W-:Y:S01]  /*26600*/  @!P4 LOP3.LUT R11, R11, R10.reuse, RZ, 0x3c, !PT ;  /* 0x0000000a0b0bc212 */ /* 0x080fe200078e3cff */
[----:B------:R0:W-:Y:S03]  /*26610*/  STL [R1+0xb0], R17 ;  /* 0x0000b01101007387 */ /* 0x0001e60000100800 */
[----:B------:R-:W-:-:S04]  /*26620*/  @!P4 LOP3.LUT R10, R11, R10, RZ, 0x3c, !PT ;  /* 0x0000000a0b0ac212 */ /* 0x000fc800078e3cff */
[----:B------:R-:W-:Y:S01]  /*26630*/  @!P4 LOP3.LUT R11, R11, R10, RZ, 0x3c, !PT ;  /* 0x0000000a0b0bc212 */ /* 0x000fe200078e3cff */
[----:B0-----:R-:W3:Y:S04]  /*26640*/  LDL.LU R17, [R1+0x1f8] ;  /* 0x0001f80001117983 */ /* 0x001ee80000300800 */
[----:B------:R0:W4:Y:S01]  /*26650*/  @!P4 LDG.E.U8 R6, desc[UR22][R10.64] ;  /* 0x000000160a06c981 */ /* 0x000122000c1e1100 */
[----:B------:R-:W-:-:S03]  /*26660*/  IADD3 R19, P3, PT, R8, R19, RZ ;  /* 0x0000001308137210 */ /* 0x000fc60007f7e0ff */
[----:B------:R-:W-:Y:S04]  /*26670*/  STL [R1+0x1b8], R5 ;  /* 0x0001b80501007387 */ /* 0x000fe80000100800 */
[----:B------:R1:W-:Y:S01]  /*26680*/  STL [R1+0x194], R22 ;  /* 0x0001941601007387 */ /* 0x0003e20000100800 */
[----:B0-----:R-:W-:-:S03]  /*26690*/  IMAD.MOV.U32 R11, RZ, RZ, R19 ;  /* 0x000000ffff0b7224 */ /* 0x001fc600078e0013 */
[----:B------:R-:W-:Y:S04]  /*266a0*/  STL [R1+0xce0], R2 ;  /* 0x000ce00201007387 */ /* 0x000fe80000100800 */
[----:B------:R-:W-:Y:S04]  /*266b0*/  STL [R1+0xd24], R2 ;  /* 0x000d240201007387 */ /* 0x000fe80000100800 */
[----:B------:R-:W-:Y:S04]  /*266c0*/  STL [R1+0xcdc], R3 ;  /* 0x000cdc0301007387 */ /* 0x000fe80000100800 */
[----:B------:R-:W-:Y:S04]  /*266d0*/  STL [R1+0xd28], R3 ;  /* 0x000d280301007387 */ /* 0x000fe80000100800 */
[----:B------:R-:W4:Y:S04]  /*266e0*/  LDL.LU R25, [R1+0x218] ;  /* 0x0002180001197983 */ /* 0x000f280000300800 */
[----:B------:R-:W-:Y:S04]  /*266f0*/  STL [R1+0x1d8], R19 ;  /* 0x0001d81301007387 */ /* 0x000fe80000100800 */
[----:B------:R0:W-:Y:S04]  /*26700*/  STL [R1+0x1b4], R4 ;  /* 0x0001b40401007387 */ /* 0x0001e80000100800 */
[----:B-1----:R-:W4:Y:S04]  /*26710*/  LDL.LU R22, [R1+0x238] ;  /* 0x0002380001167983 */ /* 0x002f280000300800 */
[----:B------:R-:W4:Y:S01]  /*26720*/  LDL.LU R18, [R1+0x278] ;  /* 0x0002780001127983 */ /* 0x000f220000300800 */
[----:B------:R-:W-:-:S03]  /*26730*/  PRMT R21, RZ, 0x7610, R21 ;  /* 0x00007610ff157816 */ /* 0x000fc60000000015 */
[----:B0-----:R-:W4:Y:S04]  /*26740*/  LDL.LU R4, [R1+0xe60] ;  /* 0x000e600001047983 */ /* 0x001f280000300800 */
[----:B------:R-:W4:Y:S01]  /*26750*/  LDL.LU R5, [R1+0xe5c] ;  /* 0x000e5c0001057983 */ /* 0x000f220000300800 */
[----:B--2---:R-:W-:-:S04]  /*26760*/  IMAD.X R24, R9, 0x1, R24, P3 ;  /* 0x0000000109187824 */ /* 0x004fc800018e0618 */
[----:B------:R-:W-:-:S05]  /*26770*/  IMAD.MOV.U32 R10, RZ, RZ, R24 ;  /* 0x000000ffff0a7224 */ /* 0x000fca00078e0018 */
[----:B------:R-:W-:-:S04]  /*26780*/  @!P4 LOP3.LUT R11, R11, R10, RZ, 0x3c, !PT ;  /* 0x0000000a0b0bc212 */ /* 0x000fc800078e3cff */
[----:B------:R-:W-:-:S04]  /*26790*/  @!P4 LOP3.LUT R10, R11, R10, RZ, 0x3c, !PT ;  /* 0x0000000a0b0ac212 */ /* 0x000fc800078e3cff */
[----:B------:R-:W-:-:S05]  /*267a0*/  @!P4 LOP3.LUT R11, R11, R10, RZ, 0x3c, !PT ;  /* 0x0000000a0b0bc212 */ /* 0x000fca00078e3cff */
[----:B------:R0:W2:Y:S01]  /*267b0*/  @!P4 LDG.E.U8 R21, desc[UR22][R10.64] ;  /* 0x000000160a15c981 */ /* 0x0000a2000c1e1100 */
[----:B---3--:R-:W-:-:S05]  /*267c0*/  IADD3 R17, P2, PT, R8, R17, RZ ;  /* 0x0000001108117210 */ /* 0x008fca0007f5e0ff */
[----:B------:R-:W-:Y:S04]  /*267d0*/  STL [R1+0x1f8], R17 ;  /* 0x0001f81101007387 */ /* 0x000fe80000100800 */
[----:B----4-:R1:W-:Y:S04]  /*267e0*/  STL [R1+0xac], R6 ;  /* 0x0000ac0601007387 */ /* 0x0103e80000100800 */
[----:B-1----:R-:W3:Y:S01]  /*267f0*/  LDL.LU R6, [R1+0xe58] ;  /* 0x000e580001067983 */ /* 0x002ee20000300800 */
[----:B------:R-:W-:Y:S02]  /*26800*/  IMAD.X R20, R9, 0x1, R20, P2 ;  /* 0x0000000109147824 */ /* 0x000fe400010e0614 */
[----:B0-----:R-:W-:Y:S01]  /*26810*/  @!P4 IMAD.MOV.U32 R10, RZ, RZ, R17 ;  /* 0x000000ffff0ac224 */ /* 0x001fe200078e0011 */
[----:B------:R0:W-:Y:S01]  /*26820*/  STL [R1+0x1d4], R24 ;  /* 0x0001d41801007387 */ /* 0x0001e20000100800 */
[----:B------:R-:W-:-:S03]  /*26830*/  @!P4 IMAD.MOV.U32 R11, RZ, RZ, R20 ;  /* 0x000000ffff0bc224 */ /* 0x000fc600078e0014 */
[----:B0-----:R-:W4:Y:S04]  /*26840*/  LDL.LU R24, [R1+0xe54] ;  /* 0x000e540001187983 */ /* 0x001f280000300800 */
[----:B------:R-:W4:Y:S04]  /*26850*/  LDL.LU R19, [R1+0x234] ;  /* 0x0002340001137983 */ /* 0x000f280000300800 */
[----:B------:R-:W-:Y:S04]  /*26860*/  STL [R1+0x1f4], R20 ;  /* 0x0001f41401007387 */ /* 0x000fe80000100800 */
[----:B--2---:R0:W-:Y:S04]  /*26870*/  STL [R1+0xb8], R21 ;  /* 0x0000b81501007387 */ /* 0x0041e80000100800 */
[----:B0-----:R-:W2:Y:S01]  /*26880*/  LDL.LU R21, [R1+0x274] ;  /* 0x0002740001157983 */ /* 0x001ea20000300800 */
[----:B---3--:R-:W-:-:S06]  /*26890*/  PRMT R6, RZ, 0x7610, R6 ;  /* 0x00007610ff067816 */ /* 0x008fcc0000000006 */
[----:B------:R0:W3:Y:S04]  /*268a0*/  @!P4 LDG.E.U8 R6, desc[UR22][R10.64] ;  /* 0x000000160a06c981 */ /* 0x0000e8000c1e1100 */
[----:B------:R-:W2:Y:S01]  /*268b0*/  LDL.LU R11, [R1+0x214] ;  /* 0x00021400010b7983 */ /* 0x000ea20000300800 */
[C---:B------:R-:W-:Y:S02]  /*268c0*/  IADD3 R25, P2, PT, R8.reuse, R25, RZ ;  /* 0x0000001908197210 */ /* 0x040fe40007f5e0ff */
[----:B------:R-:W-:Y:S02]  /*268d0*/  IADD3 R22, P3, PT, R8, R22, RZ ;  /* 0x0000001608167210 */ /* 0x000fe40007f7e0ff */
[----:B----4-:R-:W-:Y:S01]  /*268e0*/  PRMT R24, RZ, 0x7610, R24 ;  /* 0x00007610ff187816 */ /* 0x010fe20000000018 */
[----:B0-----:R-:W-:-:S02]  /*268f0*/  @!P4 IMAD.MOV.U32 R10, RZ, RZ, R25 ;  /* 0x000000ffff0ac224 */ /* 0x001fc400078e0019 */
[C---:B------:R-:W-:Y:S01]  /*26900*/  IMAD.X R19, R9.reuse, 0x1, R19, P3 ;  /* 0x0000000109137824 */ /* 0x040fe200018e0613 */
[----:B------:R-:W-:Y:S01]  /*26910*/  PRMT R5, RZ, 0x7610, R5 ;  /* 0x00007610ff057816 */ /* 0x000fe20000000005 */
[----:B---3--:R0:W-:Y:S04]  /*26920*/  STL [R1+0xc0], R6 ;  /* 0x0000c00601007387 */ /* 0x0081e80000100800 */
[----:B0-----:R-:W3:Y:S01]  /*26930*/  LDL.LU R6, [R1+0x298] ;  /* 0x0002980001067983 */ /* 0x001ee20000300800 */
[----:B--2---:R-:W-:-:S03]  /*26940*/  IMAD.X R11, R9, 0x1, R11, P2 ;  /* 0x00000001090b7824 */ /* 0x004fc600010e060b */
[----:B------:R-:W-:Y:S04]  /*26950*/  STL [R1+0x218], R25 ;  /* 0x0002181901007387 */ /* 0x000fe80000100800 */
[----:B------:R-:W2:Y:S04]  /*26960*/  LDL.LU R17, [R1+0x2b8] ;  /* 0x0002b80001117983 */ /* 0x000ea80000300800 */
[----:B------:R-:W4:Y:S04]  /*26970*/  LDL.LU R20, [R1+0x2d8] ;  /* 0x0002d80001147983 */ /* 0x000f280000300800 */
[----:B------:R-:W-:Y:S04]  /*26980*/  STL [R1+0x238], R22 ;  /* 0x0002381601007387 */ /* 0x000fe80000100800 */
[----:B------:R0:W-:Y:S04]  /*26990*/  STL [R1+0x214], R11 ;  /* 0x0002140b01007387 */ /* 0x0001e80000100800 */
[----:B------:R1:W2:Y:S02]  /*269a0*/  @!P4 LDG.E.U8 R24, desc[UR22][R10.64] ;  /* 0x000000160a18c981 */ /* 0x0002a4000c1e1100 */
[----:B-1----:R-:W-:-:S02]  /*269b0*/  IMAD.MOV.U32 R10, RZ, RZ, R19 ;  /* 0x000000ffff0a7224 */ /* 0x002fc400078e0013 */
[----:B0-----:R-:W-:-:S05]  /*269c0*/  IMAD.MOV.U32 R11, RZ, RZ, R22 ;  /* 0x000000ffff0b7224 */ /* 0x001fca00078e0016 */
[----:B------:R-:W-:-:S04]  /*269d0*/  @!P4 LOP3.LUT R11, R11, R10, RZ, 0x3c, !PT ;  /* 0x0000000a0b0bc212 */ /* 0x000fc800078e3cff */
[----:B------:R-:W-:-:S04]  /*269e0*/  @!P4 LOP3.LUT R10, R11, R10, RZ, 0x3c, !PT ;  /* 0x0000000a0b0ac212 */ /* 0x000fc800078e3cff */
[----:B------:R-:W-:-:S05]  /*269f0*/  @!P4 LOP3.LUT R11, R11, R10, RZ, 0x3c, !PT ;  /* 0x0000000a0b0bc212 */ /* 0x000fca00078e3cff */
[----:B------:R0:W2:Y:S01]  /*26a00*/  @!P4 LDG.E.U8 R5, desc[UR22][R10.64] ;  /* 0x000000160a05c981 */ /* 0x0000a2000c1e1100 */
[----:B------:R-:W-:Y:S02]  /*26a10*/  IADD3 R18, P2, PT, R8, R18, RZ ;  /* 0x0000001208127210 */ /* 0x000fe40007f5e0ff */
[----:B------:R-:W-:-:S03]  /*26a20*/  PRMT R4, RZ, 0x7610, R4 ;  /* 0x00007610ff047816 */ /* 0x000fc60000000004 */
[----:B------:R-:W-:Y:S01]  /*26a30*/  IMAD.X R21, R9, 0x1, R21, P2 ;  /* 0x0000000109157824 */ /* 0x000fe200010e0615 */
[----:B------:R-:W-:Y:S04]  /*26a40*/  STL [R1+0x278], R18 ;  /* 0x0002781201007387 */ /* 0x000fe80000100800 */
[----:B------:R-:W3:Y:S01]  /*26a50*/  LDL.LU R25, [R1+0x2b4] ;  /* 0x0002b40001197983 */ /* 0x000ee20000300800 */
[----:B0-----:R-:W-:Y:S02]  /*26a60*/  IMAD.MOV.U32 R11, RZ, RZ, R21 ;  /* 0x000000ffff0b7224 */ /* 0x001fe400078e0015 */
[----:B------:R-:W-:Y:S01]  /*26a70*/  @!P4 IMAD.MOV.U32 R10, RZ, RZ, R18 ;  /* 0x000000ffff0ac224 */ /* 0x000fe200078e0012 */
[----:B------:R0:W-:Y:S04]  /*26a80*/  STL [R1+0x234], R19 ;  /* 0x0002341301007387 */ /* 0x0001e80000100800 */
[----:B------:R1:W3:Y:S04]  /*26a90*/  @!P4 LDG.E.U8 R4, desc[UR22][R10.64] ;  /* 0x000000160a04c981 */ /* 0x0002e8000c1e1100 */
[----:B0-----:R-:W3:Y:S04]  /*26aa0*/  LDL.LU R19, [R1+0xe50] ;  /* 0x000e500001137983 */ /* 0x001ee80000300800 */
[----:B------:R-:W3:Y:S04]  /*26ab0*/  LDL.LU R22, [R1+0xe4c] ;  /* 0x000e4c0001167983 */ /* 0x000ee80000300800 */
[----:B--2---:R0:W-:Y:S04]  /*26ac0*/  STL [R1+0xd4], R5 ;  /* 0x0000d40501007387 */ /* 0x0041e80000100800 */
[----:B0-----:R-:W2:Y:S04]  /*26ad0*/  LDL.LU R5, [R1+0xe48] ;  /* 0x000e480001057983 */ /* 0x001ea80000300800 */
[----:B------:R0:W-:Y:S04]  /*26ae0*/  STL [R1+0x274], R21 ;  /* 0x0002741501007387 */ /* 0x0001e80000100800 */
[----:B0-----:R-:W4:Y:S04]  /*26af0*/  LDL.LU R21, [R1+0x2d4] ;  /* 0x0002d40001157983 */ /* 0x001f280000300800 */
[----:B------:R-:W4:Y:S01]  /*26b00*/  LDL.LU R11, [R1+0x294] ;  /* 0x00029400010b7983 */ /* 0x000f220000300800 */
[----:B---3--:R-:W-:-:S05]  /*26b10*/  IADD3 R6, P2, PT, R8, R6, RZ ;  /* 0x0000000608067210 */ /* 0x008fca0007f5e0ff */
[----:B-1----:R-:W-:Y:S01]  /*26b20*/  @!P4 IMAD.MOV.U32 R10, RZ, RZ, R6 ;  /* 0x000000ffff0ac224 */ /* 0x002fe200078e0006 */
[----:B--2---:R-:W-:Y:S01]  /*26b30*/  PRMT R5, RZ, 0x7610, R5 ;  /* 0x00007610ff057816 */ /* 0x004fe20000000005 */
[----:B----4-:R-:W-:-:S05]  /*26b40*/  IMAD.X R11, R9, 0x1, R11, P2 ;  /* 0x00000001090b7824 */ /* 0x010fca00010e060b */
[----:B------:R-:W2:Y:S01]  /*26b50*/  @!P4 LDG.E.U8 R5, desc[UR22][R10.64] ;  /* 0x000000160a05c981 */ /* 0x000ea2000c1e1100 */
[C---:B------:R-:W-:Y:S02]  /*26b60*/  IADD3 R17, P3, PT, R8.reuse, R17, RZ ;  /* 0x0000001108117210 */ /* 0x040fe40007f7e0ff */
[----:B------:R-:W-:Y:S01]  /*26b70*/  IADD3 R20, P2, PT, R8, R20, RZ ;  /* 0x0000001408147210 */ /* 0x000fe20007f5e0ff */
[----:B------:R0:W-:Y:S02]  /*26b80*/  STL [R1+0xd8], R4 ;  /* 0x0000d80401007387 */ /* 0x0001e40000100800 */
[----:B------:R-:W-:Y:S02]  /*26b90*/  IMAD.X R25, R9, 0x1, R25, P3 ;  /* 0x0000000109197824 */ /* 0x000fe400018e0619 */
[----:B0-----:R-:W3:Y:S04]  /*26ba0*/  LDL.LU R4, [R1+0x2f8] ;  /* 0x0002f80001047983 */ /* 0x001ee80000300800 */
[----:B------:R0:W-:Y:S04]  /*26bb0*/  STL [R1+0x298], R6 ;  /* 0x0002980601007387 */ /* 0x0001e80000100800 */
[----:B------:R-:W4:Y:S04]  /*26bc0*/  LDL.LU R18, [R1+0x318] ;  /* 0x0003180001127983 */ /* 0x000f280000300800 */
[----:B------:R-:W-:Y:S04]  /*26bd0*/  STL [R1+0x2b8], R17 ;  /* 0x0002b81101007387 */ /* 0x000fe80000100800 */
[----:B------:R-:W-:Y:S04]  /*26be0*/  STL [R1+0x294], R11 ;  /* 0x0002940b01007387 */ /* 0x000fe80000100800 */
[----:B------:R-:W-:Y:S04]  /*26bf0*/  STL [R1+0x2d8], R20 ;  /* 0x0002d81401007387 */ /* 0x000fe80000100800 */
[----:B0-----:R-:W4:Y:S04]  /*26c00*/  LDL.LU R6, [R1+0x338] ;  /* 0x0003380001067983 */ /* 0x001f280000300800 */
[----:B------:R-:W-:Y:S04]  /*26c10*/  STL [R1+0x2b4], R25 ;  /* 0x0002b41901007387 */ /* 0x000fe80000100800 */
[----:B--2---:R0:W-:Y:S04]  /*26c20*/  STL [R1+0xd0], R5 ;  /* 0x0000d00501007387 */ /* 0x0041e80000100800 */
[----:B0-----:R-:W2:Y:S01]  /*26c30*/  LDL.LU R5, [R1+0xe44] ;  /* 0x000e440001057983 */ /* 0x001ea20000300800 */
[----:B------:R-:W-:Y:S01]  /*26c40*/  PRMT R22, RZ, 0x7610, R22 ;  /* 0x00007610ff167816 */ /* 0x000fe20000000016 */
[----:B------:R-:W-:-:S02]  /*26c50*/  IMAD.MOV.U32 R11, RZ, RZ, R25 ;  /* 0x000000ffff0b7224 */ /* 0x000fc400078e0019 */
[----:B------:R-:W-:Y:S01]  /*26c60*/  @!P4 IMAD.MOV.U32 R10, RZ, RZ, R17 ;  /* 0x000000ffff0ac224 */ /* 0x000fe200078e0011 */
[----:B------:R-:W4:Y:S01]  /*26c70*/  LDL.LU R25, [R1+0xe40] ;  /* 0x000e400001197983 */ /* 0x000f220000300800 */
[----:B------:R-:W-:Y:S01]  /*26c80*/  IMAD.X R21, R9, 0x1, R21, P2 ;  /* 0x0000000109157824 */ /* 0x000fe200010e0615 */
[----:B---3--:R-:W-:Y:S02]  /*26c90*/  IADD3 R4, P2, PT, R8, R4, RZ ;  /* 0x0000000408047210 */ /* 0x008fe40007f5e0ff */
[----:B------:R0:W3:Y:S04]  /*26ca0*/  @!P4 LDG.E.U8 R22, desc[UR22][R10.64] ;  /* 0x000000160a16c981 */ /* 0x0000e8000c1e1100 */
[----:B------:R-:W3:Y:S01]  /*26cb0*/  LDL.LU R17, [R1+0x314] ;  /* 0x0003140001117983 */ /* 0x000ee20000300800 */
[----:B0-----:R-:W-:-:S02]  /*26cc0*/  @!P4 IMAD.MOV.U32 R10, RZ, RZ, R20 ;  /* 0x000000ffff0ac224 */ /* 0x001fc400078e0014 */
[----:B------:R-:W-:Y:S01]  /*26cd0*/  @!P4 IMAD.MOV.U32 R11, RZ, RZ, R21 ;  /* 0x000000ffff0bc224 */ /* 0x000fe200078e0015 */
[----:B------:R0:W-:Y:S04]  /*26ce0*/  STL [R1+0x2d4], R21 ;  /* 0x0002d41501007387 */ /* 0x0001e80000100800 */
[----:B0-----:R-:W3:Y:S04]  /*26cf0*/  LDL.LU R21, [R1+0x334] ;  /* 0x0003340001157983 */ /* 0x001ee80000300800 */
[----:B------:R-:W-:Y:S01]  /*26d00*/  STL [R1+0x2f8], R4 ;  /* 0x0002f80401007387 */ /* 0x000fe20000100800 */
[----:B--2---:R-:W-:-:S06]  /*26d10*/  PRMT R5, RZ, 0x7610, R5 ;  /* 0x00007610ff057816 */ /* 0x004fcc0000000005 */
[----:B------:R0:W2:Y:S04]  /*26d20*/  @!P4 LDG.E.U8 R5, desc[UR22][R10.64] ;  /* 0x000000160a05c981 */ /* 0x0000a8000c1e1100 */
[----:B------:R-:W2:Y:S01]  /*26d30*/  LDL.LU R10, [R1+0x2f4] ;  /* 0x0002f400010a7983 */ /* 0x000ea20000300800 */
[----:B0-----:R-:W-:Y:S01]  /*26d40*/  IMAD.MOV.U32 R11, RZ, RZ, R4 ;  /* 0x000000ffff0b7224 */ /* 0x001fe200078e0004 */
[----:B----4-:R-:W-:Y:S02]  /*26d50*/  IADD3 R18, P3, PT, R8, R18, RZ ;  /* 0x0000001208127210 */ /* 0x010fe40007f7e0ff */
[----:B------:R-:W4:Y:S04]  /*26d60*/  LDL.LU R20, [R1+0x358] ;  /* 0x0003580001147983 */ /* 0x000f280000300800 */
[----:B---3--:R0:W-:Y:S01]  /*26d70*/  STL [R1+0xcc], R22 ;  /* 0x0000cc1601007387 */ /* 0x0081e20000100800 */
[----:B------:R-:W-:-:S03]  /*26d80*/  PRMT R25, RZ, 0x7610, R25 ;  /* 0x00007610ff197816 */ /* 0x000fc60000000019 */
[----:B0-----:R-:W3:Y:S04]  /*26d90*/  LDL.LU R22, [R1+0x374] ;  /* 0x0003740001167983 */ /* 0x001ee80000300800 */
[----:B--2---:R0:W-:Y:S01]  /*26da0*/  STL [R1+0xbc], R5 ;  /* 0x0000bc0501007387 */ /* 0x0041e20000100800 */
[----:B------:R-:W-:-:S03]  /*26db0*/  IMAD.X R10, R9, 0x1, R10, P2 ;  /* 0x00000001090a7824 */ /* 0x000fc600010e060a */
[----:B0-----:R-:W2:Y:S02]  /*26dc0*/  LDL.LU R5, [R1+0x378] ;  /* 0x0003780001057983 */ /* 0x001ea40000300800 */
[-C--:B------:R-:W-:Y:S02]  /*26dd0*/  @!P4 LOP3.LUT R11, R11, R10.reuse, RZ, 0x3c, !PT ;  /* 0x0000000a0b0bc212 */ /* 0x080fe400078e3cff */
[----:B------:R-:W2:Y:S04]  /*26de0*/  LDL.LU R4, [R1+0x398] ;  /* 0x0003980001047983 */ /* 0x000ea80000300800 */
[----:B------:R-:W-:Y:S04]  /*26df0*/  STL [R1+0x318], R18 ;  /* 0x0003181201007387 */ /* 0x000fe80000100800 */
[----:B------:R0:W-:Y:S02]  /*26e00*/  STL [R1+0x2f4], R10 ;  /* 0x0002f40a01007387 */ /* 0x0001e40000100800 */
[----:B0-----:R-:W-:-:S04]  /*26e10*/  @!P4 LOP3.LUT R10, R11, R10, RZ, 0x3c, !PT ;  /* 0x0000000a0b0ac212 */ /* 0x001fc800078e3cff */
[----:B------:R-:W-:-:S05]  /*26e20*/  @!P4 LOP3.LUT R11, R11, R10, RZ, 0x3c, !PT ;  /* 0x0000000a0b0bc212 */ /* 0x000fca00078e3cff */
[----:B------:R0:W2:Y:S01]  /*26e30*/  @!P4 LDG.E.U8 R25, desc[UR22][R10.64] ;  /* 0x000000160a19c981 */ /* 0x0000a2000c1e1100 */
[----:B------:R-:W-:-:S05]  /*26e40*/  IADD3 R6, P2, PT, R8, R6, RZ ;  /* 0x0000000608067210 */ /* 0x000fca0007f5e0ff */
[----:B------:R-:W-:Y:S01]  /*26e50*/  STL [R1+0x338], R6 ;  /* 0x0003380601007387 */ /* 0x000fe20000100800 */
[C---:B------:R-:W-:Y:S01]  /*26e60*/  IMAD.X R17, R9.reuse, 0x1, R17, P3 ;  /* 0x0000000109117824 */ /* 0x040fe200018e0611 */
[----:B------:R-:W-:Y:S01]  /*26e70*/  PRMT R19, RZ, 0x7610, R19 ;  /* 0x00007610ff137816 */ /* 0x000fe20000000013 */
[----:B0-----:R-:W-:Y:S02]  /*26e80*/  @!P4 IMAD.MOV.U32 R10, RZ, RZ, R18 ;  /* 0x000000ffff0ac224 */ /* 0x001fe400078e0012 */
[----:B------:R-:W-:Y:S02]  /*26e90*/  @!P4 IMAD.MOV.U32 R11, RZ, RZ, R17 ;  /* 0x000000ffff0bc224 */ /* 0x000fe400078e0011 */
[----:B------:R-:W-:-:S03]  /*26ea0*/  IMAD.X R21, R9, 0x1, R21, P2 ;  /* 0x0000000109157824 */ /* 0x000fc600010e0615 */
[----:B------:R0:W3:Y:S04]  /*26eb0*/  @!P4 LDG.E.U8 R19, desc[UR22][R10.64] ;  /* 0x000000160a13c981 */ /* 0x0000e8000c1e1100 */
[----:B--2---:R1:W-:Y:S04]  /*26ec0*/  STL [R1+0xa8], R25 ;  /* 0x0000a81901007387 */ /* 0x0043e80000100800 */
[----:B-1----:R-:W2:Y:S01]  /*26ed0*/  LDL.LU R25, [R1+0xe3c] ;  /* 0x000e3c0001197983 */ /* 0x002ea20000300800 */
[----:B0-----:R-:W-:Y:S02]  /*26ee0*/  IMAD.MOV.U32 R10, RZ, RZ, R21 ;  /* 0x000000ffff0a7224 */ /* 0x001fe400078e0015 */
[----:B------:R-:W-:-:S05]  /*26ef0*/  IMAD.MOV.U32 R11, RZ, RZ, R6 ;  /* 0x000000ffff0b7224 */ /* 0x000fca00078e0006 */
[----:B------:R-:W-:-:S04]  /*26f00*/  @!P4 LOP3.LUT R11, R11, R10, RZ, 0x3c, !PT ;  /* 0x0000000a0b0bc212 */ /* 0x000fc800078e3cff */
[----:B------:R-:W-:-:S04]  /*26f10*/  @!P4 LOP3.LUT R10, R11, R10, RZ, 0x3c, !PT ;  /* 0x0000000a0b0ac212 */ /* 0x000fc800078e3cff */
[----:B------:R-:W-:Y:S02]  /*26f20*/  @!P4 LOP3.LUT R11, R11, R10, RZ, 0x3c, !PT ;  /* 0x0000000a0b0bc212 */ /* 0x000fe400078e3cff */
[----:B--2---:R-:W-:-:S06]  /*26f30*/  PRMT R25, RZ, 0x7610, R25 ;  /* 0x00007610ff197816 */ /* 0x004fcc0000000019 */
[----:B------:R0:W2:Y:S04]  /*26f40*/  @!P4 LDG.E.U8 R25, desc[UR22][R10.64] ;  /* 0x000000160a19c981 */ /* 0x0000a8000c1e1100 */
[----:B------:R1:W-:Y:S01]  /*26f50*/  STL [R1+0x314], R17 ;  /* 0x0003141101007387 */ /* 0x0003e20000100800 */
[----:B----4-:R-:W-:-:S03]  /*26f60*/  IADD3 R20, P3, PT, R8, R20, RZ ;  /* 0x0000001408147210 */ /* 0x010fc60007f7e0ff */
[----:B-1----:R-:W4:Y:S04]  /*26f70*/  LDL.LU R17, [R1+0xe38] ;  /* 0x000e380001117983 */ /* 0x002f280000300800 */
[----:B------:R-:W4:Y:S04]  /*26f80*/  LDL.LU R18, [R1+0xe34] ;  /* 0x000e340001127983 */ /* 0x000f280000300800 */
[----:B---3--:R1:W-:Y:S01]  /*26f90*/  STL [R1+0xa4], R19 ;  /* 0x0000a41301007387 */ /* 0x0083e20000100800 */
[----:B0-----:R-:W-:-:S03]  /*26fa0*/  IMAD.MOV.U32 R11, RZ, RZ, R20 ;  /* 0x000000ffff0b7224 */ /* 0x001fc600078e0014 */
[----:B-1----:R-:W3:Y:S04]  /*26fb0*/  LDL.LU R19, [R1+0xe30] ;  /* 0x000e300001137983 */ /* 0x002ee80000300800 */
[----:B------:R0:W-:Y:S04]  /*26fc0*/  STL [R1+0x334], R21 ;  /* 0x0003341501007387 */ /* 0x0001e80000100800 */
[----:B0-----:R-:W3:Y:S04]  /*26fd0*/  LDL.LU R21, [R1+0xe2c] ;  /* 0x000e2c0001157983 */ /* 0x001ee80000300800 */
[----:B------:R-:W4:Y:S04]  /*26fe0*/  LDL.LU R6, [R1+0x3b8] ;  /* 0x0003b80001067983 */ /* 0x000f280000300800 */
[----:B--2---:R0:W-:Y:S04]  /*26ff0*/  STL [R1+0xa0], R25 ;  /* 0x0000a01901007387 */ /* 0x0041e80000100800 */
[----:B0-----:R-:W2:Y:S04]  /*27000*/  LDL.LU R25, [R1+0xe28] ;  /* 0x000e280001197983 */ /* 0x001ea80000300800 */
[----:B------:R0:W-:Y:S04]  /*27010*/  STL [R1+0x358], R20 ;  /* 0x0003581401007387 */ /* 0x0001e80000100800 */
[----:B0-----:R-:W4:Y:S04]  /*27020*/  LDL.LU R20, [R1+0xe24] ;  /* 0x000e240001147983 */ /* 0x001f280000300800 */
[----:B------:R-:W4:Y:S01]  /*27030*/  LDL.LU R10, [R1+0x354] ;  /* 0x00035400010a7983 */ /* 0x000f220000300800 */
[----:B------:R-:W-:-:S05]  /*27040*/  IADD3 R5, P2, PT, R8, R5, RZ ;  /* 0x0000000508057210 */ /* 0x000fca0007f5e0ff */
[----:B------:R-:W-:Y:S01]  /*27050*/  STL [R1+0x378], R5 ;  /* 0x0003780501007387 */ /* 0x000fe20000100800 */
[C---:B------:R-:W-:Y:S01]  /*27060*/  IMAD.X R22, R9.reuse, 0x1, R22, P2 ;  /* 0x0000000109167824 */ /* 0x040fe200010e0616 */
[----:B---3--:R-:W-:Y:S02]  /*27070*/  PRMT R21, RZ, 0x7610, R21 ;  /* 0x00007610ff157816 */ /* 0x008fe40000000015 */
[----:B--2---:R-:W-:Y:S01]  /*27080*/  PRMT R25, RZ, 0x7610, R25 ;  /* 0x00007610ff197816 */ /* 0x004fe20000000019 */
[----:B----4-:R-:W-:-:S05]  /*27090*/  IMAD.X R10, R9, 0x1, R10, P3 ;  /* 0x00000001090a7824 */ /* 0x010fca00018e060a */
[-C--:B------:R-:W-:Y:S01]  /*270a0*/  @!P4 LOP3.LUT R11, R11, R10.reuse, RZ, 0x3c, !PT ;  /* 0x0000000a0b0bc212 */ /* 0x080fe200078e3cff */
[----:B------:R0:W-:Y:S03]  /*270b0*/  STL [R1+0x354], R10 ;  /* 0x0003540a01007387 */ /* 0x0001e60000100800 */
[----:B0-----:R-:W-:-:S04]  /*270c0*/  @!P4 LOP3.LUT R10, R11, R10, RZ, 0x3c, !PT ;  /* 0x0000000a0b0ac212 */ /* 0x001fc800078e3cff */
[----:B------:R-:W-:-:S05]  /*270d0*/  @!P4 LOP3.LUT R11, R11, R10, RZ, 0x3c, !PT ;  /* 0x0000000a0b0bc212 */ /* 0x000fca00078e3cff */
[----:B------:R0:W2:Y:S02]  /*270e0*/  @!P4 LDG.E.U8 R21, desc[UR22][R10.64] ;  /* 0x000000160a15c981 */ /* 0x0000a4000c1e1100 */
[----:B0-----:R-:W-:Y:S02]  /*270f0*/  @!P4 IMAD.MOV.U32 R10, RZ, RZ, R5 ;  /* 0x000000ffff0ac224 */ /* 0x001fe400078e0005 */
[----:B------:R-:W-:-:S05]  /*27100*/  @!P4 IMAD.MOV.U32 R11, RZ, RZ, R22 ;  /* 0x000000ffff0bc224 */ /* 0x000fca00078e0016 */
[----:B------:R-:W3:Y:S01]  /*27110*/  @!P4 LDG.E.U8 R25, desc[UR22][R10.64] ;  /* 0x000000160a19c981 */ /* 0x000ee2000c1e1100 */
[----:B------:R-:W-:-:S03]  /*27120*/  IADD3 R4, P2, PT, R8, R4, RZ ;  /* 0x0000000408047210 */ /* 0x000fc60007f5e0ff */
[----:B------:R-:W-:Y:S04]  /*27130*/  STL [R1+0x374], R22 ;  /* 0x0003741601007387 */ /* 0x000fe80000100800 */
[----:B--2---:R0:W-:Y:S04]  /*27140*/  STL [R1+0x9c], R21 ;  /* 0x00009c1501007387 */ /* 0x0041e80000100800 */
[----:B0-----:R-:W2:Y:S04]  /*27150*/  LDL.LU R21, [R1+0xe20] ;  /* 0x000e200001157983 */ /* 0x001ea80000300800 */
[----:B------:R-:W4:Y:S04]  /*27160*/  LDL.LU R22, [R1+0xe1c] ;  /* 0x000e1c0001167983 */ /* 0x000f280000300800 */
[----:B------:R-:W2:Y:S04]  /*27170*/  LDL.LU R5, [R1+0xe18] ;  /* 0x000e180001057983 */ /* 0x000ea80000300800 */
[----:B------:R-:W-:Y:S04]  /*27180*/  STL [R1+0x398], R4 ;  /* 0x0003980401007387 */ /* 0x000fe80000100800 */
[----:B---3--:R0:W-:Y:S04]  /*27190*/  STL [R1+0x98], R25 ;  /* 0x0000981901007387 */ /* 0x0081e80000100800 */
[----:B0-----:R-:W3:Y:S04]  /*271a0*/  LDL.LU R25, [R1+0xe14] ;  /* 0x000e140001197983 */ /* 0x001ee80000300800 */
[----:B------:R-:W2:Y:S01]  /*271b0*/  LDL.LU R11, [R1+0x394] ;  /* 0x00039400010b7983 */ /* 0x000ea20000300800 */
[----:B------:R-:W-:Y:S01]  /*271c0*/  @!P4 IMAD.MOV.U32 R10, RZ, RZ, R4 ;  /* 0x000000ffff0ac224 */ /* 0x000fe200078e0004 */
[----:B---3--:R-:W-:Y:S01]  /*271d0*/  PRMT R25, RZ, 0x7610, R25 ;  /* 0x00007610ff197816 */ /* 0x008fe20000000019 */
[----:B--2---:R-:W-:-:S05]  /*271e0*/  IMAD.X R11, R9, 0x1, R11, P2 ;  /* 0x00000001090b7824 */ /* 0x004fca00010e060b */
[----:B------:R-:W2:Y:S04]  /*271f0*/  @!P4 LDG.E.U8 R25, desc[UR22][R10.64] ;  /* 0x000000160a19c981 */ /* 0x000ea8000c1e1100 */
[----:B------:R-:W-:Y:S04]  /*27200*/  STL [R1+0x394], R11 ;  /* 0x0003940b01007387 */ /* 0x000fe80000100800 */
[----:B------:R-:W3:Y:S04]  /*27210*/  LDL.LU R4, [R1+0xe10] ;  /* 0x000e100001047983 */ /* 0x000ee80000300800 */
[----:B--2---:R0:W-:Y:S04]  /*27220*/  STL [R1+0x94], R25 ;  /* 0x0000941901007387 */ /* 0x0041e80000100800 */
[----:B0-----:R-:W2:Y:S04]  /*27230*/  LDL.LU R25, [R1+0xe0c] ;  /* 0x000e0c0001197983 */ /* 0x001ea80000300800 */
[----:B------:R-:W2:Y:S01]  /*27240*/  LDL.LU R11, [R1+0x3b4] ;  /* 0x0003b400010b7983 */ /* 0x000ea20000300800 */
[----:B------:R-:W-:-:S02]  /*27250*/  IADD3 R6, P2, PT, R8, R6, RZ ;  /* 0x0000000608067210 */ /* 0x000fc40007f5e0ff */
[----:B------:R-:W-:-:S03]  /*27260*/  PRMT R5, RZ, 0x7610, R5 ;  /* 0x00007610ff057816 */ /* 0x000fc60000000005 */
[----:B------:R-:W-:Y:S02]  /*27270*/  @!P4 IMAD.MOV.U32 R10, RZ, RZ, R6 ;  /* 0x000000ffff0ac224 */ /* 0x000fe400078e0006 */
[----:B--2---:R-:W-:-:S05]  /*27280*/  IMAD.X R11, R9, 0x1, R11, P2 ;  /* 0x00000001090b7824 */ /* 0x004fca00010e060b */
[----:B------:R-:W2:Y:S04]  /*27290*/  @!P4 LDG.E.U8 R5, desc[UR22][R10.64] ;  /* 0x000000160a05c981 */ /* 0x000ea8000c1e1100 */
[----:B------:R0:W-:Y:S04]  /*272a0*/  STL [R1+0x3b8], R6 ;  /* 0x0003b80601007387 */ /* 0x0001e80000100800 */
[----:B------:R-:W-:Y:S04]  /*272b0*/  STL [R1+0x3b4], R11 ;  /* 0x0003b40b01007387 */ /* 0x000fe80000100800 */
[----:B0-----:R-:W3:Y:S04]  /*272c0*/  LDL.LU R6, [R1+0xe08] ;  /* 0x000e080001067983 */ /* 0x001ee80000300800 */
[----:B--2---:R0:W-:Y:S04]  /*272d0*/  STL [R1+0x90], R5 ;  /* 0x0000900501007387 */ /* 0x0041e80000100800 */
[----:B0-----:R-:W2:Y:S04]  /*272e0*/  LDL.LU R5, [R1+0xe04] ;  /* 0x000e040001057983 */ /* 0x001ea80000300800 */
[----:B------:R-:W2:Y:S04]  /*272f0*/  LDL.LU R10, [R1+0x3d4] ;  /* 0x0003d400010a7983 */ /* 0x000ea80000300800 */
[----:B------:R-:W2:Y:S01]  /*27300*/  LDL.LU R11, [R1+0x3d8] ;  /* 0x0003d800010b7983 */ /* 0x000ea20000300800 */
[----:B---3--:R-:W-:-:S02]  /*27310*/  PRMT R4, RZ, 0x7610, R4 ;  /* 0x00007610ff047816 */ /* 0x008fc40000000004 */
[----:B--2---:R-:W-:-:S05]  /*27320*/  IADD3 R11, P2, PT, R8, R11, RZ ;  /* 0x0000000b080b7210 */ /* 0x004fca0007f5e0ff */
[----:B------:R-:W-:Y:S01]  /*27330*/  IMAD.X R10, R9, 0x1, R10, P2 ;  /* 0x00000001090a7824 */ /* 0x000fe200010e060a */
[----:B------:R0:W-:Y:S04]  /*27340*/  STL [R1+0x3d8], R11 ;  /* 0x0003d80b01007387 */ /* 0x0001e80000100800 */
[----:B------:R1:W-:Y:S01]  /*27350*/  STL [R1+0x3d4], R10 ;  /* 0x0003d40a01007387 */ /* 0x0003e20000100800 */
[----:B0-----:R-:W-:-:S04]  /*27360*/  @!P4 LOP3.LUT R11, R11, R10, RZ, 0x3c, !PT ;  /* 0x0000000a0b0bc212 */ /* 0x001fc800078e3cff */
[----:B-1----:R-:W-:-:S04]  /*27370*/  @!P4 LOP3.LUT R10, R11, R10, RZ, 0x3c, !PT ;  /* 0x0000000a0b0ac212 */ /* 0x002fc800078e3cff */
[----:B------:R-:W-:-:S05]  /*27380*/  @!P4 LOP3.LUT R11, R11, R10, RZ, 0x3c, !PT ;  /* 0x0000000a0b0bc212 */ /* 0x000fca00078e3cff */
[----:B------:R-:W2:Y:S04]  /*27390*/  @!P4 LDG.E.U8 R4, desc[UR22][R10.64] ;  /* 0x000000160a04c981 */ /* 0x000ea8000c1e1100 */
[----:B--2---:R0:W-:Y:S04]  /*273a0*/  STL [R1+0x8c], R4 ;  /* 0x00008c0401007387 */ /* 0x0041e80000100800 */
[----:B0-----:R-:W2:Y:S04]  /*273b0*/  LDL.LU R4, [R1+0xe00] ;  /* 0x000e000001047983 */ /* 0x001ea80000300800 */
[----:B------:R-:W3:Y:S04]  /*273c0*/  LDL.LU R10, [R1+0x3f4] ;  /* 0x0003f400010a7983 */ /* 0x000ee80000300800 */
[----:B------:R-:W2:Y:S01]  /*273d0*/  LDL.LU R11, [R1+0x3f8] ;  /* 0x0003f800010b7983 */ /* 0x000ea20000300800 */
[----:B----4-:R-:W-:-:S02]  /*273e0*/  PRMT R22, RZ, 0x7610, R22 ;  /* 0x00007610ff167816 */ /* 0x010fc40000000016 */
[----:B--2---:R-:W-:-:S05]  /*273f0*/  IADD3 R11, P2, PT, R8, R11, RZ ;  /* 0x0000000b080b7210 */ /* 0x004fca0007f5e0ff */
[----:B---3--:R-:W-:Y:S01]  /*27400*/  IMAD.X R10, R9, 0x1, R10, P2 ;  /* 0x00000001090a7824 */ /* 0x008fe200010e060a */
        /* <DEDUP_REMOVED lines=9> */
[----:B------:R-:W4:Y:S01]  /*274a0*/  LDL.LU R11, [R1+0x418] ;  /* 0x00041800010b7983 */ /* 0x000f220000300800 */
[----:B------:R-:W-:-:S02]  /*274b0*/  PRMT R21, RZ, 0x7610, R21 ;  /* 0x00007610ff157816 */ /* 0x000fc40000000015 */
[----:B----4-:R-:W-:-:S05]  /*274c0*/  IADD3 R11, P2, PT, R8, R11, RZ ;  /* 0x0000000b080b7210 */ /* 0x010fca0007f5e0ff */
[----:B---3--:R-:W-:Y:S01]  /*274d0*/  IMAD.X R10, R9, 0x1, R10, P2 ;  /* 0x00000001090a7824 */ /* 0x008fe200010e060a */
[----:B------:R0:W-:Y:S04]  /*274e0*/  STL [R1+0x418], R11 ;  /* 0x0004180b01007387 */ /* 0x0001e80000100800 */
[----:B------:R1:W-:Y:S01]  /*274f0*/  STL [R1+0x414], R10 ;  /* 0x0004140a01007387 */ /* 0x0003e20000100800 */
[----:B0-----:R-:W-:-:S04]  /*27500*/  @!P4 LOP3.LUT R11, R11, R10, RZ, 0x3c, !PT ;  /* 0x0000000a0b0bc212 */ /* 0x001fc800078e3cff */
[----:B-1----:R-:W-:-:S04]  /*27510*/  @!P4 LOP3.LUT R10, R11, R10, RZ, 0x3c, !PT ;  /* 0x0000000a0b0ac212 */ /* 0x002fc800078e3cff */
[----:B------:R-:W-:-:S05]  /*27520*/  @!P4 LOP3.LUT R11, R11, R10, RZ, 0x3c, !PT ;  /* 0x0000000a0b0bc212 */ /* 0x000fca00078e3cff */
[----:B------:R-:W3:Y:S04]  /*27530*/  @!P4 LDG.E.U8 R21, desc[UR22][R10.64] ;  /* 0x000000160a15c981 */ /* 0x000ee8000c1e1100 */
[----:B---3--:R0:W-:Y:S04]  /*27540*/  STL [R1+0x84], R21 ;  /* 0x0000841501007387 */ /* 0x0081e80000100800 */
[----:B0-----:R-:W3:Y:S04]  /*27550*/  LDL.LU R21, [R1+0xdf8] ;  /* 0x000df80001157983 */ /* 0x001ee80000300800 */
[----:B------:R-:W4:Y:S04]  /*27560*/  LDL.LU R10, [R1+0x434] ;  /* 0x00043400010a7983 */ /* 0x000f280000300800 */
[----:B------:R-:W2:Y:S01]  /*27570*/  LDL.LU R11, [R1+0x438] ;  /* 0x00043800010b7983 */ /* 0x000ea20000300800 */
[----:B------:R-:W-:-:S02]  /*27580*/  PRMT R20, RZ, 0x7610, R20 ;  /* 0x00007610ff147816 */ /* 0x000fc40000000014 */
[----:B--2---:R-:W-:-:S05]  /*27590*/  IADD3 R11, P2, PT, R8, R11, RZ ;  /* 0x0000000b080b7210 */ /* 0x004fca0007f5e0ff */
[----:B----4-:R-:W-:Y:S01]  /*275a0*/  IMAD.X R10, R9, 0x1, R10, P2 ;  /* 0x00000001090a7824 */ /* 0x010fe200010e060a */
        /* <DEDUP_REMOVED lines=305> */
[----:B------:R-:W4:Y:S04]  /*288c0*/  LDL.LU R10, [R1+0x72c] ;  /* 0x00072c00010a7983 */ /* 0x000f280000300800 */
[----:B------:R-:W3:Y:S01]  /*288d0*/  LDL.LU R11, [R1+0x730] ;  /* 0x00073000010b7983 */ /* 0x000ee20000300800 */
[----:B------:R-:W-:-:S03]  /*288e0*/  PRMT R62, RZ, 0x7610, R62 ;  /* 0x00007610ff3e7816 */ /* 0x000fc6000000003e */
[----:B--2---:R0:W-:Y:S04]  /*288f0*/  STL [R1+0x24], R25 ;  /* 0x0000241901007387 */ /* 0x0041e80000100800 */
[----:B0-----:R-:W2:Y:S01]  /*28900*/  LDL.LU R25, [R1+0x790] ;  /* 0x0007900001197983 */ /* 0x001ea20000300800 */
[----:B---3--:R-:W-:-:S05]  /*28910*/  IADD3 R11, P2, PT, R8, R11, RZ ;  /* 0x0000000b080b7210 */ /* 0x008fca0007f5e0ff */
[----:B----4-:R-:W-:Y:S01]  /*28920*/  IMAD.X R10, R9, 0x1, R10, P2 ;  /* 0x00000001090a7824 */ /* 0x010fe200010e060a */
        /* <DEDUP_REMOVED lines=19> */
[----:B--2---:R-:W-:Y:S04]  /*28a60*/  STL [R1+0x1c], R6 ;  /* 0x00001c0601007387 */ /* 0x004fe80000100800 */
[----:B------:R-:W2:Y:S04]  /*28a70*/  LDL.LU R10, [R1+0x76c] ;  /* 0x00076c00010a7983 */ /* 0x000ea80000300800 */
[----:B------:R-:W4:Y:S01]  /*28a80*/  LDL.LU R11, [R1+0x770] ;  /* 0x00077000010b7983 */ /* 0x000f220000300800 */
[----:B------:R-:W-:-:S02]  /*28a90*/  PRMT R5, RZ, 0x7610, R5 ;  /* 0x00007610ff057816 */ /* 0x000fc40000000005 */
[----:B----4-:R-:W-:-:S05]  /*28aa0*/  IADD3 R11, P2, PT, R8, R11, RZ ;  /* 0x0000000b080b7210 */ /* 0x010fca0007f5e0ff */
[----:B--2---:R-:W-:Y:S01]  /*28ab0*/  IMAD.X R10, R9, 0x1, R10, P2 ;  /* 0x00000001090a7824 */ /* 0x004fe200010e060a */
[----:B------:R0:W-:Y:S04]  /*28ac0*/  STL [R1+0x770], R11 ;  /* 0x0007700b01007387 */ /* 0x0001e80000100800 */
[----:B------:R1:W-:Y:S01]  /*28ad0*/  STL [R1+0x76c], R10 ;  /* 0x00076c0a01007387 */ /* 0x0003e20000100800 */
[----:B0-----:R-:W-:-:S04]  /*28ae0*/  @!P4 LOP3.LUT R11, R11, R10, RZ, 0x3c, !PT ;  /* 0x0000000a0b0bc212 */ /* 0x001fc800078e3cff */
[----:B-1----:R-:W-:-:S04]  /*28af0*/  @!P4 LOP3.LUT R10, R11, R10, RZ, 0x3c, !PT ;  /* 0x0000000a0b0ac212 */ /* 0x002fc800078e3cff */
[----:B------:R-:W-:-:S05]  /*28b00*/  @!P4 LOP3.LUT R11, R11, R10, RZ, 0x3c, !PT ;  /* 0x0000000a0b0bc212 */ /* 0x000fca00078e3cff */
[----:B------:R-:W2:Y:S01]  /*28b10*/  @!P4 LDG.E.U8 R5, desc[UR22][R10.64] ;  /* 0x000000160a05c981 */ /* 0x000ea2000c1e1100 */
[----:B------:R-:W-:-:S03]  /*28b20*/  IADD3 R25, P2, PT, R8, R25, RZ ;  /* 0x0000001908197210 */ /* 0x000fc60007f5e0ff */
[----:B--2---:R-:W-:Y:S04]  /*28b30*/  STL [R1+0x18], R5 ;  /* 0x0000180501007387 */ /* 0x004fe80000100800 */
[----:B------:R-:W2:Y:S01]  /*28b40*/  LDL.LU R11, [R1+0x78c] ;  /* 0x00078c00010b7983 */ /* 0x000ea20000300800 */
[----:B------:R-:W-:Y:S01]  /*28b50*/  PRMT R3, RZ, 0x7610, R3 ;  /* 0x00007610ff037816 */ /* 0x000fe20000000003 */
[----:B------:R-:W-:Y:S02]  /*28b60*/  @!P4 IMAD.MOV.U32 R10, RZ, RZ, R25 ;  /* 0x000000ffff0ac224 */ /* 0x000fe400078e0019 */
[----:B------:R0:W-:Y:S01]  /*28b70*/  STL [R1+0x790], R25 ;  /* 0x0007901901007387 */ /* 0x0001e20000100800 */
[----:B--2---:R-:W-:-:S05]  /*28b80*/  IMAD.X R11, R9, 0x1, R11, P2 ;  /* 0x00000001090b7824 */ /* 0x004fca00010e060b */
[----:B------:R1:W-:Y:S04]  /*28b90*/  STL [R1+0x78c], R11 ;  /* 0x00078c0b01007387 */ /* 0x0003e80000100800 */
[----:B0-----:R-:W2:Y:S04]  /*28ba0*/  LDL.LU R25, [R1+0x810] ;  /* 0x0008100001197983 */ /* 0x001ea80000300800 */
[----:B------:R-:W4:Y:S04]  /*28bb0*/  @!P4 LDG.E.U8 R3, desc[UR22][R10.64] ;  /* 0x000000160a03c981 */ /* 0x000f28000c1e1100 */
[----:B------:R-:W2:Y:S04]  /*28bc0*/  LDL.LU R10, [R1+0x7ac] ;  /* 0x0007ac00010a7983 */ /* 0x000ea80000300800 */
[----:B-1----:R-:W2:Y:S01]  /*28bd0*/  LDL.LU R11, [R1+0x7b0] ;  /* 0x0007b000010b7983 */ /* 0x002ea20000300800 */
[----:B------:R-:W-:-:S03]  /*28be0*/  PRMT R2, RZ, 0x7610, R2 ;  /* 0x00007610ff027816 */ /* 0x000fc60000000002 */
[----:B----4-:R-:W-:Y:S01]  /*28bf0*/  STL [R1+0xd2c], R3 ;  /* 0x000d2c0301007387 */ /* 0x010fe20000100800 */
        /* <DEDUP_REMOVED lines=21> */
[----:B---3--:R-:W-:Y:S04]  /*28d50*/  STL [R1+0xc], R4 ;  /* 0x00000c0401007387 */ /* 0x008fe80000100800 */
        /* <DEDUP_REMOVED lines=10> */
[----:B------:R0:W3:Y:S01]  /*28e00*/  @!P4 LDG.E.U8 R3, desc[UR22][R10.64] ;  /* 0x000000160a03c981 */ /* 0x0000e2000c1e1100 */
[----:B------:R-:W-:Y:S02]  /*28e10*/  IADD3 R25, P2, PT, R8, R25, RZ ;  /* 0x0000001908197210 */ /* 0x000fe40007f5e0ff */
[----:B------:R-:W-:-:S03]  /*28e20*/  PRMT R22, RZ, 0x7610, R22 ;  /* 0x00007610ff167816 */ /* 0x000fc60000000016 */
[----:B--2---:R-:W-:Y:S02]  /*28e30*/  IMAD.X R2, R9, 0x1, R2, P2 ;  /* 0x0000000109027824 */ /* 0x004fe400010e0602 */
[----:B0-----:R-:W-:Y:S02]  /*28e40*/  @!P4 IMAD.MOV.U32 R10, RZ, RZ, R25 ;  /* 0x000000ffff0ac224 */ /* 0x001fe400078e0019 */
[----:B------:R-:W-:-:S05]  /*28e50*/  @!P4 IMAD.MOV.U32 R11, RZ, RZ, R2 ;  /* 0x000000ffff0bc224 */ /* 0x000fca00078e0002 */
[----:B------:R-:W2:Y:S04]  /*28e60*/  @!P4 LDG.E.U8 R22, desc[UR22][R10.64] ;  /* 0x000000160a16c981 */ /* 0x000ea8000c1e1100 */
[----:B---3--:R0:W-:Y:S04]  /*28e70*/  STL [R1+0x8], R3 ;  /* 0x0000080301007387 */ /* 0x0081e80000100800 */
[----:B0-----:R-:W3:Y:S04]  /*28e80*/  LDL.LU R3, [R1+0x850] ;  /* 0x0008500001037983 */ /* 0x001ee80000300800 */
[----:B------:R0:W-:Y:S04]  /*28e90*/  STL [R1+0x810], R25 ;  /* 0x0008101901007387 */ /* 0x0001e80000100800 */
[----:B------:R1:W-:Y:S04]  /*28ea0*/  STL [R1+0x80c], R2 ;  /* 0x00080c0201007387 */ /* 0x0003e80000100800 */
[----:B0-----:R-:W4:Y:S04]  /*28eb0*/  LDL.LU R25, [R1+0x86c] ;  /* 0x00086c0001197983 */ /* 0x001f280000300800 */
[----:B-1----:R-:W3:Y:S04]  /*28ec0*/  LDL.LU R2, [R1+0x870] ;  /* 0x0008700001027983 */ /* 0x002ee80000300800 */
[----:B------:R-:W3:Y:S04]  /*28ed0*/  LDL.LU R10, [R1+0x82c] ;  /* 0x00082c00010a7983 */ /* 0x000ee80000300800 */
[----:B------:R-:W3:Y:S04]  /*28ee0*/  LDL.LU R11, [R1+0x830] ;  /* 0x00083000010b7983 */ /* 0x000ee80000300800 */
[----:B--2---:R0:W-:Y:S01]  /*28ef0*/  STL [R1+0xd34], R22 ;  /* 0x000d341601007387 */ /* 0x0041e20000100800 */
[----:B------:R-:W-:-:S02]  /*28f00*/  PRMT R21, RZ, 0x7610, R21 ;  /* 0x00007610ff157816 */ /* 0x000fc40000000015 */
[----:B---3--:R-:W-:-:S05]  /*28f10*/  IADD3 R11, P2, PT, R8, R11, RZ ;  /* 0x0000000b080b7210 */ /* 0x008fca0007f5e0ff */
[----:B------:R-:W-:Y:S01]  /*28f20*/  IMAD.X R10, R9, 0x1, R10, P2 ;  /* 0x00000001090a7824 */ /* 0x000fe200010e060a */
[----:B------:R1:W-:Y:S04]  /*28f30*/  STL [R1+0x830], R11 ;  /* 0x0008300b01007387 */ /* 0x0003e80000100800 */
[----:B------:R2:W-:Y:S04]  /*28f40*/  STL [R1+0x82c], R10 ;  /* 0x00082c0a01007387 */ /* 0x0005e80000100800 */
[----:B0-----:R-:W3:Y:S01]  /*28f50*/  LDL.LU R22, [R1+0x890] ;  /* 0x0008900001167983 */ /* 0x001ee20000300800 */
[----:B-1----:R-:W-:-:S04]  /*28f60*/  @!P4 LOP3.LUT R11, R11, R10, RZ, 0x3c, !PT ;  /* 0x0000000a0b0bc212 */ /* 0x002fc800078e3cff */
[----:B--2---:R-:W-:-:S04]  /*28f70*/  @!P4 LOP3.LUT R10, R11, R10, RZ, 0x3c, !PT ;  /* 0x0000000a0b0ac212 */ /* 0x004fc800078e3cff */
[----:B------:R-:W-:-:S05]  /*28f80*/  @!P4 LOP3.LUT R11, R11, R10, RZ, 0x3c, !PT ;  /* 0x0000000a0b0bc212 */ /* 0x000fca00078e3cff */
[----:B------:R0:W2:Y:S04]  /*28f90*/  @!P4 LDG.E.U8 R21, desc[UR22][R10.64] ;  /* 0x000000160a15c981 */ /* 0x0000a8000c1e1100 */
[----:B------:R-:W3:Y:S01]  /*28fa0*/  LDL.LU R11, [R1+0x84c] ;  /* 0x00084c00010b7983 */ /* 0x000ee20000300800 */
[----:B------:R-:W-:Y:S02]  /*28fb0*/  IADD3 R3, P2, PT, R8, R3, RZ ;  /* 0x0000000308037210 */ /* 0x000fe40007f5e0ff */
[----:B------:R-:W-:-:S03]  /*28fc0*/  PRMT R20, RZ, 0x7610, R20 ;  /* 0x00007610ff147816 */ /* 0x000fc60000000014 */
[----:B0-----:R-:W-:Y:S01]  /*28fd0*/  @!P4 IMAD.MOV.U32 R10, RZ, RZ, R3 ;  /* 0x000000ffff0ac224 */ /* 0x001fe200078e0003 */
[----:B------:R-:W-:Y:S01]  /*28fe0*/  PRMT R19, RZ, 0x7610, R19 ;  /* 0x00007610ff137816 */ /* 0x000fe20000000013 */
[----:B--2---:R0:W-:Y:S01]  /*28ff0*/  STL [R1+0xd38], R21 ;  /* 0x000d381501007387 */ /* 0x0041e20000100800 */
[C---:B---3--:R-:W-:Y:S01]  /*29000*/  IMAD.X R11, R9.reuse, 0x1, R11, P2 ;  /* 0x00000001090b7824 */ /* 0x048fe200010e060b */
[C---:B------:R-:W-:Y:S02]  /*29010*/  IADD3 R2, P2, PT, R8.reuse, R2, RZ ;  /* 0x0000000208027210 */ /* 0x040fe40007f5e0ff */
[----:B0-----:R-:W2:Y:S03]  /*29020*/  LDL.LU R21, [R1+0x88c] ;  /* 0x00088c0001157983 */ /* 0x001ea60000300800 */
[----:B----4-:R-:W-:Y:S01]  /*29030*/  IMAD.X R25, R9, 0x1, R25, P2 ;  /* 0x0000000109197824 */ /* 0x010fe200010e0619 */
[----:B------:R0:W3:Y:S04]  /*29040*/  @!P4 LDG.E.U8 R20, desc[UR22][R10.64] ;  /* 0x000000160a14c981 */ /* 0x0000e8000c1e1100 */
[----:B------:R1:W-:Y:S04]  /*29050*/  STL [R1+0x850], R3 ;  /* 0x0008500301007387 */ /* 0x0003e80000100800 */
[----:B------:R4:W-:Y:S01]  /*29060*/  STL [R1+0x84c], R11 ;  /* 0x00084c0b01007387 */ /* 0x0009e20000100800 */
[----:B0-----:R-:W-:Y:S01]  /*29070*/  @!P4 IMAD.MOV.U32 R10, RZ, RZ, R2 ;  /* 0x000000ffff0ac224 */ /* 0x001fe200078e0002 */
[----:B------:R-:W-:-:S02]  /*29080*/  IADD3 R22, P2, PT, R8, R22, RZ ;  /* 0x0000001608167210 */ /* 0x000fc40007f5e0ff */
[----:B-1----:R-:W3:Y:S01]  /*29090*/  LDL.LU R3, [R1+0x8b0] ;  /* 0x0008b00001037983 */ /* 0x002ee20000300800 */
[----:B----4-:R-:W-:-:S05]  /*290a0*/  @!P4 IMAD.MOV.U32 R11, RZ, RZ, R25 ;  /* 0x000000ffff0bc224 */ /* 0x010fca00078e0019 */
[----:B------:R0:W4:Y:S01]  /*290b0*/  @!P4 LDG.E.U8 R19, desc[UR22][R10.64] ;  /* 0x000000160a13c981 */ /* 0x000122000c1e1100 */
[----:B------:R-:W-:Y:S01]  /*290c0*/  PRMT R18, RZ, 0x7610, R18 ;  /* 0x00007610ff127816 */ /* 0x000fe20000000012 */
[----:B0-----:R-:W-:Y:S02]  /*290d0*/  @!P4 IMAD.MOV.U32 R10, RZ, RZ, R22 ;  /* 0x000000ffff0ac224 */ /* 0x001fe400078e0016 */
[----:B--2---:R-:W-:Y:S01]  /*290e0*/  IMAD.X R21, R9, 0x1, R21, P2 ;  /* 0x0000000109157824 */ /* 0x004fe200010e0615 */
[----:B---3--:R0:W-:Y:S03]  /*290f0*/  STL [R1+0xd3c], R20 ;  /* 0x000d3c1401007387 */ /* 0x0081e60000100800 */
[----:B------:R-:W-:-:S05]  /*29100*/  @!P4 IMAD.MOV.U32 R11, RZ, RZ, R21 ;  /* 0x000000ffff0bc224 */ /* 0x000fca00078e0015 */
[----:B------:R1:W2:Y:S04]  /*29110*/  @!P4 LDG.E.U8 R18, desc[UR22][R10.64] ;  /* 0x000000160a12c981 */ /* 0x0002a8000c1e1100 */
[----:B0-----:R-:W3:Y:S04]  /*29120*/  LDL.LU R20, [R1+0x8ac] ;  /* 0x0008ac0001147983 */ /* 0x001ee80000300800 */
[----:B------:R-:W-:Y:S04]  /*29130*/  STL [R1+0x870], R2 ;  /* 0x0008700201007387 */ /* 0x000fe80000100800 */
[----:B------:R0:W-:Y:S04]  /*29140*/  STL [R1+0x86c], R25 ;  /* 0x00086c1901007387 */ /* 0x0001e80000100800 */
[----:B0-----:R-:W2:Y:S04]  /*29150*/  LDL.LU R25, [R1+0x8cc] ;  /* 0x0008cc0001197983 */ /* 0x001ea80000300800 */
[----:B------:R-:W2:Y:S04]  /*29160*/  LDL.LU R2, [R1+0x8d0] ;  /* 0x0008d00001027983 */ /* 0x000ea80000300800 */
[----:B----4-:R-:W-:Y:S04]  /*29170*/  STL [R1+0xd40], R19 ;  /* 0x000d401301007387 */ /* 0x010fe80000100800 */
[----:B------:R0:W-:Y:S04]  /*29180*/  STL [R1+0x890], R22 ;  /* 0x0008901601007387 */ /* 0x0001e80000100800 */
[----:B------:R4:W-:Y:S04]  /*29190*/  STL [R1+0x88c], R21 ;  /* 0x00088c1501007387 */ /* 0x0009e80000100800 */
[----:B0-----:R-:W2:Y:S04]  /*291a0*/  LDL.LU R22, [R1+0x8ec] ;  /* 0x0008ec0001167983 */ /* 0x001ea80000300800 */
[----:B----4-:R-:W4:Y:S01]  /*291b0*/  LDL.LU R21, [R1+0x8f0] ;  /* 0x0008f00001157983 */ /* 0x010f220000300800 */
[----:B------:R-:W-:-:S02]  /*291c0*/  IADD3 R3, P2, PT, R8, R3, RZ ;  /* 0x0000000308037210 */ /* 0x000fc40007f5e0ff */
[----:B------:R-:W-:-:S03]  /*291d0*/  PRMT R17, RZ, 0x7610, R17 ;  /* 0x00007610ff117816 */ /* 0x000fc60000000011 */
[----:B-1----:R-:W-:Y:S01]  /*291e0*/  @!P4 IMAD.MOV.U32 R10, RZ, RZ, R3 ;  /* 0x000000ffff0ac224 */ /* 0x002fe200078e0003 */
[----:B------:R-:W-:Y:S02]  /*291f0*/  PRMT R16, RZ, 0x7610, R16 ;  /* 0x00007610ff107816 */ /* 0x000fe40000000010 */
[----:B------:R-:W-:Y:S01]  /*29200*/  PRMT R15, RZ, 0x7610, R15 ;  /* 0x00007610ff0f7816 */ /* 0x000fe2000000000f */
[----:B---3--:R-:W-:-:S04]  /*29210*/  IMAD.X R20, R9, 0x1, R20, P2 ;  /* 0x0000000109147824 */ /* 0x008fc800010e0614 */
[----:B------:R-:W-:Y:S01]  /*29220*/  @!P4 IMAD.MOV.U32 R11, RZ, RZ, R20 ;  /* 0x000000ffff0bc224 */ /* 0x000fe200078e0014 */
[----:B--2---:R-:W-:Y:S04]  /*29230*/  STL [R1+0xd44], R18 ;  /* 0x000d441201007387 */ /* 0x004fe80000100800 */
[----:B------:R0:W2:Y:S01]  /*29240*/  @!P4 LDG.E.U8 R17, desc[UR22][R10.64] ;  /* 0x000000160a11c981 */ /* 0x0000a2000c1e1100 */
[----:B------:R-:W-:-:S05]  /*29250*/  IADD3 R2, P2, PT, R8, R2, RZ ;  /* 0x0000000208027210 */ /* 0x000fca0007f5e0ff */
[----:B------:R-:W-:Y:S01]  /*29260*/  IMAD.X R25, R9, 0x1, R25, P2 ;  /* 0x0000000109197824 */ /* 0x000fe200010e0619 */
[----:B------:R-:W-:Y:S01]  /*29270*/  STL [R1+0x8b0], R3 ;  /* 0x0008b00301007387 */ /* 0x000fe20000100800 */
[----:B0-----:R-:W-:Y:S02]  /*29280*/  @!P4 IMAD.MOV.U32 R10, RZ, RZ, R2 ;  /* 0x000000ffff0ac224 */ /* 0x001fe400078e0002 */
[----:B------:R-:W-:Y:S01]  /*29290*/  @!P4 IMAD.MOV.U32 R11, RZ, RZ, R25 ;  /* 0x000000ffff0bc224 */ /* 0x000fe200078e0019 */
[----:B------:R0:W-:Y:S04]  /*292a0*/  STL [R1+0x8ac], R20 ;  /* 0x0008ac1401007387 */ /* 0x0001e80000100800 */
[----:B------:R1:W3:Y:S04]  /*292b0*/  @!P4 LDG.E.U8 R16, desc[UR22][R10.64] ;  /* 0x000000160a10c981 */ /* 0x0002e8000c1e1100 */
[----:B0-----:R-:W3:Y:S01]  /*292c0*/  LDL.LU R20, [R1+0x90c] ;  /* 0x00090c0001147983 */ /* 0x001ee20000300800 */
[----:B----4-:R-:W-:-:S03]  /*292d0*/  IADD3 R21, P2, PT, R8, R21, RZ ;  /* 0x0000001508157210 */ /* 0x010fc60007f5e0ff */
[----:B------:R-:W4:Y:S02]  /*292e0*/  LDL.LU R3, [R1+0x910] ;  /* 0x0009100001037983 */ /* 0x000f240000300800 */
[----:B------:R-:W-:Y:S02]  /*292f0*/  IMAD.X R22, R9, 0x1, R22, P2 ;  /* 0x0000000109167824 */ /* 0x000fe400010e0616 */
[----:B-1----:R-:W-:Y:S02]  /*29300*/  @!P4 IMAD.MOV.U32 R10, RZ, RZ, R21 ;  /* 0x000000ffff0ac224 */ /* 0x002fe400078e0015 */
[----:B------:R-:W-:-:S05]  /*29310*/  @!P4 IMAD.MOV.U32 R11, RZ, RZ, R22 ;  /* 0x000000ffff0bc224 */ /* 0x000fca00078e0016 */
[----:B------:R0:W4:Y:S01]  /*29320*/  @!P4 LDG.E.U8 R15, desc[UR22][R10.64] ;  /* 0x000000160a0fc981 */ /* 0x000122000c1e1100 */
[----:B------:R-:W-:-:S03]  /*29330*/  PRMT R14, RZ, 0x7610, R14 ;  /* 0x00007610ff0e7816 */ /* 0x000fc6000000000e */
[----:B--2---:R-:W-:Y:S04]  /*29340*/  STL [R1+0xd48], R17 ;  /* 0x000d481101007387 */ /* 0x004fe80000100800 */
[----:B------:R1:W-:Y:S04]  /*29350*/  STL [R1+0x8d0], R2 ;  /* 0x0008d00201007387 */ /* 0x0003e80000100800 */
[----:B------:R-:W-:Y:S04]  /*29360*/  STL [R1+0x8cc], R25 ;  /* 0x0008cc1901007387 */ /* 0x000fe80000100800 */
[----:B------:R-:W2:Y:S04]  /*29370*/  LDL.LU R19, [R1+0x92c] ;  /* 0x00092c0001137983 */ /* 0x000ea80000300800 */
[----:B-1----:R-:W2:Y:S04]  /*29380*/  LDL.LU R2, [R1+0x930] ;  /* 0x0009300001027983 */ /* 0x002ea80000300800 */
[----:B---3--:R1:W-:Y:S04]  /*29390*/  STL [R1+0xd4c], R16 ;  /* 0x000d4c1001007387 */ /* 0x0083e80000100800 */
[----:B------:R-:W-:Y:S01]  /*293a0*/  STL [R1+0x8f0], R21 ;  /* 0x0008f01501007387 */ /* 0x000fe20000100800 */
[----:B----4-:R-:W-:-:S03]  /*293b0*/  IADD3 R3, P2, PT, R8, R3, RZ ;  /* 0x0000000308037210 */ /* 0x010fc60007f5e0ff */
[----:B------:R-:W-:Y:S04]  /*293c0*/  STL [R1+0x8ec], R22 ;  /* 0x0008ec1601007387 */ /* 0x000fe80000100800 */
[----:B------:R-:W3:Y:S01]  /*293d0*/  LDL.LU R18, [R1+0x94c] ;  /* 0x00094c0001127983 */ /* 0x000ee20000300800 */
[----:B------:R-:W-:-:S03]  /*293e0*/  IMAD.X R20, R9, 0x1, R20, P2 ;  /* 0x0000000109147824 */ /* 0x000fc600010e0614 */
[----:B------:R-:W4:Y:S01]  /*293f0*/  LDL.LU R17, [R1+0x950] ;  /* 0x0009500001117983 */ /* 0x000f220000300800 */
[----:B0-----:R-:W-:Y:S02]  /*29400*/  @!P4 IMAD.MOV.U32 R10, RZ, RZ, R3 ;  /* 0x000000ffff0ac224 */ /* 0x001fe400078e0003 */
[----:B------:R-:W-:Y:S01]  /*29410*/  @!P4 IMAD.MOV.U32 R11, RZ, RZ, R20 ;  /* 0x000000ffff0bc224 */ /* 0x000fe200078e0014 */
[----:B------:R0:W-:Y:S04]  /*29420*/  STL [R1+0xd50], R15 ;  /* 0x000d500f01007387 */ /* 0x0001e80000100800 */
[----:B------:R0:W-:Y:S04]  /*29430*/  STL [R1+0x910], R3 ;  /* 0x0009100301007387 */ /* 0x0001e80000100800 */
[----:B------:R-:W-:Y:S04]  /*29440*/  STL [R1+0x90c], R20 ;  /* 0x00090c1401007387 */ /* 0x000fe80000100800 */
[----:B-1----:R-:W3:Y:S04]  /*29450*/  LDL.LU R16, [R1+0x964] ;  /* 0x0009640001107983 */ /* 0x002ee80000300800 */
[----:B0-----:R-:W3:Y:S04]  /*29460*/  LDL.LU R15, [R1+0x968] ;  /* 0x00096800010f7983 */ /* 0x001ee80000300800 */
[----:B------:R0:W3:Y:S01]  /*29470*/  @!P4 LDG.E.U8 R14, desc[UR22][R10.64] ;  /* 0x000000160a0ec981 */ /* 0x0000e2000c1e1100 */
[----:B------:R-:W-:-:S02]  /*29480*/  PRMT R13, RZ, 0x7610, R13 ;  /* 0x00007610ff0d7816 */ /* 0x000fc4000000000d */
[----:B------:R-:W-:Y:S01]  /*29490*/  PRMT R12, RZ, 0x7610, R12 ;  /* 0x00007610ff0c7816 */ /* 0x000fe2000000000c */
[----:B------:R-:W-:Y:S01]  /*294a0*/  IMAD.MOV.U32 R3, RZ, RZ, R24 ;  /* 0x000000ffff037224 */ /* 0x000fe200078e0018 */
[----:B--2---:R-:W-:-:S05]  /*294b0*/  IADD3 R2, P2, PT, R8, R2, RZ ;  /* 0x0000000208027210 */ /* 0x004fca0007f5e0ff */
[----:B------:R-:W-:Y:S02]  /*294c0*/  IMAD.X R19, R9, 0x1, R19, P2 ;  /* 0x0000000109137824 */ /* 0x000fe400010e0613 */
[----:B0-----:R-:W-:Y:S02]  /*294d0*/  @!P4 IMAD.MOV.U32 R10, RZ, RZ, R2 ;  /* 0x000000ffff0ac224 */ /* 0x001fe400078e0002 */
[----:B------:R-:W-:-:S05]  /*294e0*/  @!P4 IMAD.MOV.U32 R11, RZ, RZ, R19 ;  /* 0x000000ffff0bc224 */ /* 0x000fca00078e0013 */
[----:B------:R0:W2:Y:S01]  /*294f0*/  @!P4 LDG.E.U8 R13, desc[UR22][R10.64] ;  /* 0x000000160a0dc981 */ /* 0x0000a2000c1e1100 */
[----:B----4-:R-:W-:-:S05]  /*29500*/  IADD3 R17, P2, PT, R8, R17, RZ ;  /* 0x0000001108117210 */ /* 0x010fca0007f5e0ff */
[----:B---3--:R-:W-:Y:S02]  /*29510*/  IMAD.X R18, R9, 0x1, R18, P2 ;  /* 0x0000000109127824 */ /* 0x008fe400010e0612 */
[----:B0-----:R-:W-:Y:S02]  /*29520*/  @!P4 IMAD.MOV.U32 R10, RZ, RZ, R17 ;  /* 0x000000ffff0ac224 */ /* 0x001fe400078e0011 */
[----:B------:R-:W-:-:S05]  /*29530*/  @!P4 IMAD.MOV.U32 R11, RZ, RZ, R18 ;  /* 0x000000ffff0bc224 */ /* 0x000fca00078e0012 */
[----:B------:R0:W3:Y:S01]  /*29540*/  @!P4 LDG.E.U8 R12, desc[UR22][R10.64] ;  /* 0x000000160a0cc981 */ /* 0x0000e2000c1e1100 */
[----:B------:R-:W-:-:S03]  /*29550*/  IADD3 R15, P2, PT, R8, R15, RZ ;  /* 0x0000000f080f7210 */ /* 0x000fc60007f5e0ff */
[----:B------:R1:W-:Y:S02]  /*29560*/  STL [R1+0xd54], R14 ;  /* 0x000d540e01007387 */ /* 0x0003e40000100800 */
[----:B------:R-:W-:Y:S02]  /*29570*/  IMAD.X R16, R9, 0x1, R16, P2 ;  /* 0x0000000109107824 */ /* 0x000fe400010e0610 */
[----:B------:R4:W-:Y:S04]  /*29580*/  STL [R1+0x930], R2 ;  /* 0x0009300201007387 */ /* 0x0009e80000100800 */
[----:B------:R-:W-:Y:S01]  /*29590*/  STL [R1+0x92c], R19 ;  /* 0x00092c1301007387 */ /* 0x000fe20000100800 */
[----:B0-----:R-:W-:-:S03]  /*295a0*/  PRMT R11, RZ, 0x7610, R11 ;  /* 0x00007610ff0b7816 */ /* 0x001fc6000000000b */
[----:B-1----:R-:W3:Y:S01]  /*295b0*/  LDL.LU R14, [R1+0x97c] ;  /* 0x00097c00010e7983 */ /* 0x002ee20000300800 */
[----:B------:R-:W-:-:S03]  /*295c0*/  @!P4 IMAD.MOV.U32 R24, RZ, RZ, R15 ;  /* 0x000000ffff18c224 */ /* 0x000fc600078e000f */
[----:B----4-:R-:W4:Y:S01]  /*295d0*/  LDL.LU R2, [R1+0x980] ;  /* 0x0009800001027983 */ /* 0x010f220000300800 */
[----:B------:R-:W-:-:S05]  /*295e0*/  @!P4 IMAD.MOV.U32 R25, RZ, RZ, R16 ;  /* 0x000000ffff19c224 */ /* 0x000fca00078e0010 */
[----:B------:R-:W4:Y:S01]  /*295f0*/  @!P4 LDG.E.U8 R11, desc[UR22][R24.64] ;  /* 0x00000016180bc981 */ /* 0x000f22000c1e1100 */
[----:B------:R-:W-:-:S03]  /*29600*/  PRMT R10, RZ, 0x7610, R10 ;  /* 0x00007610ff0a7816 */ /* 0x000fc6000000000a */
[----:B--2---:R-:W-:Y:S04]  /*29610*/  STL [R1+0xd58], R13 ;  /* 0x000d580d01007387 */ /* 0x004fe80000100800 */
[----:B------:R0:W-:Y:S04]  /*29620*/  STL [R1+0x950], R17 ;  /* 0x0009501101007387 */ /* 0x0001e80000100800 */
[----:B------:R-:W-:Y:S04]  /*29630*/  STL [R1+0x94c], R18 ;  /* 0x00094c1201007387 */ /* 0x000fe80000100800 */
[----:B---3--:R-:W-:Y:S04]  /*29640*/  STL [R1+0xd5c], R12 ;  /* 0x000d5c0c01007387 */ /* 0x008fe80000100800 */
[----:B------:R-:W-:Y:S04]  /*29650*/  STL [R1+0x968], R15 ;  /* 0x0009680f01007387 */ /* 0x000fe80000100800 */
[----:B------:R1:W-:Y:S04]  /*29660*/  STL [R1+0x964], R16 ;  /* 0x0009641001007387 */ /* 0x0003e80000100800 */
[----:B0-----:R-:W2:Y:S04]  /*29670*/  LDL.LU R17, [R1+0x19c] ;  /* 0x00019c0001117983 */ /* 0x001ea80000300800 */
[----:B------:R-:W3:Y:S01]  /*29680*/  LDL.LU R13, [R1+0x1a0] ;  /* 0x0001a000010d7983 */ /* 0x000ee20000300800 */
[----:B----4-:R-:W-:-:S05]  /*29690*/  IADD3 R2, P2, PT, R8, R2, RZ ;  /* 0x0000000208027210 */ /* 0x010fca0007f5e0ff */
[----:B------:R-:W-:Y:S01]  /*296a0*/  IMAD.X R14, R9, 0x1, R14, P2 ;  /* 0x00000001090e7824 */ /* 0x000fe200010e060e */
[----:B------:R-:W-:Y:S01]  /*296b0*/  STL [R1+0xd60], R11 ;  /* 0x000d600b01007387 */ /* 0x000fe20000100800 */
[----:B------:R-:W-:Y:S02]  /*296c0*/  @!P4 IMAD.MOV.U32 R24, RZ, RZ, R2 ;  /* 0x000000ffff18c224 */ /* 0x000fe400078e0002 */
[----:B------:R-:W-:Y:S01]  /*296d0*/  @!P4 IMAD.MOV.U32 R25, RZ, RZ, R14 ;  /* 0x000000ffff19c224 */ /* 0x000fe200078e000e */
[----:B------:R0:W-:Y:S04]  /*296e0*/  STL [R1+0x980], R2 ;  /* 0x0009800201007387 */ /* 0x0001e80000100800 */
[----:B------:R4:W-:Y:S04]  /*296f0*/  STL [R1+0x97c], R14 ;  /* 0x00097c0e01007387 */ /* 0x0009e80000100800 */
[----:B-1----:R-:W2:Y:S04]  /*29700*/  LDL.LU R16, [R1+0x1bc] ;  /* 0x0001bc0001107983 */ /* 0x002ea80000300800 */
[----:B0-----:R-:W2:Y:S04]  /*29710*/  LDL.LU R2, [R1+0x1c0] ;  /* 0x0001c00001027983 */ /* 0x001ea80000300800 */
[----:B------:R0:W2:Y:S04]  /*29720*/  @!P4 LDG.E.U8 R10, desc[UR22][R24.64] ;  /* 0x00000016180ac981 */ /* 0x0000a8000c1e1100 */
[----:B------:R-:W2:Y:S04]  /*29730*/  LDL.LU R15, [R1+0x1dc] ;  /* 0x0001dc00010f7983 */ /* 0x000ea80000300800 */
[----:B----4-:R-:W4:Y:S01]  /*29740*/  LDL.LU R14, [R1+0x1e0] ;  /* 0x0001e000010e7983 */ /* 0x010f220000300800 */
[----:B------:R-:W-:-:S02]  /*29750*/  PRMT R7, RZ, 0x7610, R7 ;  /* 0x00007610ff077816 */ /* 0x000fc40000000007 */
[----:B------:R-:W-:Y:S02]  /*29760*/  PRMT R0, RZ, 0x7610, R0 ;  /* 0x00007610ff007816 */ /* 0x000fe40000000000 */
[----:B------:R-:W-:Y:S02]  /*29770*/  PRMT R92, RZ, 0x7610, R92 ;  /* 0x00007610ff5c7816 */ /* 0x000fe4000000005c */
[----:B---3--:R-:W-:-:S05]  /*29780*/  IADD3 R13, P2, PT, R8, R13, RZ ;  /* 0x0000000d080d7210 */ /* 0x008fca0007f5e0ff */
[----:B--2---:R-:W-:Y:S02]  /*29790*/  IMAD.X R17, R9, 0x1, R17, P2 ;  /* 0x0000000109117824 */ /* 0x004fe400010e0611 */
[----:B0-----:R-:W-:Y:S02]  /*297a0*/  @!P4 IMAD.MOV.U32 R24, RZ, RZ, R13 ;  /* 0x000000ffff18c224 */ /* 0x001fe400078e000d */
[----:B------:R-:W-:-:S05]  /*297b0*/  @!P4 IMAD.MOV.U32 R25, RZ, RZ, R17 ;  /* 0x000000ffff19c224 */ /* 0x000fca00078e0011 */
[----:B------:R0:W2:Y:S01]  /*297c0*/  @!P4 LDG.E.U8 R7, desc[UR22][R24.64] ;  /* 0x000000161807c981 */ /* 0x0000a2000c1e1100 */
[----:B------:R-:W-:-:S03]  /*297d0*/  IADD3 R2, P2, PT, R8, R2, RZ ;  /* 0x0000000208027210 */ /* 0x000fc60007f5e0ff */
[----:B------:R-:W-:Y:S02]  /*297e0*/  STL [R1+0xd64], R10 ;  /* 0x000d640a01007387 */ /* 0x000fe40000100800 */
[----:B------:R-:W-:Y:S02]  /*297f0*/  IMAD.X R16, R9, 0x1, R16, P2 ;  /* 0x0000000109107824 */ /* 0x000fe400010e0610 */
[----:B------:R1:W-:Y:S04]  /*29800*/  STL [R1+0x1a0], R13 ;  /* 0x0001a00d01007387 */ /* 0x0003e80000100800 */
[----:B------:R-:W-:Y:S01]  /*29810*/  STL [R1+0x19c], R17 ;  /* 0x00019c1101007387 */ /* 0x000fe20000100800 */
[----:B----4-:R-:W-:Y:S01]  /*29820*/  IADD3 R14, P2, PT, R8, R14, RZ ;  /* 0x0000000e080e7210 */ /* 0x010fe20007f5e0ff */
[----:B0-----:R-:W-:-:S02]  /*29830*/  @!P4 IMAD.MOV.U32 R24, RZ, RZ, R2 ;  /* 0x000000ffff18c224 */ /* 0x001fc400078e0002 */
[----:B-1----:R-:W3:Y:S01]  /*29840*/  LDL.LU R13, [R1+0x1fc] ;  /* 0x0001fc00010d7983 */ /* 0x002ee20000300800 */
[----:B------:R-:W-:-:S03]  /*29850*/  @!P4 IMAD.MOV.U32 R25, RZ, RZ, R16 ;  /* 0x000000ffff19c224 */ /* 0x000fc600078e0010 */
[----:B------:R-:W4:Y:S01]  /*29860*/  LDL.LU R11, [R1+0x200] ;  /* 0x00020000010b7983 */ /* 0x000f220000300800 */
[----:B------:R-:W-:-:S03]  /*29870*/  IMAD.X R15, R9, 0x1, R15, P2 ;  /* 0x00000001090f7824 */ /* 0x000fc600010e060f */
[----:B------:R0:W3:Y:S02]  /*29880*/  @!P4 LDG.E.U8 R0, desc[UR22][R24.64] ;  /* 0x000000161800c981 */ /* 0x0000e4000c1e1100 */
[----:B0-----:R-:W-:Y:S02]  /*29890*/  @!P4 IMAD.MOV.U32 R24, RZ, RZ, R14 ;  /* 0x000000ffff18c224 */ /* 0x001fe400078e000e */
[----:B------:R-:W-:-:S05]  /*298a0*/  @!P4 IMAD.MOV.U32 R25, RZ, RZ, R15 ;  /* 0x000000ffff19c224 */ /* 0x000fca00078e000f */
[----:B------:R0:W3:Y:S01]  /*298b0*/  @!P4 LDG.E.U8 R92, desc[UR22][R24.64] ;  /* 0x00000016185cc981 */ /* 0x0000e2000c1e1100 */
[----:B------:R-:W-:-:S03]  /*298c0*/  PRMT R90, RZ, 0x7610, R90 ;  /* 0x00007610ff5a7816 */ /* 0x000fc6000000005a */
[----:B--2---:R-:W-:Y:S04]  /*298d0*/  STL [R1+0xd68], R7 ;  /* 0x000d680701007387 */ /* 0x004fe80000100800 */
[----:B------:R1:W-:Y:S04]  /*298e0*/  STL [R1+0x1c0], R2 ;  /* 0x0001c00201007387 */ /* 0x0003e80000100800 */
[----:B------:R-:W-:Y:S04]  /*298f0*/  STL [R1+0x1bc], R16 ;  /* 0x0001bc1001007387 */ /* 0x000fe80000100800 */
[----:B-1----:R-:W2:Y:S01]  /*29900*/  LDL.LU R2, [R1+0x220] ;  /* 0x0002200001027983 */ /* 0x002ea20000300800 */
[----:B----4-:R-:W-:-:S05]  /*29910*/  IADD3 R11, P2, PT, R8, R11, RZ ;  /* 0x0000000b080b7210 */ /* 0x010fca0007f5e0ff */
[----:B---3--:R-:W-:Y:S01]  /*29920*/  IMAD.X R13, R9, 0x1, R13, P2 ;  /* 0x00000001090d7824 */ /* 0x008fe200010e060d */
[----:B------:R1:W-:Y:S01]  /*29930*/  STL [R1+0xd6c], R0 ;  /* 0x000d6c0001007387 */ /* 0x0003e20000100800 */
[----:B0-----:R-:W-:Y:S02]  /*29940*/  @!P4 IMAD.MOV.U32 R24, RZ, RZ, R11 ;  /* 0x000000ffff18c224 */ /* 0x001fe400078e000b */
[----:B------:R-:W-:Y:S01]  /*29950*/  @!P4 IMAD.MOV.U32 R25, RZ, RZ, R13 ;  /* 0x000000ffff19c224 */ /* 0x000fe200078e000d */
[----:B------:R-:W-:Y:S04]  /*29960*/  STL [R1+0x1e0], R14 ;  /* 0x0001e00e01007387 */ /* 0x000fe80000100800 */
[----:B------:R-:W-:Y:S04]  /*29970*/  STL [R1+0x1dc], R15 ;  /* 0x0001dc0f01007387 */ /* 0x000fe80000100800 */
[----:B-1----:R-:W3:Y:S04]  /*29980*/  LDL.LU R0, [R1+0x21c] ;  /* 0x00021c0001007983 */ /* 0x002ee80000300800 */
[----:B------:R-:W4:Y:S04]  /*29990*/  LDL.LU R10, [R1+0x260] ;  /* 0x00026000010a7983 */ /* 0x000f280000300800 */
[----:B------:R-:W-:Y:S04]  /*299a0*/  STL [R1+0xd70], R92 ;  /* 0x000d705c01007387 */ /* 0x000fe80000100800 */
[----:B------:R0:W4:Y:S04]  /*299b0*/  @!P4 LDG.E.U8 R90, desc[UR22][R24.64] ;  /* 0x00000016185ac981 */ /* 0x000128000c1e1100 */
[----:B------:R-:W-:Y:S04]  /*299c0*/  STL [R1+0x200], R11 ;  /* 0x0002000b01007387 */ /* 0x000fe80000100800 */
[----:B------:R1:W-:Y:S04]  /*299d0*/  STL [R1+0x1fc], R13 ;  /* 0x0001fc0d01007387 */ /* 0x0003e80000100800 */
[----:B-1----:R-:W4:Y:S04]  /*299e0*/  LDL.LU R13, [R1+0x25c] ;  /* 0x00025c00010d7983 */ /* 0x002f280000300800 */
[----:B------:R-:W4:Y:S04]  /*299f0*/  LDL.LU R11, [R1+0x27c] ;  /* 0x00027c00010b7983 */ /* 0x000f280000300800 */
[----:B------:R-:W4:Y:S01]  /*29a00*/  LDL.LU R7, [R1+0x280] ;  /* 0x0002800001077983 */ /* 0x000f220000300800 */
[----:B------:R-:W-:-:S02]  /*29a10*/  PRMT R88, RZ, 0x7610, R88 ;  /* 0x00007610ff587816 */ /* 0x000fc40000000058 */
[----:B------:R-:W-:Y:S02]  /*29a20*/  PRMT R86, RZ, 0x7610, R86 ;  /* 0x00007610ff567816 */ /* 0x000fe40000000056 */
[----:B------:R-:W-:Y:S02]  /*29a30*/  PRMT R84, RZ, 0x7610, R84 ;  /* 0x00007610ff547816 */ /* 0x000fe40000000054 */
[----:B--2---:R-:W-:-:S05]  /*29a40*/  IADD3 R2, P2, PT, R8, R2, RZ ;  /* 0x0000000208027210 */ /* 0x004fca0007f5e0ff */
[----:B0-----:R-:W-:Y:S02]  /*29a50*/  @!P4 IMAD.MOV.U32 R24, RZ, RZ, R2 ;  /* 0x000000ffff18c224 */ /* 0x001fe400078e0002 */
[----:B---3--:R-:W-:Y:S01]  /*29a60*/  IMAD.X R0, R9, 0x1, R0, P2 ;  /* 0x0000000109007824 */ /* 0x008fe200010e0600 */
[----:B----4-:R-:W-:-:S03]  /*29a70*/  IADD3 R10, P2, PT, R8, R10, RZ ;  /* 0x0000000a080a7210 */ /* 0x010fc60007f5e0ff */
[----:B------:R-:W-:-:S05]  /*29a80*/  @!P4 IMAD.MOV.U32 R25, RZ, RZ, R0 ;  /* 0x000000ffff19c224 */ /* 0x000fca00078e0000 */
[----:B------:R0:W2:Y:S04]  /*29a90*/  @!P4 LDG.E.U8 R88, desc[UR22][R24.64] ;  /* 0x000000161858c981 */ /* 0x0000a8000c1e1100 */
[----:B------:R-:W-:Y:S04]  /*29aa0*/  STL [R1+0xd74], R90 ;  /* 0x000d745a01007387 */ /* 0x000fe80000100800 */
[----:B------:R1:W-:Y:S04]  /*29ab0*/  STL [R1+0x220], R2 ;  /* 0x0002200201007387 */ /* 0x0003e80000100800 */
[----:B------:R3:W-:Y:S01]  /*29ac0*/  STL [R1+0x21c], R0 ;  /* 0x00021c0001007387 */ /* 0x0007e20000100800 */
[----:B0-----:R-:W-:-:S03]  /*29ad0*/  @!P4 IMAD.MOV.U32 R24, RZ, RZ, R10 ;  /* 0x000000ffff18c224 */ /* 0x001fc600078e000a */
[----:B-1----:R-:W4:Y:S01]  /*29ae0*/  LDL.LU R2, [R1+0x29c] ;  /* 0x00029c0001027983 */ /* 0x002f220000300800 */
[----:B------:R-:W-:-:S03]  /*29af0*/  IMAD.X R13, R9, 0x1, R13, P2 ;  /* 0x00000001090d7824 */ /* 0x000fc600010e060d */
[----:B---3--:R-:W3:Y:S01]  /*29b00*/  LDL.LU R0, [R1+0x2a0] ;  /* 0x0002a00001007983 */ /* 0x008ee20000300800 */
[----:B------:R-:W-:-:S05]  /*29b10*/  @!P4 IMAD.MOV.U32 R25, RZ, RZ, R13 ;  /* 0x000000ffff19c224 */ /* 0x000fca00078e000d */
[----:B------:R0:W4:Y:S01]  /*29b20*/  @!P4 LDG.E.U8 R86, desc[UR22][R24.64] ;  /* 0x000000161856c981 */ /* 0x000122000c1e1100 */
[----:B------:R-:W-:-:S05]  /*29b30*/  IADD3 R7, P2, PT, R8, R7, RZ ;  /* 0x0000000708077210 */ /* 0x000fca0007f5e0ff */
[----:B------:R-:W-:Y:S02]  /*29b40*/  IMAD.X R11, R9, 0x1, R11, P2 ;  /* 0x00000001090b7824 */ /* 0x000fe400010e060b */
[----:B0-----:R-:W-:Y:S02]  /*29b50*/  @!P4 IMAD.MOV.U32 R24, RZ, RZ, R7 ;  /* 0x000000ffff18c224 */ /* 0x001fe400078e0007 */
[----:B------:R-:W-:-:S05]  /*29b60*/  @!P4 IMAD.MOV.U32 R25, RZ, RZ, R11 ;  /* 0x000000ffff19c224 */ /* 0x000fca00078e000b */
[----:B------:R0:W4:Y:S01]  /*29b70*/  @!P4 LDG.E.U8 R84, desc[UR22][R24.64] ;  /* 0x000000161854c981 */ /* 0x000122000c1e1100 */
[----:B------:R-:W-:-:S03]  /*29b80*/  PRMT R82, RZ, 0x7610, R82 ;  /* 0x00007610ff527816 */ /* 0x000fc60000000052 */
[----:B--2---:R-:W-:Y:S04]  /*29b90*/  STL [R1+0xd78], R88 ;  /* 0x000d785801007387 */ /* 0x004fe80000100800 */
[----:B------:R-:W-:Y:S04]  /*29ba0*/  STL [R1+0x260], R10 ;  /* 0x0002600a01007387 */ /* 0x000fe80000100800 */
[----:B------:R1:W-:Y:S04]  /*29bb0*/  STL [R1+0x25c], R13 ;  /* 0x00025c0d01007387 */ /* 0x0003e80000100800 */
[----:B-1----:R-:W2:Y:S01]  /*29bc0*/  LDL.LU R13, [R1+0x2bc] ;  /* 0x0002bc00010d7983 */ /* 0x002ea20000300800 */
[----:B---3--:R-:W-:-:S03]  /*29bd0*/  IADD3 R0, P2, PT, R8, R0, RZ ;  /* 0x0000000008007210 */ /* 0x008fc60007f5e0ff */
[----:B------:R-:W3:Y:S02]  /*29be0*/  LDL.LU R10, [R1+0x2c0] ;  /* 0x0002c000010a7983 */ /* 0x000ee40000300800 */
[----:B----4-:R-:W-:Y:S02]  /*29bf0*/  IMAD.X R2, R9, 0x1, R2, P2 ;  /* 0x0000000109027824 */ /* 0x010fe400010e0602 */
[----:B------:R-:W-:Y:S01]  /*29c00*/  STL [R1+0xd7c], R86 ;  /* 0x000d7c5601007387 */ /* 0x000fe20000100800 */
[----:B0-----:R-:W-:Y:S02]  /*29c10*/  @!P4 IMAD.MOV.U32 R24, RZ, RZ, R0 ;  /* 0x000000ffff18c224 */ /* 0x001fe400078e0000 */
[----:B------:R-:W-:Y:S01]  /*29c20*/  @!P4 IMAD.MOV.U32 R25, RZ, RZ, R2 ;  /* 0x000000ffff19c224 */ /* 0x000fe200078e0002 */
[----:B------:R-:W-:Y:S04]  /*29c30*/  STL [R1+0x280], R7 ;  /* 0x0002800701007387 */ /* 0x000fe80000100800 */
[----:B------:R0:W-:Y:S04]  /*29c40*/  STL [R1+0x27c], R11 ;  /* 0x00027c0b01007387 */ /* 0x0001e80000100800 */
[----:B------:R1:W4:Y:S04]  /*29c50*/  @!P4 LDG.E.U8 R82, desc[UR22][R24.64] ;  /* 0x000000161852c981 */ /* 0x000328000c1e1100 */
[----:B0-----:R-:W4:Y:S04]  /*29c60*/  LDL.LU R11, [R1+0x2dc] ;  /* 0x0002dc00010b7983 */ /* 0x001f280000300800 */
[----:B------:R-:W4:Y:S04]  /*29c70*/  LDL.LU R7, [R1+0x2e0] ;  /* 0x0002e00001077983 */ /* 0x000f280000300800 */
[----:B------:R-:W-:Y:S04]  /*29c80*/  STL [R1+0xd80], R84 ;  /* 0x000d805401007387 */ /* 0x000fe80000100800 */
[----:B------:R-:W-:Y:S04]  /*29c90*/  STL [R1+0x2a0], R0 ;  /* 0x0002a00001007387 */ /* 0x000fe80000100800 */
[----:B------:R0:W-:Y:S04]  /*29ca0*/  STL [R1+0x29c], R2 ;  /* 0x00029c0201007387 */ /* 0x0001e80000100800 */
[----:B0-----:R-:W4:Y:S04]  /*29cb0*/  LDL.LU R2, [R1+0x2fc] ;  /* 0x0002fc0001027983 */ /* 0x001f280000300800 */
[----:B------:R-:W4:Y:S01]  /*29cc0*/  LDL.LU R0, [R1+0x300] ;  /* 0x0003000001007983 */ /* 0x000f220000300800 */
[----:B------:R-:W-:-:S03]  /*29cd0*/  PRMT R80, RZ, 0x7610, R80 ;  /* 0x00007610ff507816 */ /* 0x000fc60000000050 */
[----:B------:R-:W4:Y:S01]  /*29ce0*/  LDL.LU R15, [R1+0x31c] ;  /* 0x00031c00010f7983 */ /* 0x000f220000300800 */
[----:B------:R-:W-:Y:S02]  /*29cf0*/  PRMT R78, RZ, 0x7610, R78 ;  /* 0x00007610ff4e7816 */ /* 0x000fe4000000004e */
[----:B------:R-:W-:Y:S02]  /*29d00*/  PRMT R76, RZ, 0x7610, R76 ;  /* 0x00007610ff4c7816 */ /* 0x000fe4000000004c */
[----:B---3--:R-:W-:-:S05]  /*29d10*/  IADD3 R10, P2, PT, R8, R10, RZ ;  /* 0x0000000a080a7210 */ /* 0x008fca0007f5e0ff */
[----:B--2---:R-:W-:Y:S02]  /*29d20*/  IMAD.X R13, R9, 0x1, R13, P2 ;  /* 0x00000001090d7824 */ /* 0x004fe400010e060d */
[----:B-1----:R-:W-:Y:S02]  /*29d30*/  @!P4 IMAD.MOV.U32 R24, RZ, RZ, R10 ;  /* 0x000000ffff18c224 */ /* 0x002fe400078e000a */
[----:B------:R-:W-:-:S05]  /*29d40*/  @!P4 IMAD.MOV.U32 R25, RZ, RZ, R13 ;  /* 0x000000ffff19c224 */ /* 0x000fca00078e000d */
[----:B------:R0:W2:Y:S04]  /*29d50*/  @!P4 LDG.E.U8 R80, desc[UR22][R24.64] ;  /* 0x000000161850c981 */ /* 0x0000a8000c1e1100 */
[----:B----4-:R-:W-:Y:S04]  /*29d60*/  STL [R1+0xd84], R82 ;  /* 0x000d845201007387 */ /* 0x010fe80000100800 */
[----:B------:R1:W-:Y:S01]  /*29d70*/  STL [R1+0x2c0], R10 ;  /* 0x0002c00a01007387 */ /* 0x0003e20000100800 */
[----:B------:R-:W-:-:S03]  /*29d80*/  IADD3 R7, P2, PT, R8, R7, RZ ;  /* 0x0000000708077210 */ /* 0x000fc60007f5e0ff */
[----:B------:R-:W-:Y:S04]  /*29d90*/  STL [R1+0x2bc], R13 ;  /* 0x0002bc0d01007387 */ /* 0x000fe80000100800 */
[----:B-1----:R-:W3:Y:S01]  /*29da0*/  LDL.LU R10, [R1+0x320] ;  /* 0x00032000010a7983 */ /* 0x002ee20000300800 */
[----:B------:R-:W-:Y:S02]  /*29db0*/  IMAD.X R11, R9, 0x1, R11, P2 ;  /* 0x00000001090b7824 */ /* 0x000fe400010e060b */
[----:B0-----:R-:W-:Y:S02]  /*29dc0*/  @!P4 IMAD.MOV.U32 R24, RZ, RZ, R7 ;  /* 0x000000ffff18c224 */ /* 0x001fe400078e0007 */
        /* <DEDUP_REMOVED lines=14> */
[----:B------:R-:W-:Y:S02]  /*29eb0*/  IMAD.X R15, R9, 0x1, R15, P2 ;  /* 0x00000001090f7824 */ /* 0x000fe400010e060f */
[----:B------:R-:W2:Y:S01]  /*29ec0*/  LDL.LU R14, [R1+0x35c] ;  /* 0x00035c00010e7983 */ /* 0x000ea20000300800 */
[----:B0-----:R-:W-:Y:S02]  /*29ed0*/  @!P4 IMAD.MOV.U32 R24, RZ, RZ, R10 ;  /* 0x000000ffff18c224 */ /* 0x001fe400078e000a */
[----:B------:R-:W-:Y:S01]  /*29ee0*/  @!P4 IMAD.MOV.U32 R25, RZ, RZ, R15 ;  /* 0x000000ffff19c224 */ /* 0x000fe200078e000f */
[----:B----4-:R-:W-:Y:S04]  /*29ef0*/  STL [R1+0xd8c], R78 ;  /* 0x000d8c4e01007387 */ /* 0x010fe80000100800 */
[----:B------:R-:W-:Y:S04]  /*29f00*/  STL [R1+0x300], R0 ;  /* 0x0003000001007387 */ /* 0x000fe80000100800 */
[----:B------:R0:W-:Y:S04]  /*29f10*/  STL [R1+0x2fc], R2 ;  /* 0x0002fc0201007387 */ /* 0x0001e80000100800 */
[----:B------:R-:W4:Y:S04]  /*29f20*/  LDL.LU R13, [R1+0x360] ;  /* 0x00036000010d7983 */ /* 0x000f280000300800 */
[----:B------:R1:W4:Y:S04]  /*29f30*/  @!P4 LDG.E.U8 R74, desc[UR22][R24.64] ;  /* 0x00000016184ac981 */ /* 0x000328000c1e1100 */
[----:B0-----:R-:W4:Y:S04]  /*29f40*/  LDL.LU R2, [R1+0x37c] ;  /* 0x00037c0001027983 */ /* 0x001f280000300800 */
[----:B------:R-:W4:Y:S04]  /*29f50*/  LDL.LU R0, [R1+0x380] ;  /* 0x0003800001007983 */ /* 0x000f280000300800 */
[----:B------:R-:W-:Y:S04]  /*29f60*/  STL [R1+0xd90], R76 ;  /* 0x000d904c01007387 */ /* 0x000fe80000100800 */
[----:B------:R0:W-:Y:S04]  /*29f70*/  STL [R1+0x320], R10 ;  /* 0x0003200a01007387 */ /* 0x0001e80000100800 */
[----:B------:R-:W-:Y:S04]  /*29f80*/  STL [R1+0x31c], R15 ;  /* 0x00031c0f01007387 */ /* 0x000fe80000100800 */
[----:B0-----:R-:W4:Y:S04]  /*29f90*/  LDL.LU R10, [R1+0x3a0] ;  /* 0x0003a000010a7983 */ /* 0x001f280000300800 */
[----:B------:R-:W4:Y:S01]  /*29fa0*/  LDL.LU R16, [R1+0x39c] ;  /* 0x00039c0001107983 */ /* 0x000f220000300800 */
[----:B------:R-:W-:-:S02]  /*29fb0*/  PRMT R72, RZ, 0x7610, R72 ;  /* 0x00007610ff487816 */ /* 0x000fc40000000048 */
[----:B------:R-:W-:Y:S02]  /*29fc0*/  PRMT R70, RZ, 0x7610, R70 ;  /* 0x00007610ff467816 */ /* 0x000fe40000000046 */
[----:B------:R-:W-:Y:S02]  /*29fd0*/  PRMT R68, RZ, 0x7610, R68 ;  /* 0x00007610ff447816 */ /* 0x000fe40000000044 */
[----:B---3--:R-:W-:-:S05]  /*29fe0*/  IADD3 R7, P2, PT, R8, R7, RZ ;  /* 0x0000000708077210 */ /* 0x008fca0007f5e0ff */
[----:B--2---:R-:W-:Y:S02]  /*29ff0*/  IMAD.X R11, R9, 0x1, R11, P2 ;  /* 0x00000001090b7824 */ /* 0x004fe400010e060b */
[----:B-1----:R-:W-:Y:S02]  /*2a000*/  @!P4 IMAD.MOV.U32 R24, RZ, RZ, R7 ;  /* 0x000000ffff18c224 */ /* 0x002fe400078e0007 */
[----:B------:R-:W-:-:S05]  /*2a010*/  @!P4 IMAD.MOV.U32 R25, RZ, RZ, R11 ;  /* 0x000000ffff19c224 */ /* 0x000fca00078e000b */
[----:B------:R0:W2:Y:S01]  /*2a020*/  @!P4 LDG.E.U8 R72, desc[UR22][R24.64] ;  /* 0x000000161848c981 */ /* 0x0000a2000c1e1100 */
[----:B----4-:R-:W-:-:S03]  /*2a030*/  IADD3 R13, P2, PT, R8, R13, RZ ;  /* 0x0000000d080d7210 */ /* 0x010fc60007f5e0ff */
[----:B------:R-:W-:Y:S02]  /*2a040*/  STL [R1+0xd94], R74 ;  /* 0x000d944a01007387 */ /* 0x000fe40000100800 */
[----:B------:R-:W-:Y:S02]  /*2a050*/  IMAD.X R14, R9, 0x1, R14, P2 ;  /* 0x00000001090e7824 */ /* 0x000fe400010e060e */
[----:B------:R-:W-:Y:S04]  /*2a060*/  STL [R1+0x340], R7 ;  /* 0x0003400701007387 */ /* 0x000fe80000100800 */
[----:B------:R1:W-:Y:S01]  /*2a070*/  STL [R1+0x33c], R11 ;  /* 0x00033c0b01007387 */ /* 0x0003e20000100800 */
[----:B------:R-:W-:Y:S01]  /*2a080*/  IADD3 R0, P2, PT, R8, R0, RZ ;  /* 0x0000000008007210 */ /* 0x000fe20007f5e0ff */
[----:B0-----:R-:W-:-:S02]  /*2a090*/  @!P4 IMAD.MOV.U32 R24, RZ, RZ, R13 ;  /* 0x000000ffff18c224 */ /* 0x001fc400078e000d */
[----:B------:R-:W-:Y:S01]  /*2a0a0*/  @!P4 IMAD.MOV.U32 R25, RZ, RZ, R14 ;  /* 0x000000ffff19c224 */ /* 0x000fe200078e000e */
[----:B-1----:R-:W3:Y:S04]  /*2a0b0*/  LDL.LU R11, [R1+0x3bc] ;  /* 0x0003bc00010b7983 */ /* 0x002ee80000300800 */
[----:B------:R-:W4:Y:S01]  /*2a0c0*/  LDL.LU R7, [R1+0x3c0] ;  /* 0x0003c00001077983 */ /* 0x000f220000300800 */
[----:B------:R-:W-:-:S03]  /*2a0d0*/  IMAD.X R2, R9, 0x1, R2, P2 ;  /* 0x0000000109027824 */ /* 0x000fc600010e0602 */
[----:B------:R0:W-:Y:S04]  /*2a0e0*/  STL [R1+0x360], R13 ;  /* 0x0003600d01007387 */ /* 0x0001e80000100800 */
[----:B------:R1:W-:Y:S04]  /*2a0f0*/  STL [R1+0x35c], R14 ;  /* 0x00035c0e01007387 */ /* 0x0003e80000100800 */
[----:B------:R-:W2:Y:S04]  /*2a100*/  LDL.LU R15, [R1+0x3dc] ;  /* 0x0003dc00010f7983 */ /* 0x000ea80000300800 */
[----:B0-----:R-:W2:Y:S01]  /*2a110*/  LDL.LU R13, [R1+0x3e0] ;  /* 0x0003e000010d7983 */ /* 0x001ea20000300800 */
[----:B------:R-:W-:-:S03]  /*2a120*/  IADD3 R10, P2, PT, R8, R10, RZ ;  /* 0x0000000a080a7210 */ /* 0x000fc60007f5e0ff */
[----:B------:R0:W-:Y:S04]  /*2a130*/  STL [R1+0x380], R0 ;  /* 0x0003800001007387 */ /* 0x0001e80000100800 */
[----:B------:R0:W2:Y:S04]  /*2a140*/  @!P4 LDG.E.U8 R70, desc[UR22][R24.64] ;  /* 0x000000161846c981 */ /* 0x0000a8000c1e1100 */
[----:B------:R0:W-:Y:S04]  /*2a150*/  STL [R1+0x37c], R2 ;  /* 0x00037c0201007387 */ /* 0x0001e80000100800 */
[----:B-1----:R-:W2:Y:S01]  /*2a160*/  LDL.LU R14, [R1+0x3fc] ;  /* 0x0003fc00010e7983 */ /* 0x002ea20000300800 */
[----:B0-----:R-:W-:-:S03]  /*2a170*/  @!P4 IMAD.MOV.U32 R24, RZ, RZ, R0 ;  /* 0x000000ffff18c224 */ /* 0x001fc600078e0000 */
[----:B------:R-:W2:Y:S01]  /*2a180*/  LDL.LU R0, [R1+0x400] ;  /* 0x0004000001007983 */ /* 0x000ea20000300800 */
[----:B------:R-:W-:Y:S02]  /*2a190*/  @!P4 IMAD.MOV.U32 R25, RZ, RZ, R2 ;  /* 0x000000ffff19c224 */ /* 0x000fe400078e0002 */
[----:B------:R-:W-:Y:S01]  /*2a1a0*/  IMAD.X R16, R9, 0x1, R16, P2 ;  /* 0x0000000109107824 */ /* 0x000fe200010e0610 */
[----:B------:R-:W2:Y:S04]  /*2a1b0*/  LDL.LU R2, [R1+0x420] ;  /* 0x0004200001027983 */ /* 0x000ea80000300800 */
[----:B------:R0:W2:Y:S04]  /*2a1c0*/  @!P4 LDG.E.U8 R68, desc[UR22][R24.64] ;  /* 0x000000161844c981 */ /* 0x0000a8000c1e1100 */
[----:B------:R1:W-:Y:S04]  /*2a1d0*/  STL [R1+0x3a0], R10 ;  /* 0x0003a00a01007387 */ /* 0x0003e80000100800 */
[----:B------:R-:W-:Y:S01]  /*2a1e0*/  STL [R1+0x39c], R16 ;  /* 0x00039c1001007387 */ /* 0x000fe20000100800 */
[----:B0-----:R-:W-:-:S03]  /*2a1f0*/  @!P4 IMAD.MOV.U32 R24, RZ, RZ, R10 ;  /* 0x000000ffff18c224 */ /* 0x001fc600078e000a */
[----:B-1----:R-:W2:Y:S01]  /*2a200*/  LDL.LU R10, [R1+0x41c] ;  /* 0x00041c00010a7983 */ /* 0x002ea20000300800 */
[----:B------:R-:W0:Y:S01]  /*2a210*/  S2R R18, SR_TID.X ;  /* 0x0000000000127919 */ /* 0x000e220000002100 */
[----:B------:R-:W1:Y:S01]  /*2a220*/  S2R R4, SR_TID.X ;  /* 0x0000000000047919 */ /* 0x000e620000002100 */
[----:B------:R-:W-:Y:S01]  /*2a230*/  PRMT R66, RZ, 0x7610, R66 ;  /* 0x00007610ff427816 */ /* 0x000fe20000000042 */
[----:B------:R-:W-:Y:S01]  /*2a240*/  @!P4 IMAD.MOV.U32 R25, RZ, RZ, R16 ;  /* 0x000000ffff19c224 */ /* 0x000fe200078e0010 */
[----:B------:R-:W-:-:S04]  /*2a250*/  PRMT R64, RZ, 0x7610, R64 ;  /* 0x00007610ff407816 */ /* 0x000fc80000000040 */
[----:B------:R0:W2:Y:S02]  /*2a260*/  @!P4 LDG.E.U8 R66, desc[UR22][R24.64] ;  /* 0x000000161842c981 */ /* 0x0000a4000c1e1100 */
[----:B0-----:R-:W-:Y:S02]  /*2a270*/  LOP3.LUT R12, R18, 0x7f, RZ, 0xc0, !PT ;  /* 0x0000007f120c7812 */ /* 0x001fe400078ec0ff */
[----:B-1----:R-:W-:-:S03]  /*2a280*/  LOP3.LUT R4, R4, 0x7f, RZ, 0xc0, !PT ;  /* 0x0000007f04047812 */ /* 0x002fc600078ec0ff */
[----:B------:R-:W-:Y:S04]  /*2a290*/  STS.U8 [R12+UR9+0x12000], R60 ;  /* 0x0120003c0c007988 */ /* 0x000fe80008000009 */
[----:B------:R-:W-:Y:S01]  /*2a2a0*/  STS.U8 [R12+UR9+0x12400], R59 ;  /* 0x0124003b0c007988 */ /* 0x000fe20008000009 */
[----:B------:R-:W-:-:S03]  /*2a2b0*/  LOP3.LUT R4, R4, 0x10, RZ, 0x3c, !PT ;  /* 0x0000001004047812 */ /* 0x000fc600078e3cff */
        /* <DEDUP_REMOVED lines=13> */
[----:B------:R0:W-:Y:S01]  /*2a390*/  STS.U8 [R4+UR9+0x13c80], R45 ;  /* 0x013c802d04007988 */ /* 0x0001e20008000009 */
[----:B------:R-:W-:-:S03]  /*2a3a0*/  PRMT R62, RZ, 0x7610, R62 ;  /* 0x00007610ff3e7816 */ /* 0x000fc6000000003e */
[----:B0-----:R-:W2:Y:S01]  /*2a3b0*/  LDL.LU R4, [R1+0x440] ;  /* 0x0004400001047983 */ /* 0x001ea20000300800 */
[----:B------:R-:W-:Y:S02]  /*2a3c0*/  PRMT R60, RZ, 0x7610, R60 ;  /* 0x00007610ff3c7816 */ /* 0x000fe4000000003c */
[----:B----4-:R-:W-:-:S05]  /*2a3d0*/  IADD3 R7, P2, PT, R8, R7, RZ ;  /* 0x0000000708077210 */ /* 0x010fca0007f5e0ff */
[----:B---3--:R-:W-:Y:S01]  /*2a3e0*/  IMAD.X R11, R9, 0x1, R11, P2 ;  /* 0x00000001090b7824 */ /* 0x008fe200010e060b */
[----:B------:R-:W-:Y:S01]  /*2a3f0*/  STL [R1+0x3c0], R7 ;  /* 0x0003c00701007387 */ /* 0x000fe20000100800 */
[----:B------:R-:W-:Y:S02]  /*2a400*/  @!P4 IMAD.MOV.U32 R24, RZ, RZ, R7 ;  /* 0x000000ffff18c224 */ /* 0x000fe400078e0007 */
[----:B------:R-:W-:Y:S01]  /*2a410*/  @!P4 IMAD.MOV.U32 R25, RZ, RZ, R11 ;  /* 0x000000ffff19c224 */ /* 0x000fe200078e000b */
[----:B------:R0:W-:Y:S04]  /*2a420*/  STL [R1+0x3bc], R11 ;  /* 0x0003bc0b01007387 */ /* 0x0001e80000100800 */
[----:B------:R1:W3:Y:S01]  /*2a430*/  @!P4 LDG.E.U8 R64, desc[UR22][R24.64] ;  /* 0x000000161840c981 */ /* 0x0002e2000c1e1100 */
[----:B--2---:R-:W-:-:S03]  /*2a440*/  IADD3 R13, P2, PT, R8, R13, RZ ;  /* 0x0000000d080d7210 */ /* 0x004fc60007f5e0ff */
[----:B0-----:R-:W2:Y:S02]  /*2a450*/  LDL.LU R11, [R1+0x43c] ;  /* 0x00043c00010b7983 */ /* 0x001ea40000300800 */
[----:B------:R-:W-:Y:S02]  /*2a460*/  IMAD.X R15, R9, 0x1, R15, P2 ;  /* 0x00000001090f7824 */ /* 0x000fe400010e060f */
[----:B------:R-:W4:Y:S01]  /*2a470*/  LDL.LU R7, [R1+0x460] ;  /* 0x0004600001077983 */ /* 0x000f220000300800 */
[----:B-1----:R-:W-:Y:S02]  /*2a480*/  @!P4 IMAD.MOV.U32 R24, RZ, RZ, R13 ;  /* 0x000000ffff18c224 */ /* 0x002fe400078e000d */
[----:B------:R-:W-:Y:S01]  /*2a490*/  @!P4 IMAD.MOV.U32 R25, RZ, RZ, R15 ;  /* 0x000000ffff19c224 */ /* 0x000fe200078e000f */
[----:B------:R-:W-:Y:S04]  /*2a4a0*/  STL [R1+0x3e0], R13 ;  /* 0x0003e00d01007387 */ /* 0x000fe80000100800 */
[----:B------:R0:W-:Y:S01]  /*2a4b0*/  STL [R1+0x3dc], R15 ;  /* 0x0003dc0f01007387 */ /* 0x0001e20000100800 */
[----:B------:R-:W-:-:S03]  /*2a4c0*/  IADD3 R0, P2, PT, R8, R0, RZ ;  /* 0x0000000008007210 */ /* 0x000fc60007f5e0ff */
[----:B------:R1:W3:Y:S02]  /*2a4d0*/  @!P4 LDG.E.U8 R62, desc[UR22][R24.64] ;  /* 0x00000016183ec981 */ /* 0x0002e4000c1e1100 */
[----:B------:R-:W-:Y:S02]  /*2a4e0*/  IMAD.X R14, R9, 0x1, R14, P2 ;  /* 0x00000001090e7824 */ /* 0x000fe400010e060e */
[----:B0-----:R-:W3:Y:S01]  /*2a4f0*/  LDL.LU R15, [R1+0x45c] ;  /* 0x00045c00010f7983 */ /* 0x001ee20000300800 */
[----:B------:R-:W-:-:S03]  /*2a500*/  IADD3 R2, P2, PT, R8, R2, RZ ;  /* 0x0000000208027210 */ /* 0x000fc60007f5e0ff */
[----:B------:R-:W3:Y:S01]  /*2a510*/  LDL.LU R13, [R1+0x480] ;  /* 0x00048000010d7983 */ /* 0x000ee20000300800 */
[----:B-1----:R-:W-:Y:S02]  /*2a520*/  @!P4 IMAD.MOV.U32 R24, RZ, RZ, R0 ;  /* 0x000000ffff18c224 */ /* 0x002fe400078e0000 */
[----:B------:R-:W-:Y:S01]  /*2a530*/  @!P4 IMAD.MOV.U32 R25, RZ, RZ, R14 ;  /* 0x000000ffff19c224 */ /* 0x000fe200078e000e */
[----:B------:R-:W-:Y:S04]  /*2a540*/  STL [R1+0x400], R0 ;  /* 0x0004000001007387 */ /* 0x000fe80000100800 */
[----:B------:R0:W-:Y:S01]  /*2a550*/  STL [R1+0x3fc], R14 ;  /* 0x0003fc0e01007387 */ /* 0x0001e20000100800 */
[----:B------:R-:W-:-:S03]  /*2a560*/  IMAD.X R10, R9, 0x1, R10, P2 ;  /* 0x00000001090a7824 */ /* 0x000fc600010e060a */
[----:B------:R1:W3:Y:S04]  /*2a570*/  @!P4 LDG.E.U8 R60, desc[UR22][R24.64] ;  /* 0x00000016183cc981 */ /* 0x0002e8000c1e1100 */
[----:B0-----:R-:W3:Y:S04]  /*2a580*/  LDL.LU R14, [R1+0x47c] ;  /* 0x00047c00010e7983 */ /* 0x001ee80000300800 */
[----:B------:R-:W3:Y:S01]  /*2a590*/  LDL.LU R0, [R1+0x4a0] ;  /* 0x0004a00001007983 */ /* 0x000ee20000300800 */
[----:B-1----:R-:W-:-:S03]  /*2a5a0*/  @!P4 IMAD.MOV.U32 R24, RZ, RZ, R2 ;  /* 0x000000ffff18c224 */ /* 0x002fc600078e0002 */
[----:B------:R0:W-:Y:S04]  /*2a5b0*/  STL [R1+0x420], R2 ;  /* 0x0004200201007387 */ /* 0x0001e80000100800 */
[----:B------:R1:W-:Y:S04]  /*2a5c0*/  STL [R1+0x41c], R10 ;  /* 0x00041c0a01007387 */ /* 0x0003e80000100800 */
[----:B0-----:R-:W3:Y:S01]  /*2a5d0*/  LDL.LU R2, [R1+0x49c] ;  /* 0x00049c0001027983 */ /* 0x001ee20000300800 */
[----:B------:R-:W-:Y:S01]  /*2a5e0*/  PRMT R58, RZ, 0x7610, R58 ;  /* 0x00007610ff3a7816 */ /* 0x000fe2000000003a */
[----:B------:R-:W-:-:S02]  /*2a5f0*/  @!P4 IMAD.MOV.U32 R25, RZ, RZ, R10 ;  /* 0x000000ffff19c224 */ /* 0x000fc400078e000a */
[----:B-1----:R-:W3:Y:S01]  /*2a600*/  LDL.LU R10, [R1+0x4c0] ;  /* 0x0004c000010a7983 */ /* 0x002ee20000300800 */
[----:B------:R-:W-:-:S03]  /*2a610*/  PRMT R56, RZ, 0x7610, R56 ;  /* 0x00007610ff387816 */ /* 0x000fc60000000038 */
[----:B------:R0:W3:Y:S01]  /*2a620*/  @!P4 LDG.E.U8 R58, desc[UR22][R24.64] ;  /* 0x00000016183ac981 */ /* 0x0000e2000c1e1100 */
[----:B------:R-:W-:Y:S02]  /*2a630*/  PRMT R54, RZ, 0x7610, R54 ;  /* 0x00007610ff367816 */ /* 0x000fe40000000036 */
[----:B------:R-:W-:Y:S02]  /*2a640*/  PRMT R52, RZ, 0x7610, R52 ;  /* 0x00007610ff347816 */ /* 0x000fe40000000034 */
[----:B------:R-:W-:-:S05]  /*2a650*/  IADD3 R4, P2, PT, R8, R4, RZ ;  /* 0x0000000408047210 */ /* 0x000fca0007f5e0ff */
[----:B------:R-:W-:Y:S01]  /*2a660*/  STL [R1+0x440], R4 ;  /* 0x0004400401007387 */ /* 0x000fe20000100800 */
[----:B0-----:R-:W-:Y:S02]  /*2a670*/  @!P4 IMAD.MOV.U32 R24, RZ, RZ, R4 ;  /* 0x000000ffff18c224 */ /* 0x001fe400078e0004 */
[----:B--2---:R-:W-:Y:S01]  /*2a680*/  IMAD.X R11, R9, 0x1, R11, P2 ;  /* 0x00000001090b7824 */ /* 0x004fe200010e060b */
[----:B----4-:R-:W-:-:S04]  /*2a690*/  IADD3 R7, P2, PT, R8, R7, RZ ;  /* 0x0000000708077210 */ /* 0x010fc80007f5e0ff */
[----:B------:R0:W-:Y:S01]  /*2a6a0*/  STL [R1+0x43c], R11 ;  /* 0x00043c0b01007387 */ /* 0x0001e20000100800 */
[----:B------:R-:W-:-:S05]  /*2a6b0*/  @!P4 IMAD.MOV.U32 R25, RZ, RZ, R11 ;  /* 0x000000ffff19c224 */ /* 0x000fca00078e000b */
[----:B------:R1:W2:Y:S04]  /*2a6c0*/  @!P4 LDG.E.U8 R56, desc[UR22][R24.64] ;  /* 0x000000161838c981 */ /* 0x0002a8000c1e1100 */
[----:B0-----:R-:W4:Y:S04]  /*2a6d0*/  LDL.LU R11, [R1+0x4bc] ;  /* 0x0004bc00010b7983 */ /* 0x001f280000300800 */
[----:B------:R-:W2:Y:S01]  /*2a6e0*/  LDL.LU R4, [R1+0x4e0] ;  /* 0x0004e00001047983 */ /* 0x000ea20000300800 */
[----:B---3--:R-:W-:Y:S01]  /*2a6f0*/  IMAD.X R15, R9, 0x1, R15, P2 ;  /* 0x00000001090f7824 */ /* 0x008fe200010e060f */
[----:B------:R-:W-:-:S02]  /*2a700*/  IADD3 R13, P2, PT, R8, R13, RZ ;  /* 0x0000000d080d7210 */ /* 0x000fc40007f5e0ff */
[----:B------:R0:W-:Y:S01]  /*2a710*/  STL [R1+0x460], R7 ;  /* 0x0004600701007387 */ /* 0x0001e20000100800 */
[----:B-1----:R-:W-:Y:S02]  /*2a720*/  @!P4 IMAD.MOV.U32 R24, RZ, RZ, R7 ;  /* 0x000000ffff18c224 */ /* 0x002fe400078e0007 */
[----:B------:R-:W-:Y:S01]  /*2a730*/  @!P4 IMAD.MOV.U32 R25, RZ, RZ, R15 ;  /* 0x000000ffff19c224 */ /* 0x000fe200078e000f */
[----:B------:R1:W-:Y:S04]  /*2a740*/  STL [R1+0x45c], R15 ;  /* 0x00045c0f01007387 */ /* 0x0003e80000100800 */
[----:B------:R3:W2:Y:S04]  /*2a750*/  @!P4 LDG.E.U8 R54, desc[UR22][R24.64] ;  /* 0x000000161836c981 */ /* 0x0006a8000c1e1100 */
[----:B0-----:R-:W2:Y:S04]  /*2a760*/  LDL.LU R7, [R1+0x4dc] ;  /* 0x0004dc0001077983 */ /* 0x001ea80000300800 */
[----:B-1----:R-:W2:Y:S01]  /*2a770*/  LDL.LU R15, [R1+0x500] ;  /* 0x00050000010f7983 */ /* 0x002ea20000300800 */
[----:B------:R-:W-:Y:S01]  /*2a780*/  IMAD.X R14, R9, 0x1, R14, P2 ;  /* 0x00000001090e7824 */ /* 0x000fe200010e060e */
[----:B------:R-:W-:-:S02]  /*2a790*/  IADD3 R0, P2, PT, R8, R0, RZ ;  /* 0x0000000008007210 */ /* 0x000fc40007f5e0ff */
[----:B------:R0:W-:Y:S01]  /*2a7a0*/  STL [R1+0x480], R13 ;  /* 0x0004800d01007387 */ /* 0x0001e20000100800 */
[----:B---3--:R-:W-:Y:S02]  /*2a7b0*/  @!P4 IMAD.MOV.U32 R24, RZ, RZ, R13 ;  /* 0x000000ffff18c224 */ /* 0x008fe400078e000d */
[----:B------:R-:W-:Y:S01]  /*2a7c0*/  @!P4 IMAD.MOV.U32 R25, RZ, RZ, R14 ;  /* 0x000000ffff19c224 */ /* 0x000fe200078e000e */
[----:B------:R1:W-:Y:S04]  /*2a7d0*/  STL [R1+0x47c], R14 ;  /* 0x00047c0e01007387 */ /* 0x0003e80000100800 */
[----:B------:R-:W3:Y:S04]  /*2a7e0*/  LDL.LU R16, [R1+0x4fc] ;  /* 0x0004fc0001107983 */ /* 0x000ee80000300800 */
[----:B0-----:R-:W3:Y:S01]  /*2a7f0*/  LDL.LU R13, [R1+0x520] ;  /* 0x00052000010d7983 */ /* 0x001ee20000300800 */
[----:B------:R-:W-:-:S03]  /*2a800*/  IMAD.X R2, R9, 0x1, R2, P2 ;  /* 0x0000000109027824 */ /* 0x000fc600010e0602 */
[----:B------:R-:W-:Y:S04]  /*2a810*/  STL [R1+0x4a0], R0 ;  /* 0x0004a00001007387 */ /* 0x000fe80000100800 */
[----:B------:R0:W3:Y:S04]  /*2a820*/  @!P4 LDG.E.U8 R52, desc[UR22][R24.64] ;  /* 0x000000161834c981 */ /* 0x0000e8000c1e1100 */
[----:B------:R0:W-:Y:S04]  /*2a830*/  STL [R1+0x49c], R2 ;  /* 0x00049c0201007387 */ /* 0x0001e80000100800 */
[----:B-1----:R-:W3:Y:S01]  /*2a840*/  LDL.LU R14, [R1+0x51c] ;  /* 0x00051c00010e7983 */ /* 0x002ee20000300800 */
[----:B0-----:R-:W-:-:S02]  /*2a850*/  @!P4 IMAD.MOV.U32 R25, RZ, RZ, R2 ;  /* 0x000000ffff19c224 */ /* 0x001fc400078e0002 */
[----:B------:R-:W-:Y:S01]  /*2a860*/  @!P4 IMAD.MOV.U32 R24, RZ, RZ, R0 ;  /* 0x000000ffff18c224 */ /* 0x000fe200078e0000 */
[----:B------:R-:W3:Y:S04]  /*2a870*/  LDL.LU R2, [R1+0x53c] ;  /* 0x00053c0001027983 */ /* 0x000ee80000300800 */
[----:B------:R-:W3:Y:S01]  /*2a880*/  LDL.LU R0, [R1+0x540] ;  /* 0x0005400001007983 */ /* 0x000ee20000300800 */
[----:B------:R-:W0:Y:S01]  /*2a890*/  S2R R5, SR_TID.X ;  /* 0x0000000000057919 */ /* 0x000e220000002100 */
[----:B------:R-:W1:Y:S01]  /*2a8a0*/  S2R R6, SR_TID.X ;  /* 0x0000000000067919 */ /* 0x000e620000002100 */
[----:B------:R-:W-:Y:S02]  /*2a8b0*/  IADD3 R10, P2, PT, R8, R10, RZ ;  /* 0x0000000a080a7210 */ /* 0x000fe40007f5e0ff */
[----:B------:R-:W-:-:S02]  /*2a8c0*/  PRMT R50, RZ, 0x7610, R50 ;  /* 0x00007610ff327816 */ /* 0x000fc40000000032 */
[----:B------:R-:W-:Y:S01]  /*2a8d0*/  PRMT R48, RZ, 0x7610, R48 ;  /* 0x00007610ff307816 */ /* 0x000fe20000000030 */
[----:B------:R-:W-:Y:S04]  /*2a8e0*/  STL [R1+0x4c0], R10 ;  /* 0x0004c00a01007387 */ /* 0x000fe80000100800 */
[----:B------:R0:W3:Y:S02]  /*2a8f0*/  @!P4 LDG.E.U8 R50, desc[UR22][R24.64] ;  /* 0x000000161832c981 */ /* 0x0000e4000c1e1100 */
[----:B0-----:R-:W-:Y:S01]  /*2a900*/  @!P4 IMAD.MOV.U32 R24, RZ, RZ, R10 ;  /* 0x000000ffff18c224 */ /* 0x001fe200078e000a */
[----:B------:R-:W-:Y:S02]  /*2a910*/  LOP3.LUT R5, R5, 0x7f, RZ, 0xc0, !PT ;  /* 0x0000007f05057812 */ /* 0x000fe400078ec0ff */
[----:B-1----:R-:W-:-:S02]  /*2a920*/  LOP3.LUT R6, R6, 0x7f, RZ, 0xc0, !PT ;  /* 0x0000007f06067812 */ /* 0x002fc400078ec0ff */
[----:B------:R-:W-:Y:S02]  /*2a930*/  LOP3.LUT R5, R5, 0x20, RZ, 0x3c, !PT ;  /* 0x0000002005057812 */ /* 0x000fe400078e3cff */
        /* <DEDUP_REMOVED lines=10> */
[----:B0-----:R-:W-:-:S02]  /*2a9e0*/  PRMT R23, RZ, 0x7610, R23 ;  /* 0x00007610ff177816 */ /* 0x001fc40000000017 */
[----:B------:R-:W-:Y:S04]  /*2a9f0*/  STS.U8 [R6+UR9+0x12180], R27 ;  /* 0x0121801b06007988 */ /* 0x000fe80008000009 */
[----:B------:R-:W-:Y:S04]  /*2aa00*/  STS.U8 [R6+UR9+0x12980], R26 ;  /* 0x0129801a06007988 */ /* 0x000fe80008000009 */
[----:B------:R-:W-:Y:S04]  /*2aa10*/  STS.U8 [R6+UR9+0x12d80], R29 ;  /* 0x012d801d06007988 */ /* 0x000fe80008000009 */
[----:B------:R-:W-:Y:S01]  /*2aa20*/  STS.U8 [R6+UR9+0x13180], R28 ;  /* 0x0131801c06007988 */ /* 0x000fe20008000009 */
[----:B----4-:R-:W-:Y:S01]  /*2aa30*/  IMAD.X R11, R9, 0x1, R11, P2 ;  /* 0x00000001090b7824 */ /* 0x010fe200010e060b */
[----:B--2---:R-:W-:-:S04]  /*2aa40*/  IADD3 R4, P2, PT, R8, R4, RZ ;  /* 0x0000000408047210 */ /* 0x004fc80007f5e0ff */
[----:B------:R0:W-:Y:S01]  /*2aa50*/  STL [R1+0x4bc], R11 ;  /* 0x0004bc0b01007387 */ /* 0x0001e20000100800 */
[----:B------:R-:W-:-:S05]  /*2aa60*/  @!P4 IMAD.MOV.U32 R25, RZ, RZ, R11 ;  /* 0x000000ffff19c224 */ /* 0x000fca00078e000b */
[----:B------:R1:W2:Y:S04]  /*2aa70*/  @!P4 LDG.E.U8 R48, desc[UR22][R24.64] ;  /* 0x000000161830c981 */ /* 0x0002a8000c1e1100 */
[----:B0-----:R-:W4:Y:S04]  /*2aa80*/  LDL.LU R11, [R1+0x55c] ;  /* 0x00055c00010b7983 */ /* 0x001f280000300800 */
[----:B------:R-:W2:Y:S01]  /*2aa90*/  LDL.LU R10, [R1+0x560] ;  /* 0x00056000010a7983 */ /* 0x000ea20000300800 */
[----:B------:R-:W-:-:S03]  /*2aaa0*/  IMAD.X R7, R9, 0x1, R7, P2 ;  /* 0x0000000109077824 */ /* 0x000fc600010e0607 */
[----:B------:R-:W-:Y:S01]  /*2aab0*/  STL [R1+0x4e0], R4 ;  /* 0x0004e00401007387 */ /* 0x000fe20000100800 */
[----:B------:R-:W-:-:S03]  /*2aac0*/  IADD3 R15, P2, PT, R8, R15, RZ ;  /* 0x0000000f080f7210 */ /* 0x000fc60007f5e0ff */
[----:B------:R0:W-:Y:S01]  /*2aad0*/  STL [R1+0x4dc], R7 ;  /* 0x0004dc0701007387 */ /* 0x0001e20000100800 */
[----:B-1----:R-:W-:Y:S02]  /*2aae0*/  @!P4 IMAD.MOV.U32 R25, RZ, RZ, R7 ;  /* 0x000000ffff19c224 */ /* 0x002fe400078e0007 */
[----:B------:R-:W-:Y:S02]  /*2aaf0*/  @!P4 IMAD.MOV.U32 R24, RZ, RZ, R4 ;  /* 0x000000ffff18c224 */ /* 0x000fe400078e0004 */
[----:B------:R-:W-:-:S03]  /*2ab00*/  @!P4 IMAD.MOV.U32 R26, RZ, RZ, R15 ;  /* 0x000000ffff1ac224 */ /* 0x000fc600078e000f */
[----:B------:R1:W4:Y:S04]  /*2ab10*/  @!P4 LDG.E.U8 R23, desc[UR22][R24.64] ;  /* 0x000000161817c981 */ /* 0x000328000c1e1100 */
[----:B0-----:R-:W4:Y:S01]  /*2ab20*/  LDL.LU R7, [R1+0x57c] ;  /* 0x00057c0001077983 */ /* 0x001f220000300800 */
[----:B---3--:R-:W-:-:S03]  /*2ab30*/  IMAD.X R16, R9, 0x1, R16, P2 ;  /* 0x0000000109107824 */ /* 0x008fc600010e0610 */
[----:B------:R-:W3:Y:S01]  /*2ab40*/  LDL.LU R4, [R1+0x580] ;  /* 0x0005800001047983 */ /* 0x000ee20000300800 */
[----:B------:R-:W-:Y:S01]  /*2ab50*/  IADD3 R13, P2, PT, R8, R13, RZ ;  /* 0x0000000d080d7210 */ /* 0x000fe20007f5e0ff */
[----:B------:R-:W-:Y:S01]  /*2ab60*/  @!P4 IMAD.MOV.U32 R27, RZ, RZ, R16 ;  /* 0x000000ffff1bc224 */ /* 0x000fe200078e0010 */
[----:B-1----:R-:W-:Y:S01]  /*2ab70*/  PRMT R24, RZ, 0x7610, R24 ;  /* 0x00007610ff187816 */ /* 0x002fe20000000018 */
[----:B------:R-:W-:Y:S04]  /*2ab80*/  STL [R1+0x500], R15 ;  /* 0x0005000f01007387 */ /* 0x000fe80000100800 */
[----:B------:R-:W-:Y:S04]  /*2ab90*/  STL [R1+0x4fc], R16 ;  /* 0x0004fc1001007387 */ /* 0x000fe80000100800 */
[----:B------:R-:W3:Y:S04]  /*2aba0*/  LDL.LU R5, [R1+0x5a0] ;  /* 0x0005a00001057983 */ /* 0x000ee80000300800 */
[----:B------:R0:W3:Y:S01]  /*2abb0*/  @!P4 LDG.E.U8 R24, desc[UR22][R26.64] ;  /* 0x000000161a18c981 */ /* 0x0000e2000c1e1100 */
[----:B------:R-:W-:-:S03]  /*2abc0*/  IMAD.X R14, R9, 0x1, R14, P2 ;  /* 0x00000001090e7824 */ /* 0x000fc600010e060e */
[----:B------:R-:W-:Y:S01]  /*2abd0*/  STL [R1+0x520], R13 ;  /* 0x0005200d01007387 */ /* 0x000fe20000100800 */
[----:B------:R-:W-:-:S03]  /*2abe0*/  IADD3 R0, P2, PT, R8, R0, RZ ;  /* 0x0000000008007210 */ /* 0x000fc60007f5e0ff */
[----:B------:R1:W-:Y:S01]  /*2abf0*/  STL [R1+0x51c], R14 ;  /* 0x00051c0e01007387 */ /* 0x0003e20000100800 */
[----:B0-----:R-:W-:Y:S02]  /*2ac00*/  @!P4 IMAD.MOV.U32 R27, RZ, RZ, R14 ;  /* 0x000000ffff1bc224 */ /* 0x001fe400078e000e */
[----:B------:R-:W-:Y:S02]  /*2ac10*/  IMAD.X R2, R9, 0x1, R2, P2 ;  /* 0x0000000109027824 */ /* 0x000fe400010e0602 */
[----:B------:R-:W-:Y:S02]  /*2ac20*/  @!P4 IMAD.MOV.U32 R28, RZ, RZ, R0 ;  /* 0x000000ffff1cc224 */ /* 0x000fe400078e0000 */
[----:B------:R-:W-:Y:S01]  /*2ac30*/  @!P4 IMAD.MOV.U32 R29, RZ, RZ, R2 ;  /* 0x000000ffff1dc224 */ /* 0x000fe200078e0002 */
[----:B-1----:R-:W3:Y:S04]  /*2ac40*/  LDL.LU R14, [R1+0x59c] ;  /* 0x00059c00010e7983 */ /* 0x002ee80000300800 */
[----:B------:R-:W-:Y:S04]  /*2ac50*/  STL [R1+0x540], R0 ;  /* 0x0005400001007387 */ /* 0x000fe80000100800 */
[----:B------:R0:W-:Y:S04]  /*2ac60*/  STL [R1+0x53c], R2 ;  /* 0x00053c0201007387 */ /* 0x0001e80000100800 */
[----:B0-----:R-:W3:Y:S04]  /*2ac70*/  LDL.LU R2, [R1+0x5bc] ;  /* 0x0005bc0001027983 */ /* 0x001ee80000300800 */
[----:B------:R-:W3:Y:S01]  /*2ac80*/  LDL.LU R0, [R1+0x5c0] ;  /* 0x0005c00001007983 */ /* 0x000ee20000300800 */
[----:B------:R-:W0:Y:S01]  /*2ac90*/  S2R R22, SR_TID.X ;  /* 0x0000000000167919 */ /* 0x000e220000002100 */
[----:B------:R-:W-:Y:S01]  /*2aca0*/  PRMT R25, RZ, 0x7610, R25 ;  /* 0x00007610ff197816 */ /* 0x000fe20000000019 */
[----:B------:R-:W-:-:S05]  /*2acb0*/  @!P4 IMAD.MOV.U32 R26, RZ, RZ, R13 ;  /* 0x000000ffff1ac224 */ /* 0x000fca00078e000d */
[----:B------:R1:W3:Y:S02]  /*2acc0*/  @!P4 LDG.E.U8 R25, desc[UR22][R26.64] ;  /* 0x000000161a19c981 */ /* 0x0002e4000c1e1100 */
[----:B-1----:R-:W-:Y:S02]  /*2acd0*/  PRMT R26, RZ, 0x7610, R26 ;  /* 0x00007610ff1a7816 */ /* 0x002fe4000000001a */
[----:B------:R-:W-:-:S04]  /*2ace0*/  PRMT R27, RZ, 0x7610, R27 ;  /* 0x00007610ff1b7816 */ /* 0x000fc8000000001b */
[----:B------:R1:W3:Y:S04]  /*2acf0*/  @!P4 LDG.E.U8 R26, desc[UR22][R28.64] ;  /* 0x000000161c1ac981 */ /* 0x0002e8000c1e1100 */
[----:B------:R-:W-:Y:S04]  /*2ad00*/  STS.U8 [R6+UR9+0x13580], R31 ;  /* 0x0135801f06007988 */ /* 0x000fe80008000009 */
[----:B------:R-:W-:Y:S01]  /*2ad10*/  STS.U8 [R6+UR9+0x13980], R30 ;  /* 0x0139801e06007988 */ /* 0x000fe20008000009 */
[----:B0-----:R-:W-:-:S03]  /*2ad20*/  LOP3.LUT R22, R22, 0x7f, RZ, 0xc0, !PT ;  /* 0x0000007f16167812 */ /* 0x001fc600078ec0ff */
[----:B------:R-:W-:Y:S01]  /*2ad30*/  STS.U8 [R6+UR9+0x13d80], R33 ;  /* 0x013d802106007988 */ /* 0x000fe20008000009 */
[----:B--2---:R-:W-:-:S05]  /*2ad40*/  IADD3 R10, P2, PT, R8, R10, RZ ;  /* 0x0000000a080a7210 */ /* 0x004fca0007f5e0ff */
[----:B----4-:R-:W-:Y:S01]  /*2ad50*/  IMAD.X R11, R9, 0x1, R11, P2 ;  /* 0x00000001090b7824 */ /* 0x010fe200010e060b */
[----:B------:R-:W-:Y:S03]  /*2ad60*/  STL [R1+0x560], R10 ;  /* 0x0005600a01007387 */ /* 0x000fe60000100800 */
[----:B-1----:R-:W-:Y:S01]  /*2ad70*/  @!P4 IMAD.MOV.U32 R29, RZ, RZ, R11 ;  /* 0x000000ffff1dc224 */ /* 0x002fe200078e000b */
[----:B------:R0:W-:Y:S04]  /*2ad80*/  STL [R1+0x55c], R11 ;  /* 0x00055c0b01007387 */ /* 0x0001e80000100800 */
[----:B------:R-:W2:Y:S01]  /*2ad90*/  LDL.LU R13, [R1+0x5dc] ;  /* 0x0005dc00010d7983 */ /* 0x000ea20000300800 */
[----:B------:R-:W-:-:S03]  /*2ada0*/  @!P4 IMAD.MOV.U32 R28, RZ, RZ, R10 ;  /* 0x000000ffff1cc224 */ /* 0x000fc600078e000a */
[----:B0-----:R-:W4:Y:S04]  /*2adb0*/  LDL.LU R11, [R1+0x5e0] ;  /* 0x0005e000010b7983 */ /* 0x001f280000300800 */
[----:B------:R0:W2:Y:S01]  /*2adc0*/  @!P4 LDG.E.U8 R27, desc[UR22][R28.64] ;  /* 0x000000161c1bc981 */ /* 0x0000a2000c1e1100 */
[----:B---3--:R-:W-:-:S05]  /*2add0*/  IADD3 R4, P2, PT, R8, R4, RZ ;  /* 0x0000000408047210 */ /* 0x008fca0007f5e0ff */
[----:B------:R-:W-:Y:S01]  /*2ade0*/  IMAD.X R7, R9, 0x1, R7, P2 ;  /* 0x0000000109077824 */ /* 0x000fe200010e0607 */
[----:B------:R-:W-:Y:S03]  /*2adf0*/  STL [R1+0x580], R4 ;  /* 0x0005800401007387 */ /* 0x000fe60000100800 */
[----:B------:R-:W-:Y:S01]  /*2ae00*/  @!P4 IMAD.MOV.U32 R31, RZ, RZ, R7 ;  /* 0x000000ffff1fc224 */ /* 0x000fe200078e0007 */
[----:B------:R1:W-:Y:S01]  /*2ae10*/  STL [R1+0x57c], R7 ;  /* 0x00057c0701007387 */ /* 0x0003e20000100800 */
[----:B------:R-:W-:-:S03]  /*2ae20*/  IADD3 R5, P2, PT, R8, R5, RZ ;  /* 0x0000000508057210 */ /* 0x000fc60007f5e0ff */
[----:B------:R-:W3:Y:S01]  /*2ae30*/  LDL.LU R15, [R1+0x5fc] ;  /* 0x0005fc00010f7983 */ /* 0x000ee20000300800 */
[----:B0-----:R-:W-:Y:S01]  /*2ae40*/  PRMT R28, RZ, 0x7610, R28 ;  /* 0x00007610ff1c7816 */ /* 0x001fe2000000001c */
[----:B------:R-:W-:Y:S02]  /*2ae50*/  @!P4 IMAD.MOV.U32 R30, RZ, RZ, R4 ;  /* 0x000000ffff1ec224 */ /* 0x000fe400078e0004 */
[----:B-1----:R-:W3:Y:S04]  /*2ae60*/  LDL.LU R7, [R1+0x600] ;  /* 0x0006000001077983 */ /* 0x002ee80000300800 */
[----:B------:R-:W3:Y:S01]  /*2ae70*/  LDL.LU R10, [R1+0x620] ;  /* 0x00062000010a7983 */ /* 0x000ee20000300800 */
[----:B------:R-:W-:-:S03]  /*2ae80*/  LOP3.LUT R4, R22, 0x40, RZ, 0x3c, !PT ;  /* 0x0000004016047812 */ /* 0x000fc600078e3cff */
[----:B------:R0:W3:Y:S01]  /*2ae90*/  @!P4 LDG.E.U8 R28, desc[UR22][R30.64] ;  /* 0x000000161e1cc981 */ /* 0x0000e2000c1e1100 */
[----:B------:R-:W-:-:S03]  /*2aea0*/  IMAD.MOV.U32 R22, RZ, RZ, R3 ;  /* 0x000000ffff167224 */ /* 0x000fc600078e0003 */
[----:B------:R-:W-:Y:S01]  /*2aeb0*/  STL [R1+0x5a0], R5 ;  /* 0x0005a00501007387 */ /* 0x000fe20000100800 */
[----:B------:R-:W-:Y:S02]  /*2aec0*/  IMAD.X R14, R9, 0x1, R14, P2 ;  /* 0x00000001090e7824 */ /* 0x000fe400010e060e */
[----:B0-----:R-:W-:Y:S02]  /*2aed0*/  @!P4 IMAD.MOV.U32 R30, RZ, RZ, R5 ;  /* 0x000000ffff1ec224 */ /* 0x001fe400078e0005 */
[----:B------:R-:W-:Y:S01]  /*2aee0*/  @!P4 IMAD.MOV.U32 R31, RZ, RZ, R14 ;  /* 0x000000ffff1fc224 */ /* 0x000fe200078e000e */
[----:B------:R0:W-:Y:S04]  /*2aef0*/  STL [R1+0x59c], R14 ;  /* 0x00059c0e01007387 */ /* 0x0001e80000100800 */
[----:B------:R1:W-:Y:S04]  /*2af00*/  STS.U8 [R4+UR9+0x12200], R32 ;  /* 0x0122002004007988 */ /* 0x0003e80008000009 */
[----:B0-----:R-:W3:Y:S04]  /*2af10*/  LDL.LU R14, [R1+0x61c] ;  /* 0x00061c00010e7983 */ /* 0x001ee80000300800 */
[----:B------:R-:W3:Y:S01]  /*2af20*/  LDL.LU R5, [R1+0x63c] ;  /* 0x00063c0001057983 */ /* 0x000ee20000300800 */
[----:B------:R-:W-:-:S03]  /*2af30*/  IADD3 R0, P2, PT, R8, R0, RZ ;  /* 0x0000000008007210 */ /* 0x000fc60007f5e0ff */
[----:B------:R-:W3:Y:S02]  /*2af40*/  LDL.LU R3, [R1+0x640] ;  /* 0x0006400001037983 */ /* 0x000ee40000300800 */
[----:B------:R-:W-:Y:S02]  /*2af50*/  IMAD.X R2, R9, 0x1, R2, P2 ;  /* 0x0000000109027824 */ /* 0x000fe400010e0602 */
[----:B------:R-:W-:Y:S01]  /*2af60*/  STL [R1+0x5c0], R0 ;  /* 0x0005c00001007387 */ /* 0x000fe20000100800 */
[----:B-1----:R-:W-:Y:S02]  /*2af70*/  @!P4 IMAD.MOV.U32 R32, RZ, RZ, R0 ;  /* 0x000000ffff20c224 */ /* 0x002fe400078e0000 */
[----:B------:R-:W-:Y:S01]  /*2af80*/  @!P4 IMAD.MOV.U32 R33, RZ, RZ, R2 ;  /* 0x000000ffff21c224 */ /* 0x000fe200078e0002 */
[----:B------:R0:W-:Y:S04]  /*2af90*/  STL [R1+0x5bc], R2 ;  /* 0x0005bc0201007387 */ /* 0x0001e80000100800 */
[----:B0-----:R-:W3:Y:S04]  /*2afa0*/  LDL.LU R2, [R1+0x65c] ;  /* 0x00065c0001027983 */ /* 0x001ee80000300800 */
[----:B------:R-:W3:Y:S01]  /*2afb0*/  LDL.LU R0, [R1+0x660] ;  /* 0x0006600001007983 */ /* 0x000ee20000300800 */
[----:B------:R-:W-:-:S06]  /*2afc0*/  PRMT R29, RZ, 0x7610, R29 ;  /* 0x00007610ff1d7816 */ /* 0x000fcc000000001d */
[----:B------:R0:W3:Y:S02]  /*2afd0*/  @!P4 LDG.E.U8 R29, desc[UR22][R30.64] ;  /* 0x000000161e1dc981 */ /* 0x0000e4000c1e1100 */
[----:B0-----:R-:W-:Y:S02]  /*2afe0*/  PRMT R30, RZ, 0x7610, R30 ;  /* 0x00007610ff1e7816 */ /* 0x001fe4000000001e */
[----:B------:R-:W-:-:S04]  /*2aff0*/  PRMT R31, RZ, 0x7610, R31 ;  /* 0x00007610ff1f7816 */ /* 0x000fc8000000001f */
[----:B------:R0:W3:Y:S04]  /*2b000*/  @!P4 LDG.E.U8 R30, desc[UR22][R32.64] ;  /* 0x00000016201ec981 */ /* 0x0000e8000c1e1100 */
[----:B------:R-:W-:Y:S04]  /*2b010*/  STS.U8 [R4+UR9+0x12600], R35 ;  /* 0x0126002304007988 */ /* 0x000fe80008000009 */
[----:B------:R-:W-:Y:S04]  /*2b020*/  STS.U8 [R4+UR9+0x12a00], R34 ;  /* 0x012a002204007988 */ /* 0x000fe80008000009 */
[----:B------:R-:W-:Y:S01]  /*2b030*/  STS.U8 [R4+UR9+0x12e00], R36 ;  /* 0x012e002404007988 */ /* 0x000fe20008000009 */
[----:B----4-:R-:W-:-:S05]  /*2b040*/  IADD3 R11, P2, PT, R8, R11, RZ ;  /* 0x0000000b080b7210 */ /* 0x010fca0007f5e0ff */
[----:B--2---:R-:W-:Y:S01]  /*2b050*/  IMAD.X R13, R9, 0x1, R13, P2 ;  /* 0x00000001090d7824 */ /* 0x004fe200010e060d */
[----:B------:R-:W-:Y:S01]  /*2b060*/  STL [R1+0x5e0], R11 ;  /* 0x0005e00b01007387 */ /* 0x000fe20000100800 */
[----:B0-----:R-:W-:Y:S02]  /*2b070*/  @!P4 IMAD.MOV.U32 R32, RZ, RZ, R11 ;  /* 0x000000ffff20c224 */ /* 0x001fe400078e000b */
[----:B------:R-:W-:Y:S01]  /*2b080*/  @!P4 IMAD.MOV.U32 R33, RZ, RZ, R13 ;  /* 0x000000ffff21c224 */ /* 0x000fe200078e000d */
[----:B------:R0:W-:Y:S04]  /*2b090*/  STL [R1+0x5dc], R13 ;  /* 0x0005dc0d01007387 */ /* 0x0001e80000100800 */
[----:B------:R1:W2:Y:S04]  /*2b0a0*/  @!P4 LDG.E.U8 R31, desc[UR22][R32.64] ;  /* 0x00000016201fc981 */ /* 0x0002a8000c1e1100 */
[----:B0-----:R-:W4:Y:S04]  /*2b0b0*/  LDL.LU R13, [R1+0x67c] ;  /* 0x00067c00010d7983 */ /* 0x001f280000300800 */
[----:B------:R-:W2:Y:S01]  /*2b0c0*/  LDL.LU R11, [R1+0x680] ;  /* 0x00068000010b7983 */ /* 0x000ea20000300800 */
[----:B---3--:R-:W-:-:S02]  /*2b0d0*/  IADD3 R7, P2, PT, R8, R7, RZ ;  /* 0x0000000708077210 */ /* 0x008fc40007f5e0ff */
[----:B-1----:R-:W-:-:S03]  /*2b0e0*/  PRMT R32, RZ, 0x7610, R32 ;  /* 0x00007610ff207816 */ /* 0x002fc60000000020 */
[----:B------:R-:W-:Y:S01]  /*2b0f0*/  IMAD.X R15, R9, 0x1, R15, P2 ;  /* 0x00000001090f7824 */ /* 0x000fe200010e060f */
[----:B------:R-:W-:Y:S01]  /*2b100*/  IADD3 R10, P2, PT, R8, R10, RZ ;  /* 0x0000000a080a7210 */ /* 0x000fe20007f5e0ff */
[----:B------:R-:W-:Y:S02]  /*2b110*/  @!P4 IMAD.MOV.U32 R34, RZ, RZ, R7 ;  /* 0x000000ffff22c224 */ /* 0x000fe400078e0007 */
[----:B------:R-:W-:Y:S01]  /*2b120*/  @!P4 IMAD.MOV.U32 R35, RZ, RZ, R15 ;  /* 0x000000ffff23c224 */ /* 0x000fe200078e000f */
[----:B------:R-:W-:Y:S01]  /*2b130*/  PRMT R33, RZ, 0x7610, R33 ;  /* 0x00007610ff217816 */ /* 0x000fe20000000021 */
[----:B------:R0:W-:Y:S04]  /*2b140*/  STL [R1+0x600], R7 ;  /* 0x0006000701007387 */ /* 0x0001e80000100800 */
[----:B------:R1:W3:Y:S04]  /*2b150*/  @!P4 LDG.E.U8 R32, desc[UR22][R34.64] ;  /* 0x000000162220c981 */ /* 0x0002e8000c1e1100 */
[----:B------:R-:W-:Y:S04]  /*2b160*/  STL [R1+0x5fc], R15 ;  /* 0x0005fc0f01007387 */ /* 0x000fe80000100800 */
[----:B0-----:R-:W3:Y:S01]  /*2b170*/  LDL.LU R7, [R1+0x6a0] ;  /* 0x0006a00001077983 */ /* 0x001ee20000300800 */
[----:B-1----:R-:W-:-:S02]  /*2b180*/  @!P4 IMAD.MOV.U32 R34, RZ, RZ, R10 ;  /* 0x000000ffff22c224 */ /* 0x002fc400078e000a */
[C---:B------:R-:W-:Y:S01]  /*2b190*/  IMAD.X R14, R9.reuse, 0x1, R14, P2 ;  /* 0x00000001090e7824 */ /* 0x040fe200010e060e */
[----:B------:R0:W-:Y:S03]  /*2b1a0*/  STL [R1+0x620], R10 ;  /* 0x0006200a01007387 */ /* 0x0001e60000100800 */
[----:B------:R-:W-:Y:S01]  /*2b1b0*/  @!P4 IMAD.MOV.U32 R35, RZ, RZ, R14 ;  /* 0x000000ffff23c224 */ /* 0x000fe200078e000e */
[----:B------:R-:W-:Y:S01]  /*2b1c0*/  IADD3 R3, P2, PT, R8, R3, RZ ;  /* 0x0000000308037210 */ /* 0x000fe20007f5e0ff */
[----:B------:R-:W-:Y:S04]  /*2b1d0*/  STL [R1+0x61c], R14 ;  /* 0x00061c0e01007387 */ /* 0x000fe80000100800 */
[----:B------:R-:W-:Y:S01]  /*2b1e0*/  IMAD.X R5, R9, 0x1, R5, P2 ;  /* 0x0000000109057824 */ /* 0x000fe200010e0605 */
[----:B0-----:R-:W3:Y:S01]  /*2b1f0*/  LDL.LU R10, [R1+0x69c] ;  /* 0x00069c00010a7983 */ /* 0x001ee20000300800 */
[----:B------:R-:W-:-:S03]  /*2b200*/  @!P4 IMAD.MOV.U32 R36, RZ, RZ, R3 ;  /* 0x000000ffff24c224 */ /* 0x000fc600078e0003 */
[----:B------:R0:W3:Y:S01]  /*2b210*/  @!P4 LDG.E.U8 R33, desc[UR22][R34.64] ;  /* 0x000000162221c981 */ /* 0x0000e2000c1e1100 */
[----:B------:R-:W-:-:S03]  /*2b220*/  @!P4 IMAD.MOV.U32 R37, RZ, RZ, R5 ;  /* 0x000000ffff25c224 */ /* 0x000fc600078e0005 */
[----:B------:R-:W-:Y:S04]  /*2b230*/  STL [R1+0x640], R3 ;  /* 0x0006400301007387 */ /* 0x000fe80000100800 */
[----:B------:R1:W-:Y:S01]  /*2b240*/  STL [R1+0x63c], R5 ;  /* 0x00063c0501007387 */ /* 0x0003e20000100800 */
[----:B0-----:R-:W-:Y:S02]  /*2b250*/  PRMT R34, RZ, 0x7610, R34 ;  /* 0x00007610ff227816 */ /* 0x001fe40000000022 */
[----:B------:R-:W-:-:S04]  /*2b260*/  IADD3 R0, P2, PT, R8, R0, RZ ;  /* 0x0000000008007210 */ /* 0x000fc80007f5e0ff */
[----:B------:R0:W3:Y:S01]  /*2b270*/  @!P4 LDG.E.U8 R34, desc[UR22][R36.64] ;  /* 0x000000162422c981 */ /* 0x0000e2000c1e1100 */
[----:B------:R-:W-:-:S03]  /*2b280*/  IMAD.X R2, R9, 0x1, R2, P2 ;  /* 0x0000000109027824 */ /* 0x000fc600010e0602 */
[----:B-1----:R-:W3:Y:S04]  /*2b290*/  LDL.LU R5, [R1+0x6bc] ;  /* 0x0006bc0001057983 */ /* 0x002ee80000300800 */
[----:B------:R-:W3:Y:S01]  /*2b2a0*/  LDL.LU R3, [R1+0x6c0] ;  /* 0x0006c00001037983 */ /* 0x000ee20000300800 */
[----:B0-----:R-:W-:-:S03]  /*2b2b0*/  @!P4 IMAD.MOV.U32 R37, RZ, RZ, R2 ;  /* 0x000000ffff25c224 */ /* 0x001fc600078e0002 */
[----:B------:R-:W-:Y:S01]  /*2b2c0*/  STL [R1+0x660], R0 ;  /* 0x0006600001007387 */ /* 0x000fe20000100800 */
[----:B------:R-:W-:-:S03]  /*2b2d0*/  @!P4 IMAD.MOV.U32 R36, RZ, RZ, R0 ;  /* 0x000000ffff24c224 */ /* 0x000fc600078e0000 */
[----:B------:R0:W-:Y:S04]  /*2b2e0*/  STL [R1+0x65c], R2 ;  /* 0x00065c0201007387 */ /* 0x0001e80000100800 */
[----:B0-----:R-:W3:Y:S04]  /*2b2f0*/  LDL.LU R2, [R1+0x6d4] ;  /* 0x0006d40001027983 */ /* 0x001ee80000300800 */
[----:B------:R-:W3:Y:S01]  /*2b300*/  LDL.LU R0, [R1+0x6d8] ;  /* 0x0006d80001007983 */ /* 0x000ee20000300800 */
[----:B------:R-:W-:-:S06]  /*2b310*/  PRMT R35, RZ, 0x7610, R35 ;  /* 0x00007610ff237816 */ /* 0x000fcc0000000023 */
[----:B------:R0:W3:Y:S02]  /*2b320*/  @!P4 LDG.E.U8 R35, desc[UR22][R36.64] ;  /* 0x000000162423c981 */ /* 0x0000e4000c1e1100 */
[----:B0-----:R-:W-:Y:S02]  /*2b330*/  PRMT R36, RZ, 0x7610, R36 ;  /* 0x00007610ff247816 */ /* 0x001fe40000000024 */
[----:B------:R-:W-:Y:S02]  /*2b340*/  PRMT R37, RZ, 0x7610, R37 ;  /* 0x00007610ff257816 */ /* 0x000fe40000000025 */
[----:B--2---:R-:W-:-:S05]  /*2b350*/  IADD3 R11, P2, PT, R8, R11, RZ ;  /* 0x0000000b080b7210 */ /* 0x004fca0007f5e0ff */
[----:B----4-:R-:W-:Y:S01]  /*2b360*/  IMAD.X R13, R9, 0x1, R13, P2 ;  /* 0x00000001090d7824 */ /* 0x010fe200010e060d */
[----:B------:R0:W-:Y:S04]  /*2b370*/  STL [R1+0x680], R11 ;  /* 0x0006800b01007387 */ /* 0x0001e80000100800 */
[----:B------:R1:W-:Y:S04]  /*2b380*/  STL [R1+0x67c], R13 ;  /* 0x00067c0d01007387 */ /* 0x0003e80000100800 */
[----:B------:R-:W2:Y:S01]  /*2b390*/  LDL.LU R15, [R1+0x6f4] ;  /* 0x0006f400010f7983 */ /* 0x000ea20000300800 */
[----:B------:R-:W-:-:S03]  /*2b3a0*/  @!P4 IMAD.MOV.U32 R38, RZ, RZ, R11 ;  /* 0x000000ffff26c224 */ /* 0x000fc600078e000b */
[----:B------:R-:W4:Y:S01]  /*2b3b0*/  LDL.LU R14, [R1+0x6f8] ;  /* 0x0006f800010e7983 */ /* 0x000f220000300800 */
[----:B------:R-:W-:-:S03]  /*2b3c0*/  @!P4 IMAD.MOV.U32 R39, RZ, RZ, R13 ;  /* 0x000000ffff27c224 */ /* 0x000fc600078e000d */
[----:B0-----:R-:W2:Y:S01]  /*2b3d0*/  LDL.LU R11, [R1+0x718] ;  /* 0x00071800010b7983 */ /* 0x001ea20000300800 */
[----:B---3--:R-:W-:-:S03]  /*2b3e0*/  IADD3 R7, P2, PT, R8, R7, RZ ;  /* 0x0000000708077210 */ /* 0x008fc60007f5e0ff */
[----:B------:R0:W3:Y:S04]  /*2b3f0*/  @!P4 LDG.E.U8 R36, desc[UR22][R38.64] ;  /* 0x000000162624c981 */ /* 0x0000e8000c1e1100 */
[----:B------:R-:W-:Y:S01]  /*2b400*/  STL [R1+0x6a0], R7 ;  /* 0x0006a00701007387 */ /* 0x000fe20000100800 */
[----:B0-----:R-:W-:Y:S02]  /*2b410*/  @!P4 IMAD.MOV.U32 R38, RZ, RZ, R7 ;  /* 0x000000ffff26c224 */ /* 0x001fe400078e0007 */
[----:B------:R-:W-:-:S04]  /*2b420*/  IMAD.X R10, R9, 0x1, R10, P2 ;  /* 0x00000001090a7824 */ /* 0x000fc800010e060a */
[----:B------:R-:W-:Y:S01]  /*2b430*/  @!P4 IMAD.MOV.U32 R39, RZ, RZ, R10 ;  /* 0x000000ffff27c224 */ /* 0x000fe200078e000a */
[----:B------:R0:W-:Y:S04]  /*2b440*/  STL [R1+0x69c], R10 ;  /* 0x00069c0a01007387 */ /* 0x0001e80000100800 */
[----:B-1----:R-:W3:Y:S04]  /*2b450*/  LDL.LU R13, [R1+0x714] ;  /* 0x00071400010d7983 */ /* 0x002ee80000300800 */
[----:B------:R1:W3:Y:S04]  /*2b460*/  @!P4 LDG.E.U8 R37, desc[UR22][R38.64] ;  /* 0x000000162625c981 */ /* 0x0002e8000c1e1100 */
[----:B0-----:R-:W3:Y:S04]  /*2b470*/  LDL.LU R10, [R1+0x734] ;  /* 0x00073400010a7983 */ /* 0x001ee80000300800 */
[----:B------:R-:W3:Y:S01]  /*2b480*/  LDL.LU R7, [R1+0x738] ;  /* 0x0007380001077983 */ /* 0x000ee20000300800 */
[----:B------:R-:W-:-:S05]  /*2b490*/  IADD3 R3, P2, PT, R8, R3, RZ ;  /* 0x0000000308037210 */ /* 0x000fca0007f5e0ff */
[----:B------:R-:W-:Y:S01]  /*2b4a0*/  IMAD.X R5, R9, 0x1, R5, P2 ;  /* 0x0000000109057824 */ /* 0x000fe200010e0605 */
[----:B-1----:R-:W-:Y:S01]  /*2b4b0*/  PRMT R38, RZ, 0x7610, R38 ;  /* 0x00007610ff267816 */ /* 0x002fe20000000026 */
[----:B------:R-:W-:Y:S01]  /*2b4c0*/  STL [R1+0x6c0], R3 ;  /* 0x0006c00301007387 */ /* 0x000fe20000100800 */
[----:B------:R-:W-:Y:S02]  /*2b4d0*/  @!P4 IMAD.MOV.U32 R40, RZ, RZ, R3 ;  /* 0x000000ffff28c224 */ /* 0x000fe400078e0003 */
[----:B------:R-:W-:Y:S01]  /*2b4e0*/  @!P4 IMAD.MOV.U32 R41, RZ, RZ, R5 ;  /* 0x000000ffff29c224 */ /* 0x000fe200078e0005 */
[----:B------:R0:W-:Y:S04]  /*2b4f0*/  STL [R1+0x6bc], R5 ;  /* 0x0006bc0501007387 */ /* 0x0001e80000100800 */
[----:B------:R1:W3:Y:S04]  /*2b500*/  @!P4 LDG.E.U8 R38, desc[UR22][R40.64] ;  /* 0x000000162826c981 */ /* 0x0002e8000c1e1100 */
[----:B0-----:R-:W3:Y:S01]  /*2b510*/  LDL.LU R5, [R1+0x754] ;  /* 0x0007540001057983 */ /* 0x001ee20000300800 */
        /* <DEDUP_REMOVED lines=12> */
[----:B------:R-:W-:Y:S02]  /*2b5e0*/  PRMT R41, RZ, 0x7610, R41 ;  /* 0x00007610ff297816 */ /* 0x000fe40000000029 */
[----:B----4-:R-:W-:-:S05]  /*2b5f0*/  IADD3 R14, P2, PT, R8, R14, RZ ;  /* 0x0000000e080e7210 */ /* 0x010fca0007f5e0ff */
[C---:B--2---:R-:W-:Y:S01]  /*2b600*/  IMAD.X R15, R9.reuse, 0x1, R15, P2 ;  /* 0x00000001090f7824 */ /* 0x044fe200010e060f */
[----:B------:R-:W-:Y:S01]  /*2b610*/  IADD3 R11, P2, PT, R8, R11, RZ ;  /* 0x0000000b080b7210 */ /* 0x000fe20007f5e0ff */
[----:B------:R-:W-:Y:S02]  /*2b620*/  @!P4 IMAD.MOV.U32 R42, RZ, RZ, R14 ;  /* 0x000000ffff2ac224 */ /* 0x000fe400078e000e */
[----:B------:R-:W-:Y:S01]  /*2b630*/  @!P4 IMAD.MOV.U32 R43, RZ, RZ, R15 ;  /* 0x000000ffff2bc224 */ /* 0x000fe200078e000f */
[----:B------:R-:W-:Y:S04]  /*2b640*/  STL [R1+0x6f8], R14 ;  /* 0x0006f80e01007387 */ /* 0x000fe80000100800 */
[----:B------:R-:W-:Y:S04]  /*2b650*/  STL [R1+0x6f4], R15 ;  /* 0x0006f40f01007387 */ /* 0x000fe80000100800 */
[----:B------:R-:W-:Y:S04]  /*2b660*/  STL [R1+0x718], R11 ;  /* 0x0007180b01007387 */ /* 0x000fe80000100800 */
[----:B------:R0:W2:Y:S01]  /*2b670*/  @!P4 LDG.E.U8 R40, desc[UR22][R42.64] ;  /* 0x000000162a28c981 */ /* 0x0000a2000c1e1100 */
[----:B---3--:R-:W-:-:S02]  /*2b680*/  IMAD.X R13, R9, 0x1, R13, P2 ;  /* 0x00000001090d7824 */ /* 0x008fc400010e060d */
[----:B0-----:R-:W-:Y:S01]  /*2b690*/  @!P4 IMAD.MOV.U32 R42, RZ, RZ, R11 ;  /* 0x000000ffff2ac224 */ /* 0x001fe200078e000b */
[----:B------:R-:W-:Y:S02]  /*2b6a0*/  IADD3 R7, P2, PT, R8, R7, RZ ;  /* 0x0000000708077210 */ /* 0x000fe40007f5e0ff */
[----:B------:R0:W-:Y:S03]  /*2b6b0*/  STL [R1+0x714], R13 ;  /* 0x0007140d01007387 */ /* 0x0001e60000100800 */
[----:B------:R-:W-:Y:S01]  /*2b6c0*/  IMAD.X R10, R9, 0x1, R10, P2 ;  /* 0x00000001090a7824 */ /* 0x000fe200010e060a */
[----:B------:R-:W-:Y:S01]  /*2b6d0*/  STL [R1+0x738], R7 ;  /* 0x0007380701007387 */ /* 0x000fe20000100800 */
[----:B------:R-:W-:-:S03]  /*2b6e0*/  @!P4 IMAD.MOV.U32 R43, RZ, RZ, R13 ;  /* 0x000000ffff2bc224 */ /* 0x000fc600078e000d */
[----:B------:R1:W-:Y:S04]  /*2b6f0*/  STL [R1+0x734], R10 ;  /* 0x0007340a01007387 */ /* 0x0003e80000100800 */
[----:B0-----:R-:W3:Y:S04]  /*2b700*/  LDL.LU R13, [R1+0x794] ;  /* 0x00079400010d7983 */ /* 0x001ee80000300800 */
[----:B------:R-:W4:Y:S01]  /*2b710*/  LDL.LU R11, [R1+0x798] ;  /* 0x00079800010b7983 */ /* 0x000f220000300800 */
[----:B------:R-:W-:-:S03]  /*2b720*/  @!P4 IMAD.MOV.U32 R44, RZ, RZ, R7 ;  /* 0x000000ffff2cc224 */ /* 0x000fc600078e0007 */
[----:B------:R0:W2:Y:S01]  /*2b730*/  @!P4 LDG.E.U8 R41, desc[UR22][R42.64] ;  /* 0x000000162a29c981 */ /* 0x0000a2000c1e1100 */
[----:B------:R-:W-:-:S05]  /*2b740*/  IADD3 R3, P2, PT, R8, R3, RZ ;  /* 0x0000000308037210 */ /* 0x000fca0007f5e0ff */
[----:B------:R-:W-:Y:S01]  /*2b750*/  IMAD.X R5, R9, 0x1, R5, P2 ;  /* 0x0000000109057824 */ /* 0x000fe200010e0605 */
[----:B0-----:R-:W-:Y:S01]  /*2b760*/  PRMT R42, RZ, 0x7610, R42 ;  /* 0x00007610ff2a7816 */ /* 0x001fe2000000002a */
[----:B------:R-:W-:Y:S01]  /*2b770*/  STL [R1+0x758], R3 ;  /* 0x0007580301007387 */ /* 0x000fe20000100800 */
[----:B------:R-:W-:-:S03]  /*2b780*/  @!P4 IMAD.MOV.U32 R45, RZ, RZ, R10 ;  /* 0x000000ffff2dc224 */ /* 0x000fc600078e000a */
[----:B------:R0:W-:Y:S04]  /*2b790*/  STL [R1+0x754], R5 ;  /* 0x0007540501007387 */ /* 0x0001e80000100800 */
[----:B-1----:R-:W2:Y:S04]  /*2b7a0*/  LDL.LU R10, [R1+0x7b4] ;  /* 0x0007b400010a7983 */ /* 0x002ea80000300800 */
[----:B------:R-:W2:Y:S01]  /*2b7b0*/  LDL.LU R7, [R1+0x7b8] ;  /* 0x0007b80001077983 */ /* 0x000ea20000300800 */
[----:B------:R-:W-:-:S03]  /*2b7c0*/  IADD3 R0, P2, PT, R8, R0, RZ ;  /* 0x0000000008007210 */ /* 0x000fc60007f5e0ff */
[----:B------:R1:W2:Y:S02]  /*2b7d0*/  @!P4 LDG.E.U8 R42, desc[UR22][R44.64] ;  /* 0x000000162c2ac981 */ /* 0x0002a4000c1e1100 */
[----:B------:R-:W-:Y:S02]  /*2b7e0*/  IMAD.X R2, R9, 0x1, R2, P2 ;  /* 0x0000000109027824 */ /* 0x000fe400010e0602 */
[----:B------:R0:W-:Y:S01]  /*2b7f0*/  STL [R1+0x778], R0 ;  /* 0x0007780001007387 */ /* 0x0001e20000100800 */
[----:B------:R-:W-:-:S03]  /*2b800*/  @!P4 IMAD.MOV.U32 R46, RZ, RZ, R0 ;  /* 0x000000ffff2ec224 */ /* 0x000fc600078e0000 */
[----:B------:R0:W-:Y:S01]  /*2b810*/  STL [R1+0x774], R2 ;  /* 0x0007740201007387 */ /* 0x0001e20000100800 */
[----:B-1----:R-:W-:-:S03]  /*2b820*/  @!P4 IMAD.MOV.U32 R45, RZ, RZ, R5 ;  /* 0x000000ffff2dc224 */ /* 0x002fc600078e0005 */
[----:B0-----:R-:W2:Y:S04]  /*2b830*/  LDL.LU R5, [R1+0x7d4] ;  /* 0x0007d40001057983 */ /* 0x001ea80000300800 */
[----:B------:R-:W2:Y:S01]  /*2b840*/  LDL.LU R0, [R1+0x7d8] ;  /* 0x0007d80001007983 */ /* 0x000ea20000300800 */
[----:B------:R-:W0:Y:S03]  /*2b850*/  S2R R21, SR_TID.X ;  /* 0x0000000000157919 */ /* 0x000e260000002100 */
[----:B------:R-:W-:Y:S04]  /*2b860*/  STS.U8 [R4+UR9+0x13200], R61 ;  /* 0x0132003d04007988 */ /* 0x000fe80008000009 */
[----:B------:R-:W-:Y:S04]  /*2b870*/  STS.U8 [R4+UR9+0x13600], R63 ;  /* 0x0136003f04007988 */ /* 0x000fe80008000009 */
[----:B------:R-:W-:Y:S04]  /*2b880*/  STS.U8 [R4+UR9+0x13a00], R67 ;  /* 0x013a004304007988 */ /* 0x000fe80008000009 */
[----:B------:R1:W-:Y:S01]  /*2b890*/  STS.U8 [R4+UR9+0x13e00], R65 ;  /* 0x013e004104007988 */ /* 0x0003e20008000009 */
[----:B------:R-:W-:Y:S01]  /*2b8a0*/  PRMT R43, RZ, 0x7610, R43 ;  /* 0x00007610ff2b7816 */ /* 0x000fe2000000002b */
[----:B------:R-:W-:-:S02]  /*2b8b0*/  @!P4 IMAD.MOV.U32 R44, RZ, RZ, R3 ;  /* 0x000000ffff2cc224 */ /* 0x000fc400078e0003 */
[----:B------:R-:W-:Y:S01]  /*2b8c0*/  @!P4 IMAD.MOV.U32 R47, RZ, RZ, R2 ;  /* 0x000000ffff2fc224 */ /* 0x000fe200078e0002 */
[----:B------:R-:W2:Y:S04]  /*2b8d0*/  LDL.LU R17, [R1+0xc4] ;  /* 0x0000c40001117983 */ /* 0x000ea80000300800 */
[----:B------:R1:W2:Y:S04]  /*2b8e0*/  @!P4 LDG.E.U8 R43, desc[UR22][R44.64] ;  /* 0x000000162c2bc981 */ /* 0x0002a8000c1e1100 */
[----:B------:R-:W2:Y:S01]  /*2b8f0*/  LDL.LU R3, [R1+0x7f4] ;  /* 0x0007f40001037983 */ /* 0x000ea20000300800 */
[----:B0-----:R-:W-:-:S03]  /*2b900*/  LOP3.LUT R21, R21, 0x7f, RZ, 0xc0, !PT ;  /* 0x0000007f15157812 */ /* 0x001fc600078ec0ff */
[----:B------:R-:W2:Y:S01]  /*2b910*/  LDL.LU R2, [R1+0x7f8] ;  /* 0x0007f80001027983 */ /* 0x000ea20000300800 */
[----:B-1----:R-:W-:Y:S02]  /*2b920*/  LOP3.LUT R4, R21, 0x50, RZ, 0x3c, !PT ;  /* 0x0000005015047812 */ /* 0x002fe400078e3cff */
[----:B------:R-:W0:Y:S01]  /*2b930*/  S2R R21, SR_TID.X ;  /* 0x0000000000157919 */ /* 0x000e220000002100 */
[----:B------:R-:W-:Y:S02]  /*2b940*/  PRMT R44, RZ, 0x7610, R44 ;  /* 0x00007610ff2c7816 */ /* 0x000fe4000000002c */
[----:B------:R-:W-:Y:S01]  /*2b950*/  PRMT R45, RZ, 0x7610, R45 ;  /* 0x00007610ff2d7816 */ /* 0x000fe2000000002d */
[----:B------:R-:W-:Y:S04]  /*2b960*/  STS.U8 [R4+UR9+0x12280], R69 ;  /* 0x0122804504007988 */ /* 0x000fe80008000009 */
[----:B------:R1:W2:Y:S04]  /*2b970*/  @!P4 LDG.E.U8 R44, desc[UR22][R46.64] ;  /* 0x000000162e2cc981 */ /* 0x0002a8000c1e1100 */
[----:B------:R-:W-:Y:S01]  /*2b980*/  STS.U8 [R4+UR9+0x12680], R71 ;  /* 0x0126804704007988 */ /* 0x000fe20008000009 */
[----:B------:R-:W-:-:S03]  /*2b990*/  PRMT R49, RZ, 0x7610, R49 ;  /* 0x00007610ff317816 */ /* 0x000fc60000000031 */
[----:B------:R-:W-:Y:S04]  /*2b9a0*/  STS.U8 [R4+UR9+0x12a80], R75 ;  /* 0x012a804b04007988 */ /* 0x000fe80008000009 */
[----:B------:R-:W-:Y:S04]  /*2b9b0*/  STS.U8 [R4+UR9+0x12e80], R77 ;  /* 0x012e804d04007988 */ /* 0x000fe80008000009 */
[----:B------:R-:W-:Y:S04]  /*2b9c0*/  STS.U8 [R4+UR9+0x13280], R79 ;  /* 0x0132804f04007988 */ /* 0x000fe80008000009 */
[----:B------:R-:W-:Y:S01]  /*2b9d0*/  STS.U8 [R4+UR9+0x13680], R83 ;  /* 0x0136805304007988 */ /* 0x000fe20008000009 */
[----:B0-----:R-:W-:-:S03]  /*2b9e0*/  LOP3.LUT R21, R21, 0x7f, RZ, 0xc0, !PT ;  /* 0x0000007f15157812 */ /* 0x001fc600078ec0ff */
[----:B------:R-:W-:Y:S04]  /*2b9f0*/  STS.U8 [R4+UR9+0x13a80], R81 ;  /* 0x013a805104007988 */ /* 0x000fe80008000009 */
[----:B------:R0:W-:Y:S02]  /*2ba00*/  STS.U8 [R4+UR9+0x13e80], R73 ;  /* 0x013e804904007988 */ /* 0x0001e40008000009 */
[----:B0-----:R-:W-:Y:S02]  /*2ba10*/  LOP3.LUT R4, R21, 0x60, RZ, 0x3c, !PT ;  /* 0x0000006015047812 */ /* 0x001fe400078e3cff */
[----:B----4-:R-:W-:-:S05]  /*2ba20*/  IADD3 R11, P2, PT, R8, R11, RZ ;  /* 0x0000000b080b7210 */ /* 0x010fca0007f5e0ff */
[----:B---3--:R-:W-:Y:S01]  /*2ba30*/  IMAD.X R13, R9, 0x1, R13, P2 ;  /* 0x00000001090d7824 */ /* 0x008fe200010e060d */
[----:B------:R-:W-:Y:S01]  /*2ba40*/  STL [R1+0x798], R11 ;  /* 0x0007980b01007387 */ /* 0x000fe20000100800 */
[----:B-1----:R-:W-:Y:S02]  /*2ba50*/  @!P4 IMAD.MOV.U32 R46, RZ, RZ, R11 ;  /* 0x000000ffff2ec224 */ /* 0x002fe400078e000b */
[----:B------:R-:W-:Y:S01]  /*2ba60*/  @!P4 IMAD.MOV.U32 R47, RZ, RZ, R13 ;  /* 0x000000ffff2fc224 */ /* 0x000fe200078e000d */
[----:B------:R0:W-:Y:S04]  /*2ba70*/  STL [R1+0x794], R13 ;  /* 0x0007940d01007387 */ /* 0x0001e80000100800 */
[----:B------:R-:W3:Y:S04]  /*2ba80*/  LDL.LU R19, [R1+0xdc] ;  /* 0x0000dc0001137983 */ /* 0x000ee80000300800 */
[----:B------:R-:W4:Y:S04]  /*2ba90*/  LDL.LU R20, [R1+0xe0] ;  /* 0x0000e00001147983 */ /* 0x000f280000300800 */
[----:B------:R1:W3:Y:S01]  /*2baa0*/  @!P4 LDG.E.U8 R45, desc[UR22][R46.64] ;  /* 0x000000162e2dc981 */ /* 0x0002e2000c1e1100 */
[----:B--2---:R-:W-:-:S05]  /*2bab0*/  IADD3 R7, P2, PT, R8, R7, RZ ;  /* 0x0000000708077210 */ /* 0x004fca0007f5e0ff */
[----:B------:R-:W-:Y:S01]  /*2bac0*/  IMAD.X R10, R9, 0x1, R10, P2 ;  /* 0x00000001090a7824 */ /* 0x000fe200010e060a */
[----:B------:R2:W-:Y:S01]  /*2bad0*/  STL [R1+0x7b8], R7 ;  /* 0x0007b80701007387 */ /* 0x0005e20000100800 */
[----:B-1----:R-:W-:Y:S02]  /*2bae0*/  @!P4 IMAD.MOV.U32 R46, RZ, RZ, R7 ;  /* 0x000000ffff2ec224 */ /* 0x002fe400078e0007 */
[----:B------:R-:W-:Y:S01]  /*2baf0*/  @!P4 IMAD.MOV.U32 R47, RZ, RZ, R10 ;  /* 0x000000ffff2fc224 */ /* 0x000fe200078e000a */
[----:B------:R-:W-:Y:S04]  /*2bb00*/  STL [R1+0x7b4], R10 ;  /* 0x0007b40a01007387 */ /* 0x000fe80000100800 */
[----:B0-----:R-:W3:Y:S04]  /*2bb10*/  LDL.LU R13, [R1+0x814] ;  /* 0x00081400010d7983 */ /* 0x001ee80000300800 */
[----:B------:R-:W3:Y:S01]  /*2bb20*/  LDL.LU R11, [R1+0x818] ;  /* 0x00081800010b7983 */ /* 0x000ee20000300800 */
[----:B------:R-:W-:-:S03]  /*2bb30*/  IADD3 R0, P2, PT, R8, R0, RZ ;  /* 0x0000000008007210 */ /* 0x000fc60007f5e0ff */
[----:B------:R-:W4:Y:S02]  /*2bb40*/  LDL.LU R21, [R1+0xc8] ;  /* 0x0000c80001157983 */ /* 0x000f240000300800 */
[----:B------:R-:W-:Y:S02]  /*2bb50*/  IMAD.X R5, R9, 0x1, R5, P2 ;  /* 0x0000000109057824 */ /* 0x000fe400010e0605 */
[----:B------:R0:W-:Y:S04]  /*2bb60*/  STL [R1+0x7d8], R0 ;  /* 0x0007d80001007387 */ /* 0x0001e80000100800 */
[----:B------:R1:W4:Y:S04]  /*2bb70*/  @!P4 LDG.E.U8 R49, desc[UR22][R46.64] ;  /* 0x000000162e31c981 */ /* 0x000328000c1e1100 */
[----:B------:R2:W-:Y:S04]  /*2bb80*/  STL [R1+0x7d4], R5 ;  /* 0x0007d40501007387 */ /* 0x0005e80000100800 */
[----:B--2---:R-:W2:Y:S01]  /*2bb90*/  LDL.LU R7, [R1+0x834] ;  /* 0x0008340001077983 */ /* 0x004ea20000300800 */
[----:B-1----:R-:W-:-:S03]  /*2bba0*/  @!P4 IMAD.MOV.U32 R46, RZ, RZ, R0 ;  /* 0x000000ffff2ec224 */ /* 0x002fc600078e0000 */
[----:B0-----:R-:W2:Y:S01]  /*2bbb0*/  LDL.LU R0, [R1+0x838] ;  /* 0x0008380001007983 */ /* 0x001ea20000300800 */
[----:B------:R-:W-:Y:S01]  /*2bbc0*/  PRMT R51, RZ, 0x7610, R51 ;  /* 0x00007610ff337816 */ /* 0x000fe20000000033 */
[----:B------:R-:W-:Y:S01]  /*2bbd0*/  @!P4 IMAD.MOV.U32 R47, RZ, RZ, R5 ;  /* 0x000000ffff2fc224 */ /* 0x000fe200078e0005 */
[----:B------:R-:W-:-:S04]  /*2bbe0*/  PRMT R53, RZ, 0x7610, R53 ;  /* 0x00007610ff357816 */ /* 0x000fc80000000035 */
[----:B------:R0:W4:Y:S01]  /*2bbf0*/  @!P4 LDG.E.U8 R51, desc[UR22][R46.64] ;  /* 0x000000162e33c981 */ /* 0x000122000c1e1100 */
[----:B------:R-:W-:-:S05]  /*2bc00*/  IADD3 R2, P2, PT, R8, R2, RZ ;  /* 0x0000000208027210 */ /* 0x000fca0007f5e0ff */
[----:B------:R-:W-:Y:S01]  /*2bc10*/  IMAD.X R3, R9, 0x1, R3, P2 ;  /* 0x0000000109037824 */ /* 0x000fe200010e0603 */
[----:B------:R-:W-:Y:S01]  /*2bc20*/  STL [R1+0x7f8], R2 ;  /* 0x0007f80201007387 */ /* 0x000fe20000100800 */
[----:B0-----:R-:W-:Y:S02]  /*2bc30*/  @!P4 IMAD.MOV.U32 R46, RZ, RZ, R2 ;  /* 0x000000ffff2ec224 */ /* 0x001fe400078e0002 */
[----:B------:R-:W-:Y:S01]  /*2bc40*/  @!P4 IMAD.MOV.U32 R47, RZ, RZ, R3 ;  /* 0x000000ffff2fc224 */ /* 0x000fe200078e0003 */
[----:B------:R0:W-:Y:S04]  /*2bc50*/  STL [R1+0x7f4], R3 ;  /* 0x0007f40301007387 */ /* 0x0001e80000100800 */
[----:B------:R-:W4:Y:S01]  /*2bc60*/  LDL.LU R5, [R1+0x854] ;  /* 0x0008540001057983 */ /* 0x000f220000300800 */
[----:B------:R-:W-:-:S03]  /*2bc70*/  PRMT R55, RZ, 0x7610, R55 ;  /* 0x00007610ff377816 */ /* 0x000fc60000000037 */
[----:B------:R1:W4:Y:S04]  /*2bc80*/  @!P4 LDG.E.U8 R53, desc[UR22][R46.64] ;  /* 0x000000162e35c981 */ /* 0x000328000c1e1100 */
[----:B0-----:R-:W4:Y:S04]  /*2bc90*/  LDL.LU R3, [R1+0x858] ;  /* 0x0008580001037983 */ /* 0x001f280000300800 */
[----:B------:R-:W4:Y:S04]  /*2bca0*/  LDL.LU R10, [R1+0x874] ;  /* 0x00087400010a7983 */ /* 0x000f280000300800 */
[----:B------:R-:W4:Y:S01]  /*2bcb0*/  LDL.LU R2, [R1+0x878] ;  /* 0x0008780001027983 */ /* 0x000f220000300800 */
[----:B---3--:R-:W-:-:S05]  /*2bcc0*/  IADD3 R11, P2, PT, R8, R11, RZ ;  /* 0x0000000b080b7210 */ /* 0x008fca0007f5e0ff */
[----:B------:R-:W-:Y:S02]  /*2bcd0*/  IMAD.X R13, R9, 0x1, R13, P2 ;  /* 0x00000001090d7824 */ /* 0x000fe400010e060d */
[----:B-1----:R-:W-:Y:S02]  /*2bce0*/  @!P4 IMAD.MOV.U32 R46, RZ, RZ, R11 ;  /* 0x000000ffff2ec224 */ /* 0x002fe400078e000b */
[----:B------:R-:W-:Y:S01]  /*2bcf0*/  @!P4 IMAD.MOV.U32 R47, RZ, RZ, R13 ;  /* 0x000000ffff2fc224 */ /* 0x000fe200078e000d */
[----:B------:R-:W-:Y:S04]  /*2bd00*/  STL [R1+0x818], R11 ;  /* 0x0008180b01007387 */ /* 0x000fe80000100800 */
[----:B------:R-:W-:Y:S04]  /*2bd10*/  STL [R1+0x814], R13 ;  /* 0x0008140d01007387 */ /* 0x000fe80000100800 */
[----:B------:R0:W3:Y:S01]  /*2bd20*/  @!P4 LDG.E.U8 R55, desc[UR22][R46.64] ;  /* 0x000000162e37c981 */ /* 0x0000e2000c1e1100 */
[----:B--2---:R-:W-:-:S05]  /*2bd30*/  IADD3 R0, P2, PT, R8, R0, RZ ;  /* 0x0000000008007210 */ /* 0x004fca0007f5e0ff */
[----:B------:R-:W-:Y:S01]  /*2bd40*/  IMAD.X R7, R9, 0x1, R7, P2 ;  /* 0x0000000109077824 */ /* 0x000fe200010e0607 */
[----:B------:R-:W-:Y:S01]  /*2bd50*/  STL [R1+0x838], R0 ;  /* 0x0008380001007387 */ /* 0x000fe20000100800 */
[----:B0-----:R-:W-:Y:S02]  /*2bd60*/  @!P4 IMAD.MOV.U32 R46, RZ, RZ, R0 ;  /* 0x000000ffff2ec224 */ /* 0x001fe400078e0000 */
[----:B------:R-:W-:Y:S01]  /*2bd70*/  @!P4 IMAD.MOV.U32 R47, RZ, RZ, R7 ;  /* 0x000000ffff2fc224 */ /* 0x000fe200078e0007 */
[----:B------:R0:W-:Y:S04]  /*2bd80*/  STL [R1+0x834], R7 ;  /* 0x0008340701007387 */ /* 0x0001e80000100800 */
[----:B0-----:R-:W2:Y:S04]  /*2bd90*/  LDL.LU R7, [R1+0x894] ;  /* 0x0008940001077983 */ /* 0x001ea80000300800 */
[----:B------:R-:W2:Y:S01]  /*2bda0*/  LDL.LU R0, [R1+0x898] ;  /* 0x0008980001007983 */ /* 0x000ea20000300800 */
[----:B------:R-:W-:-:S03]  /*2bdb0*/  PRMT R57, RZ, 0x7610, R57 ;  /* 0x00007610ff397816 */ /* 0x000fc60000000039 */
[----:B------:R-:W-:Y:S04]  /*2bdc0*/  STS.U8 [R4+UR9+0x12300], R87 ;  /* 0x0123005704007988 */ /* 0x000fe80008000009 */
[----:B------:R-:W-:Y:S01]  /*2bdd0*/  STS.U8 [R4+UR9+0x12700], R91 ;  /* 0x0127005b04007988 */ /* 0x000fe20008000009 */
[----:B----4-:R-:W-:-:S03]  /*2bde0*/  IADD3 R3, P2, PT, R8, R3, RZ ;  /* 0x0000000308037210 */ /* 0x010fc60007f5e0ff */
[----:B------:R-:W-:Y:S02]  /*2bdf0*/  STS.U8 [R4+UR9+0x12b00], R17 ;  /* 0x012b001104007988 */ /* 0x000fe40008000009 */
[----:B------:R-:W-:Y:S02]  /*2be00*/  IMAD.X R5, R9, 0x1, R5, P2 ;  /* 0x0000000109057824 */ /* 0x000fe400010e0605 */
[----:B------:R-:W-:Y:S01]  /*2be10*/  STS.U8 [R4+UR9+0x12f00], R19 ;  /* 0x012f001304007988 */ /* 0x000fe20008000009 */
[----:B------:R-:W-:-:S03]  /*2be20*/  IADD3 R2, P2, PT, R8, R2, RZ ;  /* 0x0000000208027210 */ /* 0x000fc60007f5e0ff */
[----:B------:R0:W-:Y:S01]  /*2be30*/  STS.U8 [R4+UR9+0x13300], R20 ;  /* 0x0133001404007988 */ /* 0x0001e20008000009 */
[----:B------:R-:W-:-:S03]  /*2be40*/  PRMT R59, RZ, 0x7610, R59 ;  /* 0x00007610ff3b7816 */ /* 0x000fc6000000003b */
[----:B------:R1:W4:Y:S01]  /*2be50*/  @!P4 LDG.E.U8 R57, desc[UR22][R46.64] ;  /* 0x000000162e39c981 */ /* 0x000322000c1e1100 */
[----:B------:R-:W-:-:S03]  /*2be60*/  IMAD.X R10, R9, 0x1, R10, P2 ;  /* 0x00000001090a7824 */ /* 0x000fc600010e060a */
[----:B0-----:R-:W3:Y:S04]  /*2be70*/  LDL.LU R20, [R1+0xf0] ;  /* 0x0000f00001147983 */ /* 0x001ee80000300800 */
[----:B------:R-:W-:Y:S01]  /*2be80*/  STL [R1+0x858], R3 ;  /* 0x0008580301007387 */ /* 0x000fe20000100800 */
[----:B-1----:R-:W-:Y:S02]  /*2be90*/  @!P4 IMAD.MOV.U32 R46, RZ, RZ, R3 ;  /* 0x000000ffff2ec224 */ /* 0x002fe400078e0003 */
[----:B------:R-:W-:Y:S01]  /*2bea0*/  @!P4 IMAD.MOV.U32 R47, RZ, RZ, R5 ;  /* 0x000000ffff2fc224 */ /* 0x000fe200078e0005 */
[----:B------:R0:W-:Y:S01]  /*2beb0*/  STL [R1+0x854], R5 ;  /* 0x0008540501007387 */ /* 0x0001e20000100800 */
[----:B------:R-:W-:-:S03]  /*2bec0*/  PRMT R61, RZ, 0x7610, R61 ;  /* 0x00007610ff3d7816 */ /* 0x000fc6000000003d */
[----:B------:R1:W-:Y:S04]  /*2bed0*/  STS.U8 [R4+UR9+0x13700], R21 ;  /* 0x0137001504007988 */ /* 0x0003e80008000009 */
[----:B------:R1:W3:Y:S04]  /*2bee0*/  @!P4 LDG.E.U8 R59, desc[UR22][R46.64] ;  /* 0x000000162e3bc981 */ /* 0x0002e8000c1e1100 */
[----:B0-----:R-:W3:Y:S04]  /*2bef0*/  LDL.LU R5, [R1+0x8b4] ;  /* 0x0008b40001057983 */ /* 0x001ee80000300800 */
[----:B------:R-:W3:Y:S01]  /*2bf00*/  LDL.LU R3, [R1+0x8b8] ;  /* 0x0008b80001037983 */ /* 0x000ee20000300800 */
[----:B-1----:R-:W-:-:S03]  /*2bf10*/  @!P4 IMAD.MOV.U32 R46, RZ, RZ, R2 ;  /* 0x000000ffff2ec224 */ /* 0x002fc600078e0002 */
[----:B------:R-:W4:Y:S01]  /*2bf20*/  LDL.LU R21, [R1+0xf4] ;  /* 0x0000f40001157983 */ /* 0x000f220000300800 */
[----:B------:R-:W-:-:S03]  /*2bf30*/  @!P4 IMAD.MOV.U32 R47, RZ, RZ, R10 ;  /* 0x000000ffff2fc224 */ /* 0x000fc600078e000a */
[----:B------:R-:W-:Y:S04]  /*2bf40*/  STL [R1+0x878], R2 ;  /* 0x0008780201007387 */ /* 0x000fe80000100800 */
[----:B------:R0:W-:Y:S04]  /*2bf50*/  STL [R1+0x874], R10 ;  /* 0x0008740a01007387 */ /* 0x0001e80000100800 */
[----:B------:R1:W4:Y:S04]  /*2bf60*/  @!P4 LDG.E.U8 R61, desc[UR22][R46.64] ;  /* 0x000000162e3dc981 */ /* 0x000328000c1e1100 */
[----:B0-----:R-:W4:Y:S04]  /*2bf70*/  LDL.LU R10, [R1+0x8d4] ;  /* 0x0008d400010a7983 */ /* 0x001f280000300800 */
[----:B------:R-:W4:Y:S04]  /*2bf80*/  LDL.LU R2, [R1+0x8d8] ;  /* 0x0008d80001027983 */ /* 0x000f280000300800 */
[----:B------:R-:W4:Y:S01]  /*2bf90*/  LDL.LU R19, [R1+0xf8] ;  /* 0x0000f80001137983 */ /* 0x000f220000300800 */
[----:B--2---:R-:W-:-:S05]  /*2bfa0*/  IADD3 R0, P2, PT, R8, R0, RZ ;  /* 0x0000000008007210 */ /* 0x004fca0007f5e0ff */
[----:B------:R-:W-:Y:S01]  /*2bfb0*/  IMAD.X R7, R9, 0x1, R7, P2 ;  /* 0x0000000109077824 */ /* 0x000fe200010e0607 */
[----:B------:R-:W-:Y:S01]  /*2bfc0*/  STL [R1+0x898], R0 ;  /* 0x0008980001007387 */ /* 0x000fe20000100800 */
[----:B-1----:R-:W-:Y:S02]  /*2bfd0*/  @!P4 IMAD.MOV.U32 R46, RZ, RZ, R0 ;  /* 0x000000ffff2ec224 */ /* 0x002fe400078e0000 */
[----:B------:R-:W-:Y:S01]  /*2bfe0*/  @!P4 IMAD.MOV.U32 R47, RZ, RZ, R7 ;  /* 0x000000ffff2fc224 */ /* 0x000fe200078e0007 */
[----:B------:R0:W-:Y:S04]  /*2bff0*/  STL [R1+0x894], R7 ;  /* 0x0008940701007387 */ /* 0x0001e80000100800 */
[----:B0-----:R-:W2:Y:S04]  /*2c000*/  LDL.LU R7, [R1+0x8f4] ;  /* 0x0008f40001077983 */ /* 0x001ea80000300800 */
[----:B------:R-:W2:Y:S01]  /*2c010*/  LDL.LU R0, [R1+0x8f8] ;  /* 0x0008f80001007983 */ /* 0x000ea20000300800 */
[----:B------:R-:W-:-:S02]  /*2c020*/  LOP3.LUT R18, R18, 0x7f, RZ, 0xc0, !PT ;  /* 0x0000007f12127812 */ /* 0x000fc400078ec0ff */
[----:B------:R-:W-:Y:S01]  /*2c030*/  PRMT R63, RZ, 0x7610, R63 ;  /* 0x00007610ff3f7816 */ /* 0x000fe2000000003f */
[----:B------:R-:W-:Y:S01]  /*2c040*/  STS.U8 [R4+UR9+0x13b00], R89 ;  /* 0x013b005904007988 */ /* 0x000fe20008000009 */
[----:B------:R-:W-:-:S03]  /*2c050*/  PRMT R65, RZ, 0x7610, R65 ;  /* 0x00007610ff417816 */ /* 0x000fc60000000041 */
[----:B------:R0:W-:Y:S04]  /*2c060*/  STS.U8 [R4+UR9+0x13f00], R85 ;  /* 0x013f005504007988 */ /* 0x0001e80008000009 */
[----:B------:R1:W2:Y:S01]  /*2c070*/  @!P4 LDG.E.U8 R63, desc[UR22][R46.64] ;  /* 0x000000162e3fc981 */ /* 0x0002a2000c1e1100 */
[----:B0-----:R-:W-:-:S03]  /*2c080*/  LOP3.LUT R4, R18, 0x70, RZ, 0x3c, !PT ;  /* 0x0000007012047812 */ /* 0x001fc600078e3cff */
[----:B------:R-:W2:Y:S01]  /*2c090*/  LDL.LU R18, [R1+0x100] ;  /* 0x0001000001127983 */ /* 0x000ea20000300800 */
[----:B---3--:R-:W-:-:S05]  /*2c0a0*/  IADD3 R3, P2, PT, R8, R3, RZ ;  /* 0x0000000308037210 */ /* 0x008fca0007f5e0ff */
[----:B------:R-:W-:Y:S01]  /*2c0b0*/  IMAD.X R5, R9, 0x1, R5, P2 ;  /* 0x0000000109057824 */ /* 0x000fe200010e0605 */
[----:B------:R-:W-:Y:S01]  /*2c0c0*/  STL [R1+0x8b8], R3 ;  /* 0x0008b80301007387 */ /* 0x000fe20000100800 */
[----:B-1----:R-:W-:Y:S02]  /*2c0d0*/  @!P4 IMAD.MOV.U32 R46, RZ, RZ, R3 ;  /* 0x000000ffff2ec224 */ /* 0x002fe400078e0003 */
[----:B------:R-:W-:Y:S01]  /*2c0e0*/  @!P4 IMAD.MOV.U32 R47, RZ, RZ, R5 ;  /* 0x000000ffff2fc224 */ /* 0x000fe200078e0005 */
[----:B------:R0:W-:Y:S01]  /*2c0f0*/  STL [R1+0x8b4], R5 ;  /* 0x0008b40501007387 */ /* 0x0001e20000100800 */
[----:B------:R-:W-:-:S03]  /*2c100*/  PRMT R67, RZ, 0x7610, R67 ;  /* 0x00007610ff437816 */ /* 0x000fc60000000043 */
[----:B------:R1:W-:Y:S04]  /*2c110*/  STS.U8 [R4+UR9+0x12380], R20 ;  /* 0x0123801404007988 */ /* 0x0003e80008000009 */
[----:B----4-:R3:W-:Y:S04]  /*2c120*/  STS.U8 [R4+UR9+0x12780], R21 ;  /* 0x0127801504007988 */ /* 0x0107e80008000009 */
[----:B0-----:R-:W4:Y:S01]  /*2c130*/  LDL.LU R5, [R1+0x914] ;  /* 0x0009140001057983 */ /* 0x001f220000300800 */
[----:B------:R-:W-:-:S03]  /*2c140*/  IADD3 R2, P2, PT, R8, R2, RZ ;  /* 0x0000000208027210 */ /* 0x000fc60007f5e0ff */
[----:B------:R-:W4:Y:S02]  /*2c150*/  LDL.LU R3, [R1+0x918] ;  /* 0x0009180001037983 */ /* 0x000f240000300800 */
[----:B------:R-:W-:Y:S02]  /*2c160*/  IMAD.X R10, R9, 0x1, R10, P2 ;  /* 0x00000001090a7824 */ /* 0x000fe400010e060a */
[----:B-1----:R-:W4:Y:S04]  /*2c170*/  LDL.LU R20, [R1+0xfc] ;  /* 0x0000fc0001147983 */ /* 0x002f280000300800 */
[----:B---3--:R-:W3:Y:S04]  /*2c180*/  LDL.LU R21, [R1+0xec] ;  /* 0x0000ec0001157983 */ /* 0x008ee80000300800 */
[----:B------:R0:W3:Y:S04]  /*2c190*/  @!P4 LDG.E.U8 R65, desc[UR22][R46.64] ;  /* 0x000000162e41c981 */ /* 0x0000e8000c1e1100 */
[----:B------:R-:W-:Y:S04]  /*2c1a0*/  STL [R1+0x8d8], R2 ;  /* 0x0008d80201007387 */ /* 0x000fe80000100800 */
[----:B------:R1:W-:Y:S01]  /*2c1b0*/  STL [R1+0x8d4], R10 ;  /* 0x0008d40a01007387 */ /* 0x0003e20000100800 */
[----:B0-----:R-:W-:-:S02]  /*2c1c0*/  @!P4 IMAD.MOV.U32 R46, RZ, RZ, R2 ;  /* 0x000000ffff2ec224 */ /* 0x001fc400078e0002 */
[----:B------:R-:W-:-:S05]  /*2c1d0*/  @!P4 IMAD.MOV.U32 R47, RZ, RZ, R10 ;  /* 0x000000ffff2fc224 */ /* 0x000fca00078e000a */
[----:B------:R0:W3:Y:S04]  /*2c1e0*/  @!P4 LDG.E.U8 R67, desc[UR22][R46.64] ;  /* 0x000000162e43c981 */ /* 0x0000e8000c1e1100 */
[----:B-1----:R-:W3:Y:S04]  /*2c1f0*/  LDL.LU R10, [R1+0x934] ;  /* 0x00093400010a7983 */ /* 0x002ee80000300800 */
[----:B------:R-:W3:Y:S01]  /*2c200*/  LDL.LU R2, [R1+0x938] ;  /* 0x0009380001027983 */ /* 0x000ee20000300800 */
        /* <DEDUP_REMOVED lines=9> */
[----:B------:R0:W-:Y:S01]  /*2c2a0*/  STS.U8 [R4+UR9+0x12b80], R19 ;  /* 0x012b801304007988 */ /* 0x0001e20008000009 */
[----:B------:R-:W-:-:S03]  /*2c2b0*/  PRMT R71, RZ, 0x7610, R71 ;  /* 0x00007610ff477816 */ /* 0x000fc60000000047 */
[----:B------:R1:W2:Y:S04]  /*2c2c0*/  @!P4 LDG.E.U8 R69, desc[UR22][R46.64] ;  /* 0x000000162e45c981 */ /* 0x0002a8000c1e1100 */
[----:B0-----:R-:W2:Y:S01]  /*2c2d0*/  LDL.LU R19, [R1+0xe4] ;  /* 0x0000e40001137983 */ /* 0x001ea20000300800 */
[----:B------:R-:W-:-:S03]  /*2c2e0*/  PRMT R73, RZ, 0x7610, R73 ;  /* 0x00007610ff497816 */ /* 0x000fc60000000049 */
[----:B------:R-:W-:Y:S01]  /*2c2f0*/  STS.U8 [R4+UR9+0x12f80], R18 ;  /* 0x012f801204007988 */ /* 0x000fe20008000009 */
[----:B----4-:R-:W-:-:S05]  /*2c300*/  IADD3 R3, P2, PT, R8, R3, RZ ;  /* 0x0000000308037210 */ /* 0x010fca0007f5e0ff */
[----:B------:R-:W-:Y:S01]  /*2c310*/  IMAD.X R5, R9, 0x1, R5, P2 ;  /* 0x0000000109057824 */ /* 0x000fe200010e0605 */
[----:B------:R-:W-:Y:S01]  /*2c320*/  STL [R1+0x918], R3 ;  /* 0x0009180301007387 */ /* 0x000fe20000100800 */
[----:B-1----:R-:W-:Y:S02]  /*2c330*/  @!P4 IMAD.MOV.U32 R46, RZ, RZ, R3 ;  /* 0x000000ffff2ec224 */ /* 0x002fe400078e0003 */
[----:B------:R-:W-:Y:S01]  /*2c340*/  @!P4 IMAD.MOV.U32 R47, RZ, RZ, R5 ;  /* 0x000000ffff2fc224 */ /* 0x000fe200078e0005 */
[----:B------:R0:W-:Y:S04]  /*2c350*/  STL [R1+0x914], R5 ;  /* 0x0009140501007387 */ /* 0x0001e80000100800 */
[----:B------:R-:W4:Y:S04]  /*2c360*/  LDL.LU R14, [R1+0x96c] ;  /* 0x00096c00010e7983 */ /* 0x000f280000300800 */
[----:B------:R1:W4:Y:S04]  /*2c370*/  @!P4 LDG.E.U8 R71, desc[UR22][R46.64] ;  /* 0x000000162e47c981 */ /* 0x000328000c1e1100 */
[----:B0-----:R-:W4:Y:S04]  /*2c380*/  LDL.LU R5, [R1+0x970] ;  /* 0x0009700001057983 */ /* 0x001f280000300800 */
[----:B------:R-:W4:Y:S01]  /*2c390*/  LDL.LU R3, [R1+0xb0] ;  /* 0x0000b00001037983 */ /* 0x000f220000300800 */
[----:B---3--:R-:W-:-:S05]  /*2c3a0*/  IADD3 R2, P2, PT, R8, R2, RZ ;  /* 0x0000000208027210 */ /* 0x008fca0007f5e0ff */
[----:B------:R-:W-:Y:S01]  /*2c3b0*/  IMAD.X R10, R9, 0x1, R10, P2 ;  /* 0x00000001090a7824 */ /* 0x000fe200010e060a */
[----:B------:R0:W-:Y:S01]  /*2c3c0*/  STL [R1+0x938], R2 ;  /* 0x0009380201007387 */ /* 0x0001e20000100800 */
[----:B-1----:R-:W-:Y:S02]  /*2c3d0*/  @!P4 IMAD.MOV.U32 R46, RZ, RZ, R2 ;  /* 0x000000ffff2ec224 */ /* 0x002fe400078e0002 */
[----:B------:R-:W-:Y:S01]  /*2c3e0*/  @!P4 IMAD.MOV.U32 R47, RZ, RZ, R10 ;  /* 0x000000ffff2fc224 */ /* 0x000fe200078e000a */
[----:B------:R-:W-:Y:S04]  /*2c3f0*/  STL [R1+0x934], R10 ;  /* 0x0009340a01007387 */ /* 0x000fe80000100800 */
[----:B------:R-:W3:Y:S04]  /*2c400*/  LDL.LU R13, [R1+0x984] ;  /* 0x00098400010d7983 */ /* 0x000ee80000300800 */
[----:B0-----:R-:W3:Y:S04]  /*2c410*/  LDL.LU R2, [R1+0x988] ;  /* 0x0009880001027983 */ /* 0x001ee80000300800 */
[----:B------:R0:W-:Y:S04]  /*2c420*/  STS.U8 [R4+UR9+0x13380], R20 ;  /* 0x0133801404007988 */ /* 0x0001e80008000009 */
[----:B------:R1:W3:Y:S04]  /*2c430*/  @!P4 LDG.E.U8 R73, desc[UR22][R46.64] ;  /* 0x000000162e49c981 */ /* 0x0002e8000c1e1100 */
[----:B0-----:R-:W3:Y:S01]  /*2c440*/  LDL.LU R20, [R1+0xac] ;  /* 0x0000ac0001147983 */ /* 0x001ee20000300800 */
[----:B--2---:R-:W-:-:S05]  /*2c450*/  IADD3 R0, P2, PT, R8, R0, RZ ;  /* 0x0000000008007210 */ /* 0x004fca0007f5e0ff */
[----:B------:R-:W-:Y:S01]  /*2c460*/  IMAD.X R7, R9, 0x1, R7, P2 ;  /* 0x0000000109077824 */ /* 0x000fe200010e0607 */
[----:B------:R0:W-:Y:S01]  /*2c470*/  STL [R1+0x958], R0 ;  /* 0x0009580001007387 */ /* 0x0001e20000100800 */
[----:B-1----:R-:W-:-:S03]  /*2c480*/  @!P4 IMAD.MOV.U32 R46, RZ, RZ, R0 ;  /* 0x000000ffff2ec224 */ /* 0x002fc600078e0000 */
[----:B------:R1:W-:Y:S04]  /*2c490*/  STL [R1+0x954], R7 ;  /* 0x0009540701007387 */ /* 0x0003e80000100800 */
[----:B------:R-:W2:Y:S04]  /*2c4a0*/  LDL.LU R11, [R1+0x1a4] ;  /* 0x0001a400010b7983 */ /* 0x000ea80000300800 */
[----:B0-----:R-:W2:Y:S01]  /*2c4b0*/  LDL.LU R0, [R1+0x1a8] ;  /* 0x0001a80001007983 */ /* 0x001ea20000300800 */
[----:B------:R-:W-:Y:S01]  /*2c4c0*/  PRMT R75, RZ, 0x7610, R75 ;  /* 0x00007610ff4b7816 */ /* 0x000fe2000000004b */
[----:B------:R-:W-:Y:S01]  /*2c4d0*/  @!P4 IMAD.MOV.U32 R47, RZ, RZ, R7 ;  /* 0x000000ffff2fc224 */ /* 0x000fe200078e0007 */
[----:B------:R-:W-:Y:S01]  /*2c4e0*/  PRMT R77, RZ, 0x7610, R77 ;  /* 0x00007610ff4d7816 */ /* 0x000fe2000000004d */
[----:B------:R-:W2:Y:S04]  /*2c4f0*/  LDL.LU R10, [R1+0x1c4] ;  /* 0x0001c400010a7983 */ /* 0x000ea80000300800 */
[----:B-1----:R-:W2:Y:S04]  /*2c500*/  LDL.LU R7, [R1+0x1c8] ;  /* 0x0001c80001077983 */ /* 0x002ea80000300800 */
[----:B------:R0:W2:Y:S04]  /*2c510*/  @!P4 LDG.E.U8 R75, desc[UR22][R46.64] ;  /* 0x000000162e4bc981 */ /* 0x0000a8000c1e1100 */
[----:B------:R1:W-:Y:S01]  /*2c520*/  STS.U8 [R4+UR9+0x13780], R21 ;  /* 0x0137801504007988 */ /* 0x0003e20008000009 */
[----:B------:R-:W-:-:S03]  /*2c530*/  PRMT R79, RZ, 0x7610, R79 ;  /* 0x00007610ff4f7816 */ /* 0x000fc6000000004f */
[----:B------:R-:W-:Y:S04]  /*2c540*/  STS.U8 [R4+UR9+0x13b80], R19 ;  /* 0x013b801304007988 */ /* 0x000fe80008000009 */
[----:B-1----:R-:W2:Y:S01]  /*2c550*/  LDL.LU R21, [R1+0xb8] ;  /* 0x0000b80001157983 */ /* 0x002ea20000300800 */
[----:B----4-:R-:W-:-:S05]  /*2c560*/  IADD3 R5, P2, PT, R8, R5, RZ ;  /* 0x0000000508057210 */ /* 0x010fca0007f5e0ff */
[----:B------:R-:W-:Y:S02]  /*2c570*/  IMAD.X R14, R9, 0x1, R14, P2 ;  /* 0x00000001090e7824 */ /* 0x000fe400010e060e */
[----:B0-----:R-:W-:Y:S02]  /*2c580*/  @!P4 IMAD.MOV.U32 R46, RZ, RZ, R5 ;  /* 0x000000ffff2ec224 */ /* 0x001fe400078e0005 */
[----:B------:R-:W-:Y:S01]  /*2c590*/  @!P4 IMAD.MOV.U32 R47, RZ, RZ, R14 ;  /* 0x000000ffff2fc224 */ /* 0x000fe200078e000e */
[----:B------:R0:W-:Y:S04]  /*2c5a0*/  STL [R1+0x970], R5 ;  /* 0x0009700501007387 */ /* 0x0001e80000100800 */
[----:B------:R-:W-:Y:S04]  /*2c5b0*/  STL [R1+0x96c], R14 ;  /* 0x00096c0e01007387 */ /* 0x000fe80000100800 */
[----:B------:R1:W-:Y:S04]  /*2c5c0*/  STS.U8 [R4+UR9+0x13f80], R3 ;  /* 0x013f800304007988 */ /* 0x0003e80008000009 */
[----:B0-----:R-:W4:Y:S04]  /*2c5d0*/  LDL.LU R5, [R1+0x1e4] ;  /* 0x0001e40001057983 */ /* 0x001f280000300800 */
[----:B------:R0:W4:Y:S04]  /*2c5e0*/  @!P4 LDG.E.U8 R77, desc[UR22][R46.64] ;  /* 0x000000162e4dc981 */ /* 0x000128000c1e1100 */
[----:B-1----:R-:W4:Y:S01]  /*2c5f0*/  LDL.LU R4, [R1+0x1e8] ;  /* 0x0001e80001047983 */ /* 0x002f220000300800 */
[----:B---3--:R-:W-:-:S03]  /*2c600*/  IADD3 R2, P2, PT, R8, R2, RZ ;  /* 0x0000000208027210 */ /* 0x008fc60007f5e0ff */
[----:B------:R-:W3:Y:S02]  /*2c610*/  LDL.LU R3, [R1+0xc0] ;  /* 0x0000c00001037983 */ /* 0x000ee40000300800 */
[----:B------:R-:W-:Y:S02]  /*2c620*/  IMAD.X R13, R9, 0x1, R13, P2 ;  /* 0x00000001090d7824 */ /* 0x000fe400010e060d */
[----:B0-----:R-:W-:Y:S02]  /*2c630*/  @!P4 IMAD.MOV.U32 R46, RZ, RZ, R2 ;  /* 0x000000ffff2ec224 */ /* 0x001fe400078e0002 */
[----:B------:R-:W-:Y:S01]  /*2c640*/  @!P4 IMAD.MOV.U32 R47, RZ, RZ, R13 ;  /* 0x000000ffff2fc224 */ /* 0x000fe200078e000d */
[----:B------:R0:W-:Y:S04]  /*2c650*/  STL [R1+0x988], R2 ;  /* 0x0009880201007387 */ /* 0x0001e80000100800 */
[----:B------:R-:W-:Y:S04]  /*2c660*/  STL [R1+0x984], R13 ;  /* 0x0009840d01007387 */ /* 0x000fe80000100800 */
[----:B------:R1:W3:Y:S04]  /*2c670*/  @!P4 LDG.E.U8 R79, desc[UR22][R46.64] ;  /* 0x000000162e4fc981 */ /* 0x0002e8000c1e1100 */
[----:B0-----:R-:W3:Y:S01]  /*2c680*/  LDL.LU R2, [R1+0x204] ;  /* 0x0002040001027983 */ /* 0x001ee20000300800 */
[----:B--2---:R-:W-:-:S05]  /*2c690*/  IADD3 R0, P2, PT, R8, R0, RZ ;  /* 0x0000000008007210 */ /* 0x004fca0007f5e0ff */
[----:B------:R-:W-:Y:S01]  /*2c6a0*/  IMAD.X R11, R9, 0x1, R11, P2 ;  /* 0x00000001090b7824 */ /* 0x000fe200010e060b */
[----:B------:R0:W-:Y:S01]  /*2c6b0*/  STL [R1+0x1a8], R0 ;  /* 0x0001a80001007387 */ /* 0x0001e20000100800 */
[----:B-1----:R-:W-:-:S03]  /*2c6c0*/  @!P4 IMAD.MOV.U32 R46, RZ, RZ, R0 ;  /* 0x000000ffff2ec224 */ /* 0x002fc600078e0000 */
[----:B------:R-:W-:Y:S04]  /*2c6d0*/  STL [R1+0x1a4], R11 ;  /* 0x0001a40b01007387 */ /* 0x000fe80000100800 */
[----:B0-----:R-:W2:Y:S01]  /*2c6e0*/  LDL.LU R0, [R1+0x208] ;  /* 0x0002080001007983 */ /* 0x001ea20000300800 */
[----:B------:R-:W-:-:S05]  /*2c6f0*/  IADD3 R7, P2, PT, R8, R7, RZ ;  /* 0x0000000708077210 */ /* 0x000fca0007f5e0ff */
[----:B------:R-:W-:Y:S01]  /*2c700*/  IMAD.X R10, R9, 0x1, R10, P2 ;  /* 0x00000001090a7824 */ /* 0x000fe200010e060a */
[----:B------:R-:W-:Y:S01]  /*2c710*/  PRMT R81, RZ, 0x7610, R81 ;  /* 0x00007610ff517816 */ /* 0x000fe20000000051 */
[----:B------:R-:W-:Y:S01]  /*2c720*/  @!P4 IMAD.MOV.U32 R47, RZ, RZ, R11 ;  /* 0x000000ffff2fc224 */ /* 0x000fe200078e000b */
[----:B------:R-:W-:Y:S01]  /*2c730*/  STL [R1+0x1c8], R7 ;  /* 0x0001c80701007387 */ /* 0x000fe20000100800 */
[----:B------:R-:W-:-:S03]  /*2c740*/  PRMT R83, RZ, 0x7610, R83 ;  /* 0x00007610ff537816 */ /* 0x000fc60000000053 */
[----:B------:R0:W-:Y:S04]  /*2c750*/  STL [R1+0x1c4], R10 ;  /* 0x0001c40a01007387 */ /* 0x0001e80000100800 */
[----:B------:R1:W2:Y:S01]  /*2c760*/  @!P4 LDG.E.U8 R81, desc[UR22][R46.64] ;  /* 0x000000162e51c981 */ /* 0x0002a2000c1e1100 */
[----:B------:R-:W-:Y:S01]  /*2c770*/  PRMT R85, RZ, 0x7610, R85 ;  /* 0x00007610ff557816 */ /* 0x000fe20000000055 */
[----:B-1----:R-:W-:Y:S02]  /*2c780*/  @!P4 IMAD.MOV.U32 R47, RZ, RZ, R10 ;  /* 0x000000ffff2fc224 */ /* 0x002fe400078e000a */
[----:B------:R-:W-:-:S05]  /*2c790*/  @!P4 IMAD.MOV.U32 R46, RZ, RZ, R7 ;  /* 0x000000ffff2ec224 */ /* 0x000fca00078e0007 */
[----:B------:R1:W2:Y:S01]  /*2c7a0*/  @!P4 LDG.E.U8 R83, desc[UR22][R46.64] ;  /* 0x000000162e53c981 */ /* 0x0002a2000c1e1100 */
[----:B----4-:R-:W-:-:S05]  /*2c7b0*/  IADD3 R4, P2, PT, R8, R4, RZ ;  /* 0x0000000408047210 */ /* 0x010fca0007f5e0ff */
[----:B------:R-:W-:Y:S01]  /*2c7c0*/  IMAD.X R5, R9, 0x1, R5, P2 ;  /* 0x0000000109057824 */ /* 0x000fe200010e0605 */
[----:B------:R-:W-:Y:S04]  /*2c7d0*/  STL [R1+0x1e8], R4 ;  /* 0x0001e80401007387 */ /* 0x000fe80000100800 */
[----:B------:R4:W-:Y:S04]  /*2c7e0*/  STL [R1+0x1e4], R5 ;  /* 0x0001e40501007387 */ /* 0x0009e80000100800 */
[----:B------:R-:W2:Y:S04]  /*2c7f0*/  LDL.LU R74, [R1+0x224] ;  /* 0x00022400014a7983 */ /* 0x000ea80000300800 */
[----:B0-----:R-:W2:Y:S04]  /*2c800*/  LDL.LU R10, [R1+0x228] ;  /* 0x00022800010a7983 */ /* 0x001ea80000300800 */
[----:B------:R-:W2:Y:S04]  /*2c810*/  LDL.LU R11, [R1+0xd4] ;  /* 0x0000d400010b7983 */ /* 0x000ea80000300800 */
[----:B------:R-:W2:Y:S01]  /*2c820*/  LDL.LU R7, [R1+0x264] ;  /* 0x0002640001077983 */ /* 0x000ea20000300800 */
[----:B-1----:R-:W-:-:S03]  /*2c830*/  @!P4 IMAD.MOV.U32 R46, RZ, RZ, R4 ;  /* 0x000000ffff2ec224 */ /* 0x002fc600078e0004 */
[----:B------:R-:W2:Y:S01]  /*2c840*/  LDL.LU R13, [R1+0xd8] ;  /* 0x0000d800010d7983 */ /* 0x000ea20000300800 */
[----:B------:R-:W-:-:S05]  /*2c850*/  @!P4 IMAD.MOV.U32 R47, RZ, RZ, R5 ;  /* 0x000000ffff2fc224 */ /* 0x000fca00078e0005 */
[----:B------:R0:W2:Y:S01]  /*2c860*/  @!P4 LDG.E.U8 R85, desc[UR22][R46.64] ;  /* 0x000000162e55c981 */ /* 0x0000a2000c1e1100 */
[----:B------:R-:W-:-:S03]  /*2c870*/  IMAD.MOV.U32 R92, RZ, RZ, R22 ;  /* 0x000000ffff5c7224 */ /* 0x000fc600078e0016 */
[----:B------:R-:W-:Y:S04]  /*2c880*/  STS.U8 [R12+UR9+0x8000], R93 ;  /* 0x0080005d0c007988 */ /* 0x000fe80008000009 */
[----:B------:R-:W-:Y:S04]  /*2c890*/  STS.U8 [R12+UR9+0x8200], R20 ;  /* 0x008200140c007988 */ /* 0x000fe80008000009 */
[----:B------:R-:W-:Y:S04]  /*2c8a0*/  STS.U8 [R12+UR9+0x8400], R21 ;  /* 0x008400150c007988 */ /* 0x000fe80008000009 */
[----:B---3--:R-:W-:Y:S01]  /*2c8b0*/  STS.U8 [R12+UR9+0x8600], R3 ;  /* 0x008600030c007988 */ /* 0x008fe20008000009 */
[----:B--2---:R-:W-:-:S05]  /*2c8c0*/  IADD3 R0, P2, PT, R8, R0, RZ ;  /* 0x0000000008007210 */ /* 0x004fca0007f5e0ff */
[----:B------:R-:W-:Y:S01]  /*2c8d0*/  IMAD.X R2, R9, 0x1, R2, P2 ;  /* 0x0000000109027824 */ /* 0x000fe200010e0602 */
[----:B------:R1:W-:Y:S04]  /*2c8e0*/  STL [R1+0x208], R0 ;  /* 0x0002080001007387 */ /* 0x0003e80000100800 */
[----:B------:R2:W-:Y:S04]  /*2c8f0*/  STL [R1+0x204], R2 ;  /* 0x0002040201007387 */ /* 0x0005e80000100800 */
[----:B----4-:R-:W3:Y:S01]  /*2c900*/  LDL.LU R5, [R1+0x268] ;  /* 0x0002680001057983 */ /* 0x010ee20000300800 */
[----:B0-----:R-:W-:-:S03]  /*2c910*/  @!P4 IMAD.MOV.U32 R46, RZ, RZ, R0 ;  /* 0x000000ffff2ec224 */ /* 0x001fc600078e0000 */
[----:B------:R-:W4:Y:S04]  /*2c920*/  LDL.LU R4, [R1+0x284] ;  /* 0x0002840001047983 */ /* 0x000f280000300800 */
[----:B-1----:R-:W4:Y:S04]  /*2c930*/  LDL.LU R0, [R1+0x288] ;  /* 0x0002880001007983 */ /* 0x002f280000300800 */
[----:B------:R-:W4:Y:S04]  /*2c940*/  LDL.LU R14, [R1+0xd0] ;  /* 0x0000d000010e7983 */ /* 0x000f280000300800 */
[----:B------:R-:W4:Y:S04]  /*2c950*/  LDL.LU R15, [R1+0xcc] ;  /* 0x0000cc00010f7983 */ /* 0x000f280000300800 */
[----:B------:R-:W4:Y:S04]  /*2c960*/  LDL.LU R16, [R1+0xbc] ;  /* 0x0000bc0001107983 */ /* 0x000f280000300800 */
[----:B------:R-:W4:Y:S04]  /*2c970*/  LDL.LU R17, [R1+0xa8] ;  /* 0x0000a80001117983 */ /* 0x000f280000300800 */
[----:B------:R-:W4:Y:S01]  /*2c980*/  LDL.LU R18, [R1+0xa4] ;  /* 0x0000a40001127983 */ /* 0x000f220000300800 */
[----:B------:R-:W-:-:S03]  /*2c990*/  @!P4 IMAD.MOV.U32 R47, RZ, RZ, R2 ;  /* 0x000000ffff2fc224 */ /* 0x000fc600078e0002 */
[----:B------:R-:W4:Y:S04]  /*2c9a0*/  LDL.LU R19, [R1+0xa0] ;  /* 0x0000a00001137983 */ /* 0x000f280000300800 */
[----:B------:R-:W4:Y:S04]  /*2c9b0*/  LDL.LU R20, [R1+0x9c] ;  /* 0x00009c0001147983 */ /* 0x000f280000300800 */
[----:B------:R-:W4:Y:S04]  /*2c9c0*/  LDL.LU R21, [R1+0x98] ;  /* 0x0000980001157983 */ /* 0x000f280000300800 */
[----:B------:R-:W4:Y:S04]  /*2c9d0*/  LDL.LU R22, [R1+0x94] ;  /* 0x0000940001167983 */ /* 0x000f280000300800 */
[----:B--2---:R-:W2:Y:S04]  /*2c9e0*/  LDL.LU R2, [R1+0x90] ;  /* 0x0000900001027983 */ /* 0x004ea80000300800 */
[----:B------:R-:W2:Y:S04]  /*2c9f0*/  LDL.LU R3, [R1+0x8c] ;  /* 0x00008c0001037983 */ /* 0x000ea80000300800 */
[----:B------:R-:W-:Y:S01]  /*2ca00*/  STS.U8 [R12+UR9+0x8800], R92 ;  /* 0x0088005c0c007988 */ /* 0x000fe20008000009 */
[----:B------:R-:W-:-:S03]  /*2ca10*/  IADD3 R10, P2, PT, R8, R10, RZ ;  /* 0x0000000a080a7210 */ /* 0x000fc60007f5e0ff */
[----:B------:R-:W-:Y:S01]  /*2ca20*/  STS.U8 [R12+UR9+0x8a00], R11 ;  /* 0x008a000b0c007988 */ /* 0x000fe20008000009 */
[----:B------:R-:W-:Y:S01]  /*2ca30*/  PRMT R87, RZ, 0x7610, R87 ;  /* 0x00007610ff577816 */ /* 0x000fe20000000057 */
[----:B------:R-:W-:Y:S01]  /*2ca40*/  IMAD.X R74, R9, 0x1, R74, P2 ;  /* 0x00000001094a7824 */ /* 0x000fe200010e064a */
[----:B------:R-:W-:-:S04]  /*2ca50*/  PRMT R89, RZ, 0x7610, R89 ;  /* 0x00007610ff597816 */ /* 0x000fc80000000059 */
[----:B------:R0:W2:Y:S04]  /*2ca60*/  @!P4 LDG.E.U8 R87, desc[UR22][R46.64] ;  /* 0x000000162e57c981 */ /* 0x0000a8000c1e1100 */
[----:B------:R1:W-:Y:S02]  /*2ca70*/  STS.U8 [R12+UR9+0x8c00], R13 ;  /* 0x008c000d0c007988 */ /* 0x0003e40008000009 */
[----:B-1----:R-:W1:Y:S01]  /*2ca80*/  S2R R13, SR_TID.X ;  /* 0x00000000000d7919 */ /* 0x002e620000002100 */
[----:B0-----:R-:W-:Y:S02]  /*2ca90*/  @!P4 IMAD.MOV.U32 R46, RZ, RZ, R10 ;  /* 0x000000ffff2ec224 */ /* 0x001fe400078e000a */
[----:B------:R-:W-:Y:S01]  /*2caa0*/  @!P4 IMAD.MOV.U32 R47, RZ, RZ, R74 ;  /* 0x000000ffff2fc224 */ /* 0x000fe200078e004a */
[----:B------:R-:W-:Y:S01]  /*2cab0*/  PRMT R91, RZ, 0x7610, R91 ;  /* 0x00007610ff5b7816 */ /* 0x000fe2000000005b */
[----:B------:R-:W-:Y:S04]  /*2cac0*/  STL [R1+0x228], R10 ;  /* 0x0002280a01007387 */ /* 0x000fe80000100800 */
[----:B------:R0:W2:Y:S04]  /*2cad0*/  @!P4 LDG.E.U8 R89, desc[UR22][R46.64] ;  /* 0x000000162e59c981 */ /* 0x0000a8000c1e1100 */
[----:B------:R-:W-:Y:S01]  /*2cae0*/  STL [R1+0x224], R74 ;  /* 0x0002244a01007387 */ /* 0x000fe20000100800 */
[----:B------:R-:W-:-:S02]  /*2caf0*/  PRMT R93, RZ, 0x7610, R93 ;  /* 0x00007610ff5d7816 */ /* 0x000fc4000000005d */
[----:B---3--:R-:W-:-:S05]  /*2cb00*/  IADD3 R5, P2, PT, R8, R5, RZ ;  /* 0x0000000508057210 */ /* 0x008fca0007f5e0ff */
[C---:B------:R-:W-:Y:S01]  /*2cb10*/  IMAD.X R7, R9.reuse, 0x1, R7, P2 ;  /* 0x0000000109077824 */ /* 0x040fe200010e0607 */
[----:B----4-:R-:W-:Y:S01]  /*2cb20*/  IADD3 R0, P2, PT, R8, R0, RZ ;  /* 0x0000000008007210 */ /* 0x010fe20007f5e0ff */
[----:B0-----:R-:W-:Y:S02]  /*2cb30*/  @!P4 IMAD.MOV.U32 R46, RZ, RZ, R5 ;  /* 0x000000ffff2ec224 */ /* 0x001fe400078e0005 */
[----:B------:R-:W-:Y:S02]  /*2cb40*/  @!P4 IMAD.MOV.U32 R47, RZ, RZ, R7 ;  /* 0x000000ffff2fc224 */ /* 0x000fe400078e0007 */
[----:B------:R-:W-:Y:S01]  /*2cb50*/  IMAD.X R4, R9, 0x1, R4, P2 ;  /* 0x0000000109047824 */ /* 0x000fe200010e0604 */
[----:B------:R0:W-:Y:S04]  /*2cb60*/  STL [R1+0x268], R5 ;  /* 0x0002680501007387 */ /* 0x0001e80000100800 */
[----:B------:R-:W-:Y:S04]  /*2cb70*/  STL [R1+0x264], R7 ;  /* 0x0002640701007387 */ /* 0x000fe80000100800 */
[----:B------:R-:W-:Y:S04]  /*2cb80*/  STL [R1+0x288], R0 ;  /* 0x0002880001007387 */ /* 0x000fe80000100800 */
[----:B------:R3:W4:Y:S04]  /*2cb90*/  @!P4 LDG.E.U8 R91, desc[UR22][R46.64] ;  /* 0x000000162e5bc981 */ /* 0x000728000c1e1100 */
[----:B------:R1:W-:Y:S04]  /*2cba0*/  STL [R1+0x284], R4 ;  /* 0x0002840401007387 */ /* 0x0003e80000100800 */
[----:B0-----:R-:W4:Y:S01]  /*2cbb0*/  LDL.LU R5, [R1+0x88] ;  /* 0x0000880001057983 */ /* 0x001f220000300800 */
[----:B---3--:R-:W-:-:S03]  /*2cbc0*/  @!P4 IMAD.MOV.U32 R47, RZ, RZ, R4 ;  /* 0x000000ffff2fc224 */ /* 0x008fc600078e0004 */
[----:B-1----:R-:W3:Y:S04]  /*2cbd0*/  LDL.LU R4, [R1+0x84] ;  /* 0x0000840001047983 */ /* 0x002ee80000300800 */
[----:B------:R-:W3:Y:S01]  /*2cbe0*/  LDL.LU R74, [R1+0x80] ;  /* 0x00008000014a7983 */ /* 0x000ee20000300800 */
[----:B------:R-:W-:-:S03]  /*2cbf0*/  @!P4 IMAD.MOV.U32 R46, RZ, RZ, R0 ;  /* 0x000000ffff2ec224 */ /* 0x000fc600078e0000 */
[----:B------:R-:W3:Y:S04]  /*2cc00*/  LDL.LU R76, [R1+0x7c] ;  /* 0x00007c00014c7983 */ /* 0x000ee80000300800 */
[----:B------:R-:W3:Y:S04]  /*2cc10*/  LDL.LU R78, [R1+0x78] ;  /* 0x00007800014e7983 */ /* 0x000ee80000300800 */
[----:B------:R-:W3:Y:S04]  /*2cc20*/  LDL.LU R80, [R1+0x74] ;  /* 0x0000740001507983 */ /* 0x000ee80000300800 */
[----:B------:R-:W3:Y:S04]  /*2cc30*/  LDL.LU R82, [R1+0x70] ;  /* 0x0000700001527983 */ /* 0x000ee80000300800 */
[----:B------:R-:W3:Y:S04]  /*2cc40*/  LDL.LU R84, [R1+0x6c] ;  /* 0x00006c0001547983 */ /* 0x000ee80000300800 */
[----:B------:R-:W3:Y:S04]  /*2cc50*/  LDL.LU R86, [R1+0x68] ;  /* 0x0000680001567983 */ /* 0x000ee80000300800 */
[----:B------:R-:W3:Y:S04]  /*2cc60*/  LDL.LU R88, [R1+0x64] ;  /* 0x0000640001587983 */ /* 0x000ee80000300800 */
[----:B------:R-:W3:Y:S04]  /*2cc70*/  LDL.LU R90, [R1+0x60] ;  /* 0x00006000015a7983 */ /* 0x000ee80000300800 */
[----:B------:R0:W3:Y:S04]  /*2cc80*/  @!P4 LDG.E.U8 R93, desc[UR22][R46.64] ;  /* 0x000000162e5dc981 */ /* 0x0000e8000c1e1100 */
[----:B------:R-:W3:Y:S04]  /*2cc90*/  LDL.LU R92, [R1+0x5c] ;  /* 0x00005c00015c7983 */ /* 0x000ee80000300800 */
[----:B------:R-:W3:Y:S01]  /*2cca0*/  LDL.LU R0, [R1+0x58] ;  /* 0x0000580001007983 */ /* 0x000ee20000300800 */
[----:B0-----:R-:W-:-:S03]  /*2ccb0*/  LOP3.LUT R46, R13, 0x7f, RZ, 0xc0, !PT ;  /* 0x0000007f0d2e7812 */ /* 0x001fc600078ec0ff */
[----:B------:R-:W3:Y:S04]  /*2ccc0*/  LDL.LU R7, [R1+0x54] ;  /* 0x0000540001077983 */ /* 0x000ee80000300800 */
[----:B------:R-:W3:Y:S04]  /*2ccd0*/  LDL.LU R10, [R1+0x50] ;  /* 0x00005000010a7983 */ /* 0x000ee80000300800 */
        /* <DEDUP_REMOVED lines=20> */
[----:B--2---:R1:W-:Y:S04]  /*2ce20*/  STS.U8 [R46+UR9+0xa000], R2 ;  /* 0x00a000022e007988 */ /* 0x0043e80008000009 */
[----:B0-----:R-:W2:Y:S04]  /*2ce30*/  LDL.LU R22, [R1+0x20] ;  /* 0x0000200001167983 */ /* 0x001ea80000300800 */
[----:B------:R0:W-:Y:S04]  /*2ce40*/  STS.U8 [R46+UR9+0xa200], R3 ;  /* 0x00a200032e007988 */ /* 0x0001e80008000009 */
[----:B-1----:R-:W2:Y:S04]  /*2ce50*/  LDL.LU R2, [R1+0x1c] ;  /* 0x00001c0001027983 */ /* 0x002ea80000300800 */
[----:B0-----:R-:W2:Y:S04]  /*2ce60*/  LDL.LU R3, [R1+0x18] ;  /* 0x0000180001037983 */ /* 0x001ea80000300800 */
[----:B----4-:R0:W-:Y:S04]  /*2ce70*/  STS.U8 [R46+UR9+0xa400], R5 ;  /* 0x00a400052e007988 */ /* 0x0101e80008000009 */
[----:B---3--:R1:W-:Y:S04]  /*2ce80*/  STS.U8 [R46+UR9+0xa600], R4 ;  /* 0x00a600042e007988 */ /* 0x0083e80008000009 */
[----:B0-----:R-:W3:Y:S04]  /*2ce90*/  LDL.LU R5, [R1+0xc] ;  /* 0x00000c0001057983 */ /* 0x001ee80000300800 */
[----:B------:R0:W-:Y:S04]  /*2cea0*/  STS.U8 [R46+UR9+0xa800], R74 ;  /* 0x00a8004a2e007988 */ /* 0x0001e80008000009 */
[----:B-1----:R-:W4:Y:S04]  /*2ceb0*/  LDL.LU R4, [R1+0x8] ;  /* 0x0000080001047983 */ /* 0x002f280000300800 */
        /* <DEDUP_REMOVED lines=46> */
[----:B--2---:R0:W-:Y:S04]  /*2d1a0*/  STS.U8 [R46+UR9+0xd800], R22 ;  /* 0x00d800162e007988 */ /* 0x0041e80008000009 */
[----:B-1----:R-:W2:Y:S04]  /*2d1b0*/  LDL.LU R21, [R1+0xd38] ;  /* 0x000d380001157983 */ /* 0x002ea80000300800 */
[----:B------:R1:W-:Y:S04]  /*2d1c0*/  STS.U8 [R46+UR9+0xda00], R2 ;  /* 0x00da00022e007988 */ /* 0x0003e80008000009 */
[----:B0-----:R-:W2:Y:S04]  /*2d1d0*/  LDL.LU R22, [R1+0xd34] ;  /* 0x000d340001167983 */ /* 0x001ea80000300800 */
[----:B------:R0:W-:Y:S04]  /*2d1e0*/  STS.U8 [R46+UR9+0xdc00], R3 ;  /* 0x00dc00032e007988 */ /* 0x0001e80008000009 */
[----:B-1----:R-:W2:Y:S04]  /*2d1f0*/  LDL.LU R2, [R1+0xd30] ;  /* 0x000d300001027983 */ /* 0x002ea80000300800 */
[----:B0-----:R-:W2:Y:S04]  /*2d200*/  LDL.LU R3, [R1+0xd2c] ;  /* 0x000d2c0001037983 */ /* 0x001ea80000300800 */
[----:B--2---:R0:W-:Y:S04]  /*2d210*/  STS.U8 [R46+UR9+0xde00], R3 ;  /* 0x00de00032e007988 */ /* 0x0041e80008000009 */
[----:B------:R-:W-:Y:S04]  /*2d220*/  STS.U8 [R46+UR9+0xe000], R2 ;  /* 0x00e000022e007988 */ /* 0x000fe80008000009 */
[----:B---3--:R-:W-:Y:S04]  /*2d230*/  STS.U8 [R46+UR9+0xe200], R5 ;  /* 0x00e200052e007988 */ /* 0x008fe80008000009 */
[----:B----4-:R1:W-:Y:S04]  /*2d240*/  STS.U8 [R46+UR9+0xe400], R4 ;  /* 0x00e400042e007988 */ /* 0x0103e80008000009 */
[----:B0-----:R-:W2:Y:S01]  /*2d250*/  LDL.LU R3, [R1+0xd28] ;  /* 0x000d280001037983 */ /* 0x001ea20000300800 */
[----:B-1----:R-:W0:Y:S03]  /*2d260*/  S2R R4, SR_TID.X ;  /* 0x0000000000047919 */ /* 0x002e260000002100 */
[----:B------:R-:W-:Y:S04]  /*2d270*/  STS.U8 [R46+UR9+0xe600], R22 ;  /* 0x00e600162e007988 */ /* 0x000fe80008000009 */
[----:B------:R-:W-:Y:S04]  /*2d280*/  STS.U8 [R46+UR9+0xe800], R21 ;  /* 0x00e800152e007988 */ /* 0x000fe80008000009 */
[----:B------:R-:W-:Y:S04]  /*2d290*/  STS.U8 [R46+UR9+0xea00], R20 ;  /* 0x00ea00142e007988 */ /* 0x000fe80008000009 */
[----:B------:R-:W-:Y:S04]  /*2d2a0*/  STS.U8 [R46+UR9+0xec00], R19 ;  /* 0x00ec00132e007988 */ /* 0x000fe80008000009 */
[----:B------:R-:W-:Y:S04]  /*2d2b0*/  STS.U8 [R46+UR9+0xee00], R18 ;  /* 0x00ee00122e007988 */ /* 0x000fe80008000009 */
[----:B------:R-:W-:Y:S04]  /*2d2c0*/  STS.U8 [R46+UR9+0xf000], R17 ;  /* 0x00f000112e007988 */ /* 0x000fe80008000009 */
[----:B------:R-:W-:Y:S01]  /*2d2d0*/  STS.U8 [R46+UR9+0xf200], R16 ;  /* 0x00f200102e007988 */ /* 0x000fe20008000009 */
[----:B0-----:R-:W-:-:S03]  /*2d2e0*/  LOP3.LUT R4, R4, 0x7f, RZ, 0xc0, !PT ;  /* 0x0000007f04047812 */ /* 0x001fc600078ec0ff */
[----:B------:R-:W-:Y:S01]  /*2d2f0*/  STS.U8 [R46+UR9+0xf400], R15 ;  /* 0x00f4000f2e007988 */ /* 0x000fe20008000009 */
[----:B------:R-:W-:-:S03]  /*2d300*/  LOP3.LUT R4, R4, 0x10, RZ, 0x3c, !PT ;  /* 0x0000001004047812 */ /* 0x000fc600078e3cff */
[----:B------:R-:W-:Y:S04]  /*2d310*/  STS.U8 [R46+UR9+0xf600], R14 ;  /* 0x00f6000e2e007988 */ /* 0x000fe80008000009 */
[----:B------:R-:W-:Y:S04]  /*2d320*/  STS.U8 [R46+UR9+0xf800], R13 ;  /* 0x00f8000d2e007988 */ /* 0x000fe80008000009 */
[----:B------:R-:W-:Y:S04]  /*2d330*/  STS.U8 [R46+UR9+0xfa00], R12 ;  /* 0x00fa000c2e007988 */ /* 0x000fe80008000009 */
[----:B------:R-:W-:Y:S04]  /*2d340*/  STS.U8 [R46+UR9+0xfc00], R11 ;  /* 0x00fc000b2e007988 */ /* 0x000fe80008000009 */
[----:B------:R-:W-:Y:S04]  /*2d350*/  STS.U8 [R46+UR9+0xfe00], R10 ;  /* 0x00fe000a2e007988 */ /* 0x000fe80008000009 */
[----:B------:R-:W3:Y:S04]  /*2d360*/  LDL.LU R2, [R1+0xd24] ;  /* 0x000d240001027983 */ /* 0x000ee80000300800 */
[----:B------:R0:W-:Y:S04]  /*2d370*/  STS.U8 [R4+UR9+0x8080], R7 ;  /* 0x0080800704007988 */ /* 0x0001e80008000009 */
[----:B------:R1:W-:Y:S04]  /*2d380*/  STS.U8 [R4+UR9+0x8280], R0 ;  /* 0x0082800004007988 */ /* 0x0003e80008000009 */
[----:B0-----:R-:W4:Y:S04]  /*2d390*/  LDL.LU R7, [R1+0xd20] ;  /* 0x000d200001077983 */ /* 0x001f280000300800 */
[----:B-1----:R-:W2:Y:S04]  /*2d3a0*/  LDL.LU R0, [R1+0xd1c] ;  /* 0x000d1c0001007983 */ /* 0x002ea80000300800 */
[----:B------:R-:W3:Y:S04]  /*2d3b0*/  LDL.LU R11, [R1+0x1ac] ;  /* 0x0001ac00010b7983 */ /* 0x000ee80000300800 */
[----:B------:R-:W3:Y:S04]  /*2d3c0*/  LDL.LU R10, [R1+0x1b0] ;  /* 0x0001b000010a7983 */ /* 0x000ee80000300800 */
[----:B------:R-:W4:Y:S04]  /*2d3d0*/  LDL.LU R13, [R1+0x1f0] ;  /* 0x0001f000010d7983 */ /* 0x000f280000300800 */
[----:B------:R-:W4:Y:S04]  /*2d3e0*/  LDL.LU R46, [R1+0x210] ;  /* 0x00021000012e7983 */ /* 0x000f280000300800 */
[----:B------:R0:W-:Y:S04]  /*2d3f0*/  STS.U8 [R4+UR9+0xb680], R25 ;  /* 0x00b6801904007988 */ /* 0x0001e80008000009 */
[----:B------:R1:W-:Y:S04]  /*2d400*/  STS.U8 [R4+UR9+0xbc80], R28 ;  /* 0x00bc801c04007988 */ /* 0x0003e80008000009 */
[----:B------:R1:W-:Y:S04]  /*2d410*/  STS.U8 [R4+UR9+0xda80], R43 ;  /* 0x00da802b04007988 */ /* 0x0003e80008000009 */
[----:B0-----:R-:W4:Y:S04]  /*2d420*/  LDL.LU R25, [R1+0x230] ;  /* 0x0002300001197983 */ /* 0x001f280000300800 */
[----:B-1----:R-:W4:Y:S04]  /*2d430*/  LDL.LU R28, [R1+0x1cc] ;  /* 0x0001cc00011c7983 */ /* 0x002f280000300800 */
[----:B------:R-:W4:Y:S04]  /*2d440*/  LDL.LU R43, [R1+0x20c] ;  /* 0x00020c00012b7983 */ /* 0x000f280000300800 */
[----:B------:R0:W-:Y:S04]  /*2d450*/  STS.U8 [R4+UR9+0xde80], R45 ;  /* 0x00de802d04007988 */ /* 0x0001e80008000009 */
[----:B0-----:R-:W4:Y:S01]  /*2d460*/  LDL.LU R45, [R1+0x1d0] ;  /* 0x0001d000012d7983 */ /* 0x001f220000300800 */
[----:B--2---:R-:W-:-:S02]  /*2d470*/  PRMT R0, RZ, 0x7610, R0 ;  /* 0x00007610ff007816 */ /* 0x004fc40000000000 */
[----:B---3--:R-:W-:-:S05]  /*2d480*/  IADD3 R10, P3, PT, R8, R10, RZ ;  /* 0x0000000a080a7210 */ /* 0x008fca0007f7e0ff */
[----:B------:R-:W-:-:S05]  /*2d490*/  IMAD.X R11, R9, 0x1, R11, P3 ;  /* 0x00000001090b7824 */ /* 0x000fca00018e060b */
[----:B------:R0:W2:Y:S01]  /*2d4a0*/  @!P4 LDG.E.U8 R0, desc[UR22][R10.64] ;  /* 0x000000160a00c981 */ /* 0x0000a2000c1e1100 */
[----:B------:R-:W-:-:S03]  /*2d4b0*/  PRMT R47, RZ, 0x7610, R47 ;  /* 0x00007610ff2f7816 */ /* 0x000fc6000000002f */
[----:B------:R0:W-:Y:S01]  /*2d4c0*/  STL [R1+0x1b0], R10 ;  /* 0x0001b00a01007387 */ /* 0x0001e20000100800 */
[----:B----4-:R-:W-:-:S05]  /*2d4d0*/  IADD3 R45, P2, PT, R8, R45, RZ ;  /* 0x0000002d082d7210 */ /* 0x010fca0007f5e0ff */
[----:B------:R-:W-:Y:S01]  /*2d4e0*/  IMAD.X R28, R9, 0x1, R28, P2 ;  /* 0x00000001091c7824 */ /* 0x000fe200010e061c */
[----:B------:R-:W-:Y:S01]  /*2d4f0*/  STL [R1+0x1d0], R45 ;  /* 0x0001d02d01007387 */ /* 0x000fe20000100800 */
[----:B0-----:R-:W-:-:S03]  /*2d500*/  @!P4 IMAD.MOV.U32 R10, RZ, RZ, R45 ;  /* 0x000000ffff0ac224 */ /* 0x001fc600078e002d */
[----:B------:R0:W-:Y:S02]  /*2d510*/  STL [R1+0x1ac], R11 ;  /* 0x0001ac0b01007387 */ /* 0x0001e40000100800 */
[----:B0-----:R-:W-:-:S05]  /*2d520*/  IMAD.MOV.U32 R11, RZ, RZ, R28 ;  /* 0x000000ffff0b7224 */ /* 0x001fca00078e001c */
[----:B------:R0:W3:Y:S04]  /*2d530*/  @!P4 LDG.E.U8 R47, desc[UR22][R10.64] ;  /* 0x000000160a2fc981 */ /* 0x0000e8000c1e1100 */
[----:B--2---:R1:W-:Y:S04]  /*2d540*/  STL [R1+0x98], R0 ;  /* 0x0000980001007387 */ /* 0x0043e80000100800 */
[----:B-1----:R-:W2:Y:S04]  /*2d550*/  LDL.LU R0, [R1+0xd18] ;  /* 0x000d180001007983 */ /* 0x002ea80000300800 */
[----:B------:R1:W-:Y:S04]  /*2d560*/  STL [R1+0x1cc], R28 ;  /* 0x0001cc1c01007387 */ /* 0x0003e80000100800 */
[----:B-1----:R-:W4:Y:S04]  /*2d570*/  LDL.LU R28, [R1+0x22c] ;  /* 0x00022c00011c7983 */ /* 0x002f280000300800 */
[----:B------:R-:W2:Y:S01]  /*2d580*/  LDL.LU R11, [R1+0x1ec] ;  /* 0x0001ec00010b7983 */ /* 0x000ea20000300800 */
[----:B------:R-:W1:Y:S01]  /*2d590*/  S2R R5, SR_TID.X ;  /* 0x0000000000057919 */ /* 0x000e620000002100 */
[----:B------:R-:W-:-:S02]  /*2d5a0*/  IADD3 R13, P2, PT, R8, R13, RZ ;  /* 0x0000000d080d7210 */ /* 0x000fc40007f5e0ff */
[----:B------:R-:W-:Y:S04]  /*2d5b0*/  STS.U8 [R4+UR9+0x8480], R92 ;  /* 0x0084805c04007988 */ /* 0x000fe80008000009 */
[----:B------:R-:W-:Y:S01]  /*2d5c0*/  STS.U8 [R4+UR9+0x8680], R90 ;  /* 0x0086805a04007988 */ /* 0x000fe20008000009 */
[----:B0-----:R-:W-:-:S03]  /*2d5d0*/  @!P4 IMAD.MOV.U32 R10, RZ, RZ, R13 ;  /* 0x000000ffff0ac224 */ /* 0x001fc600078e000d */
[----:B------:R-:W-:Y:S04]  /*2d5e0*/  STS.U8 [R4+UR9+0x8880], R88 ;  /* 0x0088805804007988 */ /* 0x000fe80008000009 */
[----:B------:R-:W-:Y:S04]  /*2d5f0*/  STS.U8 [R4+UR9+0x8a80], R86 ;  /* 0x008a805604007988 */ /* 0x000fe80008000009 */
[----:B------:R-:W-:Y:S04]  /*2d600*/  STS.U8 [R4+UR9+0x8c80], R84 ;  /* 0x008c805404007988 */ /* 0x000fe80008000009 */
[----:B------:R-:W-:Y:S01]  /*2d610*/  STS.U8 [R4+UR9+0x8e80], R82 ;  /* 0x008e805204007988 */ /* 0x000fe20008000009 */
[----:B-1----:R-:W-:-:S04]  /*2d620*/  LOP3.LUT R5, R5, 0x7f, RZ, 0xc0, !PT ;  /* 0x0000007f05057812 */ /* 0x002fc800078ec0ff */
        /* <DEDUP_REMOVED lines=60> */
[----:B0-----:R-:W-:Y:S01]  /*2d9f0*/  PRMT R5, RZ, 0x7610, R5 ;  /* 0x00007610ff057816 */ /* 0x001fe20000000005 */
[----:B--2---:R-:W-:-:S05]  /*2da00*/  IMAD.X R11, R9, 0x1, R11, P2 ;  /* 0x00000001090b7824 */ /* 0x004fca00010e060b */
[----:B------:R0:W2:Y:S01]  /*2da10*/  @!P4 LDG.E.U8 R5, desc[UR22][R10.64] ;  /* 0x000000160a05c981 */ /* 0x0000a2000c1e1100 */
[----:B------:R-:W-:-:S03]  /*2da20*/  IADD3 R46, P3, PT, R8, R46, RZ ;  /* 0x0000002e082e7210 */ /* 0x000fc60007f7e0ff */
[----:B---3--:R1:W-:Y:S01]  /*2da30*/  STL [R1+0x94], R47 ;  /* 0x0000942f01007387 */ /* 0x0083e20000100800 */
[----:B------:R-:W-:Y:S01]  /*2da40*/  IADD3 R25, P2, PT, R8, R25, RZ ;  /* 0x0000001908197210 */ /* 0x000fe20007f5e0ff */
[----:B------:R-:W-:Y:S01]  /*2da50*/  IMAD.X R43, R9, 0x1, R43, P3 ;  /* 0x00000001092b7824 */ /* 0x000fe200018e062b */
[----:B------:R-:W-:Y:S01]  /*2da60*/  PRMT R38, RZ, 0x7610, R38 ;  /* 0x00007610ff267816 */ /* 0x000fe20000000026 */
[----:B-1----:R-:W3:Y:S04]  /*2da70*/  LDL.LU R47, [R1+0x270] ;  /* 0x00027000012f7983 */ /* 0x002ee80000300800 */
[----:B------:R1:W-:Y:S01]  /*2da80*/  STL [R1+0x1f0], R13 ;  /* 0x0001f00d01007387 */ /* 0x0003e20000100800 */
[----:B0-----:R-:W-:-:S03]  /*2da90*/  @!P4 IMAD.MOV.U32 R10, RZ, RZ, R46 ;  /* 0x000000ffff0ac224 */ /* 0x001fc600078e002e */
[----:B------:R-:W3:Y:S04]  /*2daa0*/  LDL.LU R45, [R1+0x290] ;  /* 0x00029000012d7983 */ /* 0x000ee80000300800 */
[----:B------:R-:W-:Y:S01]  /*2dab0*/  STL [R1+0x210], R46 ;  /* 0x0002102e01007387 */ /* 0x000fe20000100800 */
[----:B----4-:R-:W-:-:S03]  /*2dac0*/  IMAD.X R28, R9, 0x1, R28, P2 ;  /* 0x00000001091c7824 */ /* 0x010fc600010e061c */
[----:B------:R0:W-:Y:S01]  /*2dad0*/  STL [R1+0x1ec], R11 ;  /* 0x0001ec0b01007387 */ /* 0x0001e20000100800 */
[----:B------:R-:W-:-:S03]  /*2dae0*/  PRMT R15, RZ, 0x7610, R15 ;  /* 0x00007610ff0f7816 */ /* 0x000fc6000000000f */
[----:B------:R-:W-:Y:S04]  /*2daf0*/  STL [R1+0x230], R25 ;  /* 0x0002301901007387 */ /* 0x000fe80000100800 */
[----:B-1----:R-:W4:Y:S01]  /*2db00*/  LDL.LU R13, [R1+0x2a8] ;  /* 0x0002a800010d7983 */ /* 0x002f220000300800 */
[----:B0-----:R-:W-:-:S03]  /*2db10*/  @!P4 IMAD.MOV.U32 R11, RZ, RZ, R43 ;  /* 0x000000ffff0bc224 */ /* 0x001fc600078e002b */
[----:B------:R-:W-:Y:S04]  /*2db20*/  STL [R1+0x20c], R43 ;  /* 0x00020c2b01007387 */ /* 0x000fe80000100800 */
[----:B------:R0:W4:Y:S02]  /*2db30*/  @!P4 LDG.E.U8 R38, desc[UR22][R10.64] ;  /* 0x000000160a26c981 */ /* 0x000124000c1e1100 */
[----:B0-----:R-:W-:Y:S02]  /*2db40*/  @!P4 IMAD.MOV.U32 R10, RZ, RZ, R25 ;  /* 0x000000ffff0ac224 */ /* 0x001fe400078e0019 */
[----:B------:R-:W-:-:S05]  /*2db50*/  @!P4 IMAD.MOV.U32 R11, RZ, RZ, R28 ;  /* 0x000000ffff0bc224 */ /* 0x000fca00078e001c */
[----:B------:R0:W4:Y:S04]  /*2db60*/  @!P4 LDG.E.U8 R15, desc[UR22][R10.64] ;  /* 0x000000160a0fc981 */ /* 0x000128000c1e1100 */
[----:B--2---:R-:W-:Y:S04]  /*2db70*/  STL [R1+0x90], R5 ;  /* 0x0000900501007387 */ /* 0x004fe80000100800 */
[----:B------:R-:W2:Y:S04]  /*2db80*/  LDL.LU R46, [R1+0x28c] ;  /* 0x00028c00012e7983 */ /* 0x000ea80000300800 */
[----:B------:R1:W-:Y:S04]  /*2db90*/  STL [R1+0x22c], R28 ;  /* 0x00022c1c01007387 */ /* 0x0003e80000100800 */
[----:B-1----:R-:W2:Y:S04]  /*2dba0*/  LDL.LU R28, [R1+0x2a4] ;  /* 0x0002a400011c7983 */ /* 0x002ea80000300800 */
[----:B------:R-:W2:Y:S01]  /*2dbb0*/  LDL.LU R11, [R1+0x26c] ;  /* 0x00026c00010b7983 */ /* 0x000ea20000300800 */
[----:B---3--:R-:W-:-:S02]  /*2dbc0*/  IADD3 R47, P2, PT, R8, R47, RZ ;  /* 0x0000002f082f7210 */ /* 0x008fc40007f5e0ff */
[----:B------:R-:W-:-:S03]  /*2dbd0*/  PRMT R40, RZ, 0x7610, R40 ;  /* 0x00007610ff287816 */ /* 0x000fc60000000028 */
[----:B0-----:R-:W-:Y:S01]  /*2dbe0*/  @!P4 IMAD.MOV.U32 R10, RZ, RZ, R47 ;  /* 0x000000ffff0ac224 */ /* 0x001fe200078e002f */
[----:B------:R-:W-:Y:S04]  /*2dbf0*/  STL [R1+0x270], R47 ;  /* 0x0002702f01007387 */ /* 0x000fe80000100800 */
[----:B------:R-:W3:Y:S04]  /*2dc00*/  LDL.LU R43, [R1+0x2ac] ;  /* 0x0002ac00012b7983 */ /* 0x000ee80000300800 */
[----:B------:R-:W3:Y:S01]  /*2dc10*/  LDL.LU R25, [R1+0x2b0] ;  /* 0x0002b00001197983 */ /* 0x000ee20000300800 */
[----:B--2---:R-:W-:-:S05]  /*2dc20*/  IMAD.X R11, R9, 0x1, R11, P2 ;  /* 0x00000001090b7824 */ /* 0x004fca00010e060b */
[----:B------:R0:W2:Y:S01]  /*2dc30*/  @!P4 LDG.E.U8 R40, desc[UR22][R10.64] ;  /* 0x000000160a28c981 */ /* 0x0000a2000c1e1100 */
[----:B------:R-:W-:-:S03]  /*2dc40*/  IADD3 R45, P3, PT, R8, R45, RZ ;  /* 0x0000002d082d7210 */ /* 0x000fc60007f7e0ff */
[----:B----4-:R1:W-:Y:S01]  /*2dc50*/  STL [R1+0x8c], R38 ;  /* 0x00008c2601007387 */ /* 0x0103e20000100800 */
[----:B------:R-:W-:Y:S01]  /*2dc60*/  IADD3 R13, P2, PT, R8, R13, RZ ;  /* 0x0000000d080d7210 */ /* 0x000fe20007f5e0ff */
[----:B------:R-:W-:Y:S01]  /*2dc70*/  IMAD.X R46, R9, 0x1, R46, P3 ;  /* 0x00000001092e7824 */ /* 0x000fe200018e062e */
[----:B------:R-:W-:Y:S01]  /*2dc80*/  PRMT R17, RZ, 0x7610, R17 ;  /* 0x00007610ff117816 */ /* 0x000fe20000000011 */
[----:B-1----:R-:W4:Y:S04]  /*2dc90*/  LDL.LU R38, [R1+0x2c8] ;  /* 0x0002c80001267983 */ /* 0x002f280000300800 */
[----:B------:R1:W-:Y:S01]  /*2dca0*/  STL [R1+0x88], R15 ;  /* 0x0000880f01007387 */ /* 0x0003e20000100800 */
[----:B0-----:R-:W-:-:S03]  /*2dcb0*/  @!P4 IMAD.MOV.U32 R10, RZ, RZ, R45 ;  /* 0x000000ffff0ac224 */ /* 0x001fc600078e002d */
[----:B-1----:R-:W4:Y:S04]  /*2dcc0*/  LDL.LU R15, [R1+0x2d0] ;  /* 0x0002d000010f7983 */ /* 0x002f280000300800 */
[----:B------:R-:W-:Y:S04]  /*2dcd0*/  STL [R1+0x290], R45 ;  /* 0x0002902d01007387 */ /* 0x000fe80000100800 */
[----:B------:R0:W-:Y:S04]  /*2dce0*/  STL [R1+0x26c], R11 ;  /* 0x00026c0b01007387 */ /* 0x0001e80000100800 */
[----:B------:R-:W-:Y:S01]  /*2dcf0*/  STL [R1+0x2a8], R13 ;  /* 0x0002a80d01007387 */ /* 0x000fe20000100800 */
[----:B0-----:R-:W-:-:S03]  /*2dd00*/  @!P4 IMAD.MOV.U32 R11, RZ, RZ, R46 ;  /* 0x000000ffff0bc224 */ /* 0x001fc600078e002e */
[----:B------:R-:W-:Y:S04]  /*2dd10*/  STL [R1+0x28c], R46 ;  /* 0x00028c2e01007387 */ /* 0x000fe80000100800 */
[----:B------:R0:W4:Y:S04]  /*2dd20*/  @!P4 LDG.E.U8 R17, desc[UR22][R10.64] ;  /* 0x000000160a11c981 */ /* 0x000128000c1e1100 */
[----:B--2---:R1:W-:Y:S04]  /*2dd30*/  STL [R1+0x84], R40 ;  /* 0x0000842801007387 */ /* 0x0043e80000100800 */
[----:B-1----:R-:W2:Y:S01]  /*2dd40*/  LDL.LU R40, [R1+0x2c4] ;  /* 0x0002c40001287983 */ /* 0x002ea20000300800 */
[----:B------:R-:W-:Y:S01]  /*2dd50*/  IMAD.X R28, R9, 0x1, R28, P2 ;  /* 0x00000001091c7824 */ /* 0x000fe200010e061c */
[----:B---3--:R-:W-:Y:S01]  /*2dd60*/  IADD3 R25, P2, PT, R8, R25, RZ ;  /* 0x0000001908197210 */ /* 0x008fe20007f5e0ff */
[----:B0-----:R-:W-:Y:S01]  /*2dd70*/  @!P4 IMAD.MOV.U32 R10, RZ, RZ, R13 ;  /* 0x000000ffff0ac224 */ /* 0x001fe200078e000d */
[----:B------:R-:W-:Y:S01]  /*2dd80*/  PRMT R44, RZ, 0x7610, R44 ;  /* 0x00007610ff2c7816 */ /* 0x000fe2000000002c */
[----:B------:R-:W-:-:S02]  /*2dd90*/  @!P4 IMAD.MOV.U32 R11, RZ, RZ, R28 ;  /* 0x000000ffff0bc224 */ /* 0x000fc400078e001c */
[----:B------:R-:W-:Y:S01]  /*2dda0*/  IMAD.X R43, R9, 0x1, R43, P2 ;  /* 0x00000001092b7824 */ /* 0x000fe200010e062b */
[----:B------:R-:W-:Y:S02]  /*2ddb0*/  PRMT R42, RZ, 0x7610, R42 ;  /* 0x00007610ff2a7816 */ /* 0x000fe4000000002a */
[----:B------:R0:W3:Y:S01]  /*2ddc0*/  @!P4 LDG.E.U8 R44, desc[UR22][R10.64] ;  /* 0x000000160a2cc981 */ /* 0x0000e2000c1e1100 */
[----:B----4-:R-:W-:Y:S01]  /*2ddd0*/  IADD3 R38, P3, PT, R8, R38, RZ ;  /* 0x0000002608267210 */ /* 0x010fe20007f7e0ff */
[----:B0-----:R-:W-:Y:S02]  /*2dde0*/  @!P4 IMAD.MOV.U32 R10, RZ, RZ, R25 ;  /* 0x000000ffff0ac224 */ /* 0x001fe400078e0019 */
[----:B------:R-:W-:-:S05]  /*2ddf0*/  @!P4 IMAD.MOV.U32 R11, RZ, RZ, R43 ;  /* 0x000000ffff0bc224 */ /* 0x000fca00078e002b */
[----:B------:R0:W4:Y:S04]  /*2de00*/  @!P4 LDG.E.U8 R42, desc[UR22][R10.64] ;  /* 0x000000160a2ac981 */ /* 0x000128000c1e1100 */
[----:B------:R-:W-:Y:S01]  /*2de10*/  STL [R1+0x2a4], R28 ;  /* 0x0002a41c01007387 */ /* 0x000fe20000100800 */
[----:B------:R-:W-:Y:S01]  /*2de20*/  PRMT R36, RZ, 0x7610, R36 ;  /* 0x00007610ff247816 */ /* 0x000fe20000000024 */
[----:B0-----:R-:W-:Y:S02]  /*2de30*/  @!P4 IMAD.MOV.U32 R10, RZ, RZ, R38 ;  /* 0x000000ffff0ac224 */ /* 0x001fe400078e0026 */
[----:B------:R0:W-:Y:S04]  /*2de40*/  STL [R1+0x80], R17 ;  /* 0x0000801101007387 */ /* 0x0001e80000100800 */
[----:B0-----:R-:W3:Y:S04]  /*2de50*/  LDL.LU R17, [R1+0x2cc] ;  /* 0x0002cc0001117983 */ /* 0x001ee80000300800 */
[----:B------:R-:W3:Y:S01]  /*2de60*/  LDL.LU R28, [R1+0x2e8] ;  /* 0x0002e800011c7983 */ /* 0x000ee20000300800 */
[----:B------:R-:W-:-:S03]  /*2de70*/  IADD3 R15, P2, PT, R8, R15, RZ ;  /* 0x0000000f080f7210 */ /* 0x000fc60007f5e0ff */
[----:B------:R-:W3:Y:S01]  /*2de80*/  LDL.LU R13, [R1+0x2f0] ;  /* 0x0002f000010d7983 */ /* 0x000ee20000300800 */
[----:B--2---:R-:W-:-:S04]  /*2de90*/  IMAD.X R40, R9, 0x1, R40, P3 ;  /* 0x0000000109287824 */ /* 0x004fc800018e0628 */
[----:B------:R-:W-:-:S05]  /*2dea0*/  @!P4 IMAD.MOV.U32 R11, RZ, RZ, R40 ;  /* 0x000000ffff0bc224 */ /* 0x000fca00078e0028 */
[----:B------:R0:W2:Y:S04]  /*2deb0*/  @!P4 LDG.E.U8 R36, desc[UR22][R10.64] ;  /* 0x000000160a24c981 */ /* 0x0000a8000c1e1100 */
[----:B------:R1:W-:Y:S04]  /*2dec0*/  STL [R1+0x2b0], R25 ;  /* 0x0002b01901007387 */ /* 0x0003e80000100800 */
[----:B------:R-:W-:Y:S04]  /*2ded0*/  STL [R1+0x2c8], R38 ;  /* 0x0002c82601007387 */ /* 0x000fe80000100800 */
[----:B------:R-:W-:Y:S04]  /*2dee0*/  STL [R1+0x2ac], R43 ;  /* 0x0002ac2b01007387 */ /* 0x000fe80000100800 */
[----:B------:R-:W-:Y:S04]  /*2def0*/  STL [R1+0x2d0], R15 ;  /* 0x0002d00f01007387 */ /* 0x000fe80000100800 */
[----:B-1----:R-:W2:Y:S04]  /*2df00*/  LDL.LU R25, [R1+0x308] ;  /* 0x0003080001197983 */ /* 0x002ea80000300800 */
[----:B------:R-:W-:Y:S04]  /*2df10*/  STL [R1+0x2c4], R40 ;  /* 0x0002c42801007387 */ /* 0x000fe80000100800 */
[----:B----4-:R1:W-:Y:S04]  /*2df20*/  STL [R1+0x78], R42 ;  /* 0x0000782a01007387 */ /* 0x0103e80000100800 */
[----:B-1----:R-:W4:Y:S01]  /*2df30*/  LDL.LU R42, [R1+0x2e4] ;  /* 0x0002e400012a7983 */ /* 0x002f220000300800 */
[----:B---3--:R-:W-:-:S03]  /*2df40*/  IMAD.X R17, R9, 0x1, R17, P2 ;  /* 0x0000000109117824 */ /* 0x008fc600010e0611 */
[----:B------:R-:W3:Y:S01]  /*2df50*/  LDL.LU R40, [R1+0x2ec] ;  /* 0x0002ec0001287983 */ /* 0x000ee20000300800 */
[----:B------:R-:W-:-:S03]  /*2df60*/  IADD3 R28, P2, PT, R8, R28, RZ ;  /* 0x0000001c081c7210 */ /* 0x000fc60007f5e0ff */
[----:B------:R-:W-:Y:S01]  /*2df70*/  STL [R1+0x2cc], R17 ;  /* 0x0002cc1101007387 */ /* 0x000fe20000100800 */
[----:B------:R-:W-:Y:S01]  /*2df80*/  PRMT R12, RZ, 0x7610, R12 ;  /* 0x00007610ff0c7816 */ /* 0x000fe2000000000c */
[----:B0-----:R-:W-:Y:S02]  /*2df90*/  @!P4 IMAD.MOV.U32 R10, RZ, RZ, R15 ;  /* 0x000000ffff0ac224 */ /* 0x001fe400078e000f */
[----:B------:R-:W3:Y:S01]  /*2dfa0*/  LDL.LU R38, [R1+0x304] ;  /* 0x0003040001267983 */ /* 0x000ee20000300800 */
[----:B------:R-:W-:-:S03]  /*2dfb0*/  @!P4 IMAD.MOV.U32 R11, RZ, RZ, R17 ;  /* 0x000000ffff0bc224 */ /* 0x000fc600078e0011 */
[----:B------:R-:W-:Y:S04]  /*2dfc0*/  STL [R1+0x2e8], R28 ;  /* 0x0002e81c01007387 */ /* 0x000fe80000100800 */
[----:B------:R0:W3:Y:S04]  /*2dfd0*/  @!P4 LDG.E.U8 R12, desc[UR22][R10.64] ;  /* 0x000000160a0cc981 */ /* 0x0000e8000c1e1100 */
[----:B--2---:R1:W-:Y:S04]  /*2dfe0*/  STL [R1+0x74], R36 ;  /* 0x0000742401007387 */ /* 0x0043e80000100800 */
[----:B-1----:R-:W2:Y:S04]  /*2dff0*/  LDL.LU R36, [R1+0x30c] ;  /* 0x00030c0001247983 */ /* 0x002ea80000300800 */
[----:B------:R-:W2:Y:S01]  /*2e000*/  LDL.LU R15, [R1+0x310] ;  /* 0x00031000010f7983 */ /* 0x000ea20000300800 */
[----:B------:R-:W-:Y:S01]  /*2e010*/  IADD3 R13, P3, PT, R8, R13, RZ ;  /* 0x0000000d080d7210 */ /* 0x000fe20007f7e0ff */
[----:B0-----:R-:W-:Y:S01]  /*2e020*/  @!P4 IMAD.MOV.U32 R10, RZ, RZ, R28 ;  /* 0x000000ffff0ac224 */ /* 0x001fe200078e001c */
[----:B------:R-:W-:Y:S01]  /*2e030*/  PRMT R41, RZ, 0x7610, R41 ;  /* 0x00007610ff297816 */ /* 0x000fe20000000029 */
[----:B------:R-:W2:Y:S01]  /*2e040*/  LDL.LU R17, [R1+0x328] ;  /* 0x0003280001117983 */ /* 0x000ea20000300800 */
[----:B------:R-:W-:-:S02]  /*2e050*/  PRMT R39, RZ, 0x7610, R39 ;  /* 0x00007610ff277816 */ /* 0x000fc40000000027 */
[----:B------:R-:W-:Y:S01]  /*2e060*/  PRMT R33, RZ, 0x7610, R33 ;  /* 0x00007610ff217816 */ /* 0x000fe20000000021 */
[----:B----4-:R-:W-:Y:S01]  /*2e070*/  IMAD.X R42, R9, 0x1, R42, P2 ;  /* 0x00000001092a7824 */ /* 0x010fe200010e062a */
[----:B------:R-:W-:-:S03]  /*2e080*/  IADD3 R25, P2, PT, R8, R25, RZ ;  /* 0x0000001908197210 */ /* 0x000fc60007f5e0ff */
[----:B------:R-:W-:Y:S02]  /*2e090*/  @!P4 IMAD.MOV.U32 R11, RZ, RZ, R42 ;  /* 0x000000ffff0bc224 */ /* 0x000fe400078e002a */
[----:B---3--:R-:W-:-:S03]  /*2e0a0*/  IMAD.X R40, R9, 0x1, R40, P3 ;  /* 0x0000000109287824 */ /* 0x008fc600018e0628 */
[----:B------:R0:W3:Y:S01]  /*2e0b0*/  @!P4 LDG.E.U8 R41, desc[UR22][R10.64] ;  /* 0x000000160a29c981 */ /* 0x0000e2000c1e1100 */
[----:B------:R-:W-:Y:S02]  /*2e0c0*/  IMAD.X R38, R9, 0x1, R38, P2 ;  /* 0x0000000109267824 */ /* 0x000fe400010e0626 */
[----:B0-----:R-:W-:Y:S02]  /*2e0d0*/  @!P4 IMAD.MOV.U32 R10, RZ, RZ, R13 ;  /* 0x000000ffff0ac224 */ /* 0x001fe400078e000d */
[----:B------:R-:W-:Y:S01]  /*2e0e0*/  @!P4 IMAD.MOV.U32 R11, RZ, RZ, R40 ;  /* 0x000000ffff0bc224 */ /* 0x000fe200078e0028 */
[----:B------:R0:W-:Y:S04]  /*2e0f0*/  STL [R1+0x70], R12 ;  /* 0x0000700c01007387 */ /* 0x0001e80000100800 */
[----:B------:R1:W4:Y:S01]  /*2e100*/  @!P4 LDG.E.U8 R39, desc[UR22][R10.64] ;  /* 0x000000160a27c981 */ /* 0x000322000c1e1100 */
[----:B------:R-:W-:-:S03]  /*2e110*/  PRMT R34, RZ, 0x7610, R34 ;  /* 0x00007610ff227816 */ /* 0x000fc60000000022 */
[----:B0-----:R-:W3:Y:S01]  /*2e120*/  LDL.LU R12, [R1+0x330] ;  /* 0x00033000010c7983 */ /* 0x001ee20000300800 */
[----:B-1----:R-:W-:Y:S02]  /*2e130*/  @!P4 IMAD.MOV.U32 R10, RZ, RZ, R25 ;  /* 0x000000ffff0ac224 */ /* 0x002fe400078e0019 */
[----:B------:R-:W-:Y:S01]  /*2e140*/  @!P4 IMAD.MOV.U32 R11, RZ, RZ, R38 ;  /* 0x000000ffff0bc224 */ /* 0x000fe200078e0026 */
[----:B------:R0:W-:Y:S04]  /*2e150*/  STL [R1+0x2f0], R13 ;  /* 0x0002f00d01007387 */ /* 0x0001e80000100800 */
[----:B------:R-:W-:Y:S04]  /*2e160*/  STL [R1+0x2e4], R42 ;  /* 0x0002e42a01007387 */ /* 0x000fe80000100800 */
[----:B------:R1:W4:Y:S04]  /*2e170*/  @!P4 LDG.E.U8 R33, desc[UR22][R10.64] ;  /* 0x000000160a21c981 */ /* 0x000328000c1e1100 */
[----:B------:R0:W-:Y:S04]  /*2e180*/  STL [R1+0x308], R25 ;  /* 0x0003081901007387 */ /* 0x0001e80000100800 */
[----:B------:R-:W4:Y:S04]  /*2e190*/  LDL.LU R28, [R1+0x324] ;  /* 0x00032400011c7983 */ /* 0x000f280000300800 */
[----:B------:R-:W-:Y:S04]  /*2e1a0*/  STL [R1+0x2ec], R40 ;  /* 0x0002ec2801007387 */ /* 0x000fe80000100800 */
[----:B0-----:R-:W4:Y:S01]  /*2e1b0*/  LDL.LU R13, [R1+0x32c] ;  /* 0x00032c00010d7983 */ /* 0x001f220000300800 */
[----:B--2---:R-:W-:-:S05]  /*2e1c0*/  IADD3 R15, P2, PT, R8, R15, RZ ;  /* 0x0000000f080f7210 */ /* 0x004fca0007f5e0ff */
[----:B------:R-:W-:Y:S02]  /*2e1d0*/  IMAD.X R36, R9, 0x1, R36, P2 ;  /* 0x0000000109247824 */ /* 0x000fe400010e0624 */
[----:B-1----:R-:W-:Y:S02]  /*2e1e0*/  @!P4 IMAD.MOV.U32 R10, RZ, RZ, R15 ;  /* 0x000000ffff0ac224 */ /* 0x002fe400078e000f */
[----:B------:R-:W-:-:S05]  /*2e1f0*/  @!P4 IMAD.MOV.U32 R11, RZ, RZ, R36 ;  /* 0x000000ffff0bc224 */ /* 0x000fca00078e0024 */
[----:B------:R0:W2:Y:S01]  /*2e200*/  @!P4 LDG.E.U8 R34, desc[UR22][R10.64] ;  /* 0x000000160a22c981 */ /* 0x0000a2000c1e1100 */
[----:B------:R-:W-:-:S03]  /*2e210*/  IADD3 R17, P3, PT, R8, R17, RZ ;  /* 0x0000001108117210 */ /* 0x000fc60007f7e0ff */
[----:B------:R-:W-:Y:S04]  /*2e220*/  STL [R1+0x304], R38 ;  /* 0x0003042601007387 */ /* 0x000fe80000100800 */
[----:B------:R-:W2:Y:S04]  /*2e230*/  LDL.LU R25, [R1+0x348] ;  /* 0x0003480001197983 */ /* 0x000ea80000300800 */
[----:B------:R-:W-:Y:S01]  /*2e240*/  STL [R1+0x310], R15 ;  /* 0x0003100f01007387 */ /* 0x000fe20000100800 */
[----:B------:R-:W-:Y:S01]  /*2e250*/  PRMT R14, RZ, 0x7610, R14 ;  /* 0x00007610ff0e7816 */ /* 0x000fe2000000000e */
[----:B0-----:R-:W-:Y:S01]  /*2e260*/  @!P4 IMAD.MOV.U32 R10, RZ, RZ, R17 ;  /* 0x000000ffff0ac224 */ /* 0x001fe200078e0011 */
[----:B---3--:R-:W-:Y:S01]  /*2e270*/  IADD3 R12, P2, PT, R8, R12, RZ ;  /* 0x0000000c080c7210 */ /* 0x008fe20007f5e0ff */
[----:B----4-:R0:W-:Y:S01]  /*2e280*/  STL [R1+0x64], R33 ;  /* 0x0000642101007387 */ /* 0x0101e20000100800 */
[----:B------:R-:W-:-:S03]  /*2e290*/  IMAD.X R28, R9, 0x1, R28, P3 ;  /* 0x00000001091c7824 */ /* 0x000fc600018e061c */
[----:B0-----:R-:W3:Y:S04]  /*2e2a0*/  LDL.LU R33, [R1+0x350] ;  /* 0x0003500001217983 */ /* 0x001ee80000300800 */
[----:B------:R-:W-:Y:S01]  /*2e2b0*/  STL [R1+0x328], R17 ;  /* 0x0003281101007387 */ /* 0x000fe20000100800 */
[----:B------:R-:W-:-:S03]  /*2e2c0*/  @!P4 IMAD.MOV.U32 R11, RZ, RZ, R28 ;  /* 0x000000ffff0bc224 */ /* 0x000fc600078e001c */
[----:B------:R0:W-:Y:S04]  /*2e2d0*/  STL [R1+0x30c], R36 ;  /* 0x00030c2401007387 */ /* 0x0001e80000100800 */
[----:B------:R-:W-:Y:S01]  /*2e2e0*/  STL [R1+0x330], R12 ;  /* 0x0003300c01007387 */ /* 0x000fe20000100800 */
[----:B------:R-:W-:-:S03]  /*2e2f0*/  IMAD.X R13, R9, 0x1, R13, P2 ;  /* 0x00000001090d7824 */ /* 0x000fc600010e060d */
[----:B------:R1:W4:Y:S04]  /*2e300*/  @!P4 LDG.E.U8 R14, desc[UR22][R10.64] ;  /* 0x000000160a0ec981 */ /* 0x000328000c1e1100 */
[----:B0-----:R-:W4:Y:S04]  /*2e310*/  LDL.LU R36, [R1+0x344] ;  /* 0x0003440001247983 */ /* 0x001f280000300800 */
[----:B------:R-:W-:Y:S04]  /*2e320*/  STL [R1+0x324], R28 ;  /* 0x0003241c01007387 */ /* 0x000fe80000100800 */
[----:B------:R-:W4:Y:S04]  /*2e330*/  LDL.LU R15, [R1+0x368] ;  /* 0x00036800010f7983 */ /* 0x000f280000300800 */
[----:B--2---:R0:W-:Y:S04]  /*2e340*/  STL [R1+0x60], R34 ;  /* 0x0000602201007387 */ /* 0x0041e80000100800 */
[----:B------:R-:W-:Y:S04]  /*2e350*/  STL [R1+0x6c], R41 ;  /* 0x00006c2901007387 */ /* 0x000fe80000100800 */
[----:B0-----:R-:W2:Y:S04]  /*2e360*/  LDL.LU R34, [R1+0x34c] ;  /* 0x00034c0001227983 */ /* 0x001ea80000300800 */
[----:B------:R0:W-:Y:S04]  /*2e370*/  STL [R1+0x32c], R13 ;  /* 0x00032c0d01007387 */ /* 0x0001e80000100800 */
[----:B------:R-:W2:Y:S01]  /*2e380*/  LDL.LU R17, [R1+0x364] ;  /* 0x0003640001117983 */ /* 0x000ea20000300800 */
[----:B------:R-:W-:Y:S01]  /*2e390*/  IADD3 R25, P2, PT, R8, R25, RZ ;  /* 0x0000001908197210 */ /* 0x000fe20007f5e0ff */
[----:B-1----:R-:W-:Y:S01]  /*2e3a0*/  @!P4 IMAD.MOV.U32 R10, RZ, RZ, R12 ;  /* 0x000000ffff0ac224 */ /* 0x002fe200078e000c */
[----:B------:R-:W-:Y:S01]  /*2e3b0*/  PRMT R37, RZ, 0x7610, R37 ;  /* 0x00007610ff257816 */ /* 0x000fe20000000025 */
[----:B------:R-:W-:Y:S01]  /*2e3c0*/  STL [R1+0x68], R39 ;  /* 0x0000682701007387 */ /* 0x000fe20000100800 */
[----:B------:R-:W-:-:S03]  /*2e3d0*/  @!P4 IMAD.MOV.U32 R11, RZ, RZ, R13 ;  /* 0x000000ffff0bc224 */ /* 0x000fc600078e000d */
[----:B------:R-:W2:Y:S04]  /*2e3e0*/  LDL.LU R28, [R1+0x36c] ;  /* 0x00036c00011c7983 */ /* 0x000ea80000300800 */
[----:B------:R-:W-:Y:S01]  /*2e3f0*/  STL [R1+0x348], R25 ;  /* 0x0003481901007387 */ /* 0x000fe20000100800 */
[----:B------:R-:W-:-:S03]  /*2e400*/  PRMT R35, RZ, 0x7610, R35 ;  /* 0x00007610ff237816 */ /* 0x000fc60000000023 */
[----:B------:R-:W2:Y:S04]  /*2e410*/  LDL.LU R12, [R1+0x370] ;  /* 0x00037000010c7983 */ /* 0x000ea80000300800 */
[----:B------:R1:W2:Y:S04]  /*2e420*/  @!P4 LDG.E.U8 R37, desc[UR22][R10.64] ;  /* 0x000000160a25c981 */ /* 0x0002a8000c1e1100 */
[----:B0-----:R-:W2:Y:S01]  /*2e430*/  LDL.LU R13, [R1+0x388] ;  /* 0x00038800010d7983 */ /* 0x001ea20000300800 */
[----:B------:R-:W-:Y:S01]  /*2e440*/  PRMT R26, RZ, 0x7610, R26 ;  /* 0x00007610ff1a7816 */ /* 0x000fe2000000001a */
[----:B-1----:R-:W-:Y:S01]  /*2e450*/  @!P4 IMAD.MOV.U32 R10, RZ, RZ, R25 ;  /* 0x000000ffff0ac224 */ /* 0x002fe200078e0019 */
[----:B------:R-:W-:-:S02]  /*2e460*/  PRMT R30, RZ, 0x7610, R30 ;  /* 0x00007610ff1e7816 */ /* 0x000fc4000000001e */
[C---:B---3--:R-:W-:Y:S01]  /*2e470*/  IADD3 R33, P3, PT, R8.reuse, R33, RZ ;  /* 0x0000002108217210 */ /* 0x048fe20007f7e0ff */
[----:B----4-:R-:W-:Y:S01]  /*2e480*/  IMAD.X R36, R9, 0x1, R36, P2 ;  /* 0x0000000109247824 */ /* 0x010fe200010e0624 */
[----:B------:R0:W-:Y:S03]  /*2e490*/  STL [R1+0x5c], R14 ;  /* 0x00005c0e01007387 */ /* 0x0001e60000100800 */
[----:B------:R-:W-:Y:S01]  /*2e4a0*/  @!P4 IMAD.MOV.U32 R11, RZ, RZ, R36 ;  /* 0x000000ffff0bc224 */ /* 0x000fe200078e0024 */
[----:B------:R-:W-:-:S04]  /*2e4b0*/  IADD3 R15, P2, PT, R8, R15, RZ ;  /* 0x0000000f080f7210 */ /* 0x000fc80007f5e0ff */
[----:B------:R1:W3:Y:S04]  /*2e4c0*/  @!P4 LDG.E.U8 R35, desc[UR22][R10.64] ;  /* 0x000000160a23c981 */ /* 0x0002e8000c1e1100 */
[----:B0-----:R-:W4:Y:S04]  /*2e4d0*/  LDL.LU R14, [R1+0x390] ;  /* 0x00039000010e7983 */ /* 0x001f280000300800 */
[----:B------:R-:W-:Y:S01]  /*2e4e0*/  STL [R1+0x350], R33 ;  /* 0x0003502101007387 */ /* 0x000fe20000100800 */
[----:B-1----:R-:W-:-:S03]  /*2e4f0*/  @!P4 IMAD.MOV.U32 R10, RZ, RZ, R33 ;  /* 0x000000ffff0ac224 */ /* 0x002fc600078e0021 */
[----:B------:R-:W-:Y:S04]  /*2e500*/  STL [R1+0x344], R36 ;  /* 0x0003442401007387 */ /* 0x000fe80000100800 */
[----:B------:R0:W-:Y:S04]  /*2e510*/  STL [R1+0x368], R15 ;  /* 0x0003680f01007387 */ /* 0x0001e80000100800 */
[----:B------:R-:W3:Y:S01]  /*2e520*/  LDL.LU R25, [R1+0x384] ;  /* 0x0003840001197983 */ /* 0x000ee20000300800 */
[----:B--2---:R-:W-:-:S04]  /*2e530*/  IMAD.X R34, R9, 0x1, R34, P3 ;  /* 0x0000000109227824 */ /* 0x004fc800018e0622 */
[----:B------:R-:W-:Y:S02]  /*2e540*/  @!P4 IMAD.MOV.U32 R11, RZ, RZ, R34 ;  /* 0x000000ffff0bc224 */ /* 0x000fe400078e0022 */
[----:B------:R-:W-:-:S03]  /*2e550*/  IMAD.X R17, R9, 0x1, R17, P2 ;  /* 0x0000000109117824 */ /* 0x000fc600010e0611 */
[----:B------:R1:W2:Y:S02]  /*2e560*/  @!P4 LDG.E.U8 R26, desc[UR22][R10.64] ;  /* 0x000000160a1ac981 */ /* 0x0002a4000c1e1100 */
[----:B-1----:R-:W-:Y:S02]  /*2e570*/  @!P4 IMAD.MOV.U32 R10, RZ, RZ, R15 ;  /* 0x000000ffff0ac224 */ /* 0x002fe400078e000f */
[----:B------:R-:W-:-:S05]  /*2e580*/  @!P4 IMAD.MOV.U32 R11, RZ, RZ, R17 ;  /* 0x000000ffff0bc224 */ /* 0x000fca00078e0011 */
[----:B------:R1:W2:Y:S01]  /*2e590*/  @!P4 LDG.E.U8 R30, desc[UR22][R10.64] ;  /* 0x000000160a1ec981 */ /* 0x0002a2000c1e1100 */
[----:B------:R-:W-:Y:S02]  /*2e5a0*/  IADD3 R12, P2, PT, R8, R12, RZ ;  /* 0x0000000c080c7210 */ /* 0x000fe40007f5e0ff */
[----:B------:R-:W-:-:S03]  /*2e5b0*/  PRMT R32, RZ, 0x7610, R32 ;  /* 0x00007610ff207816 */ /* 0x000fc60000000020 */
[----:B------:R-:W-:Y:S01]  /*2e5c0*/  IMAD.X R28, R9, 0x1, R28, P2 ;  /* 0x00000001091c7824 */ /* 0x000fe200010e061c */
[----:B------:R-:W-:Y:S01]  /*2e5d0*/  IADD3 R13, P3, PT, R8, R13, RZ ;  /* 0x0000000d080d7210 */ /* 0x000fe20007f7e0ff */
[----:B-1----:R-:W-:Y:S02]  /*2e5e0*/  @!P4 IMAD.MOV.U32 R10, RZ, RZ, R12 ;  /* 0x000000ffff0ac224 */ /* 0x002fe400078e000c */
[----:B------:R-:W-:Y:S01]  /*2e5f0*/  @!P4 IMAD.MOV.U32 R11, RZ, RZ, R28 ;  /* 0x000000ffff0bc224 */ /* 0x000fe200078e001c */
[----:B------:R-:W-:Y:S01]  /*2e600*/  STL [R1+0x34c], R34 ;  /* 0x00034c2201007387 */ /* 0x000fe20000100800 */
[----:B------:R-:W-:-:S03]  /*2e610*/  PRMT R18, RZ, 0x7610, R18 ;  /* 0x00007610ff127816 */ /* 0x000fc60000000012 */
[----:B------:R-:W-:Y:S04]  /*2e620*/  STL [R1+0x364], R17 ;  /* 0x0003641101007387 */ /* 0x000fe80000100800 */
[----:B0-----:R-:W2:Y:S04]  /*2e630*/  LDL.LU R15, [R1+0x38c] ;  /* 0x00038c00010f7983 */ /* 0x001ea80000300800 */
[----:B------:R0:W2:Y:S02]  /*2e640*/  @!P4 LDG.E.U8 R32, desc[UR22][R10.64] ;  /* 0x000000160a20c981 */ /* 0x0000a4000c1e1100 */
[----:B0-----:R-:W-:Y:S01]  /*2e650*/  @!P4 IMAD.MOV.U32 R10, RZ, RZ, R13 ;  /* 0x000000ffff0ac224 */ /* 0x001fe200078e000d */
[----:B----4-:R-:W-:Y:S01]  /*2e660*/  IADD3 R14, P2, PT, R8, R14, RZ ;  /* 0x0000000e080e7210 */ /* 0x010fe20007f5e0ff */
[----:B---3--:R-:W-:-:S04]  /*2e670*/  IMAD.X R25, R9, 0x1, R25, P3 ;  /* 0x0000000109197824 */ /* 0x008fc800018e0619 */
[----:B------:R-:W-:-:S05]  /*2e680*/  @!P4 IMAD.MOV.U32 R11, RZ, RZ, R25 ;  /* 0x000000ffff0bc224 */ /* 0x000fca00078e0019 */
[----:B------:R0:W3:Y:S04]  /*2e690*/  @!P4 LDG.E.U8 R18, desc[UR22][R10.64] ;  /* 0x000000160a12c981 */ /* 0x0000e8000c1e1100 */
[----:B--2---:R1:W-:Y:S04]  /*2e6a0*/  STL [R1+0x50], R26 ;  /* 0x0000501a01007387 */ /* 0x0043e80000100800 */
[----:B-1----:R-:W2:Y:S04]  /*2e6b0*/  LDL.LU R26, [R1+0x3a8] ;  /* 0x0003a800011a7983 */ /* 0x002ea80000300800 */
[----:B------:R-:W-:Y:S04]  /*2e6c0*/  STL [R1+0x370], R12 ;  /* 0x0003700c01007387 */ /* 0x000fe80000100800 */
[----:B------:R-:W4:Y:S04]  /*2e6d0*/  LDL.LU R17, [R1+0x3b0] ;  /* 0x0003b00001117983 */ /* 0x000f280000300800 */
[----:B------:R-:W-:Y:S04]  /*2e6e0*/  STL [R1+0x388], R13 ;  /* 0x0003880d01007387 */ /* 0x000fe80000100800 */
[----:B------:R-:W-:Y:S04]  /*2e6f0*/  STL [R1+0x58], R37 ;  /* 0x0000582501007387 */ /* 0x000fe80000100800 */
[----:B------:R-:W-:Y:S04]  /*2e700*/  STL [R1+0x36c], R28 ;  /* 0x00036c1c01007387 */ /* 0x000fe80000100800 */
[----:B------:R-:W-:Y:S04]  /*2e710*/  STL [R1+0x390], R14 ;  /* 0x0003900e01007387 */ /* 0x000fe80000100800 */
[----:B------:R1:W-:Y:S04]  /*2e720*/  STL [R1+0x4c], R30 ;  /* 0x00004c1e01007387 */ /* 0x0003e80000100800 */
[----:B-1----:R-:W4:Y:S04]  /*2e730*/  LDL.LU R30, [R1+0x3a4] ;  /* 0x0003a400011e7983 */ /* 0x002f280000300800 */
[----:B------:R-:W-:Y:S04]  /*2e740*/  STL [R1+0x384], R25 ;  /* 0x0003841901007387 */ /* 0x000fe80000100800 */
[----:B------:R-:W4:Y:S04]  /*2e750*/  LDL.LU R28, [R1+0x3ac] ;  /* 0x0003ac00011c7983 */ /* 0x000f280000300800 */
[----:B------:R-:W4:Y:S01]  /*2e760*/  LDL.LU R12, [R1+0x3c8] ;  /* 0x0003c800010c7983 */ /* 0x000f220000300800 */
[----:B------:R-:W-:-:S03]  /*2e770*/  IMAD.X R15, R9, 0x1, R15, P2 ;  /* 0x00000001090f7824 */ /* 0x000fc600010e060f */
[----:B------:R-:W-:Y:S01]  /*2e780*/  STL [R1+0x54], R35 ;  /* 0x0000542301007387 */ /* 0x000fe20000100800 */
[----:B0-----:R-:W-:-:S03]  /*2e790*/  @!P4 IMAD.MOV.U32 R10, RZ, RZ, R14 ;  /* 0x000000ffff0ac224 */ /* 0x001fc600078e000e */
[----:B------:R-:W4:Y:S04]  /*2e7a0*/  LDL.LU R13, [R1+0x3c4] ;  /* 0x0003c400010d7983 */ /* 0x000f280000300800 */
[----:B------:R-:W-:Y:S01]  /*2e7b0*/  STL [R1+0x38c], R15 ;  /* 0x00038c0f01007387 */ /* 0x000fe20000100800 */
[----:B------:R-:W-:Y:S01]  /*2e7c0*/  PRMT R31, RZ, 0x7610, R31 ;  /* 0x00007610ff1f7816 */ /* 0x000fe2000000001f */
[----:B------:R-:W-:-:S05]  /*2e7d0*/  @!P4 IMAD.MOV.U32 R11, RZ, RZ, R15 ;  /* 0x000000ffff0bc224 */ /* 0x000fca00078e000f */
[----:B------:R0:W4:Y:S04]  /*2e7e0*/  @!P4 LDG.E.U8 R31, desc[UR22][R10.64] ;  /* 0x000000160a1fc981 */ /* 0x000128000c1e1100 */
[----:B---3--:R1:W-:Y:S04]  /*2e7f0*/  STL [R1+0x44], R18 ;  /* 0x0000441201007387 */ /* 0x0083e80000100800 */
[----:B-1----:R-:W3:Y:S04]  /*2e800*/  LDL.LU R18, [R1+0x3cc] ;  /* 0x0003cc0001127983 */ /* 0x002ee80000300800 */
[----:B------:R-:W3:Y:S01]  /*2e810*/  LDL.LU R14, [R1+0x3d0] ;  /* 0x0003d000010e7983 */ /* 0x000ee20000300800 */
[----:B--2---:R-:W-:-:S05]  /*2e820*/  IADD3 R26, P2, PT, R8, R26, RZ ;  /* 0x0000001a081a7210 */ /* 0x004fca0007f5e0ff */
[----:B------:R1:W-:Y:S01]  /*2e830*/  STL [R1+0x3a8], R26 ;  /* 0x0003a81a01007387 */ /* 0x0003e20000100800 */
[----:B----4-:R-:W-:-:S03]  /*2e840*/  IADD3 R17, P3, PT, R8, R17, RZ ;  /* 0x0000001108117210 */ /* 0x010fc60007f7e0ff */
[----:B------:R-:W2:Y:S01]  /*2e850*/  LDL.LU R25, [R1+0x3e8] ;  /* 0x0003e80001197983 */ /* 0x000ea20000300800 */
[----:B0-----:R-:W-:-:S03]  /*2e860*/  @!P4 IMAD.MOV.U32 R10, RZ, RZ, R26 ;  /* 0x000000ffff0ac224 */ /* 0x001fc600078e001a */
[----:B------:R-:W4:Y:S04]  /*2e870*/  LDL.LU R15, [R1+0x3f0] ;  /* 0x0003f000010f7983 */ /* 0x000f280000300800 */
[----:B------:R0:W-:Y:S01]  /*2e880*/  STL [R1+0x3b0], R17 ;  /* 0x0003b01101007387 */ /* 0x0001e20000100800 */
[----:B------:R-:W-:-:S05]  /*2e890*/  IMAD.X R30, R9, 0x1, R30, P2 ;  /* 0x00000001091e7824 */ /* 0x000fca00010e061e */
[----:B------:R-:W-:Y:S01]  /*2e8a0*/  STL [R1+0x3a4], R30 ;  /* 0x0003a41e01007387 */ /* 0x000fe20000100800 */
[----:B------:R-:W-:-:S05]  /*2e8b0*/  IADD3 R12, P2, PT, R8, R12, RZ ;  /* 0x0000000c080c7210 */ /* 0x000fca0007f5e0ff */
[----:B------:R-:W-:Y:S04]  /*2e8c0*/  STL [R1+0x3c8], R12 ;  /* 0x0003c80c01007387 */ /* 0x000fe80000100800 */
[----:B-1----:R-:W4:Y:S01]  /*2e8d0*/  LDL.LU R26, [R1+0x3e4] ;  /* 0x0003e400011a7983 */ /* 0x002f220000300800 */
[----:B------:R-:W-:Y:S01]  /*2e8e0*/  PRMT R29, RZ, 0x7610, R29 ;  /* 0x00007610ff1d7816 */ /* 0x000fe2000000001d */
[----:B------:R-:W-:Y:S02]  /*2e8f0*/  @!P4 IMAD.MOV.U32 R11, RZ, RZ, R30 ;  /* 0x000000ffff0bc224 */ /* 0x000fe400078e001e */
[C---:B------:R-:W-:Y:S01]  /*2e900*/  IMAD.X R28, R9.reuse, 0x1, R28, P3 ;  /* 0x00000001091c7824 */ /* 0x040fe200018e061c */
[----:B------:R-:W-:Y:S02]  /*2e910*/  PRMT R16, RZ, 0x7610, R16 ;  /* 0x00007610ff107816 */ /* 0x000fe40000000010 */
[----:B------:R1:W4:Y:S01]  /*2e920*/  @!P4 LDG.E.U8 R29, desc[UR22][R10.64] ;  /* 0x000000160a1dc981 */ /* 0x000322000c1e1100 */
[----:B------:R-:W-:-:S02]  /*2e930*/  IMAD.X R13, R9, 0x1, R13, P2 ;  /* 0x00000001090d7824 */ /* 0x000fc400010e060d */
[----:B-1----:R-:W-:Y:S02]  /*2e940*/  @!P4 IMAD.MOV.U32 R10, RZ, RZ, R17 ;  /* 0x000000ffff0ac224 */ /* 0x002fe400078e0011 */
[----:B------:R-:W-:Y:S01]  /*2e950*/  @!P4 IMAD.MOV.U32 R11, RZ, RZ, R28 ;  /* 0x000000ffff0bc224 */ /* 0x000fe200078e001c */
[----:B------:R-:W-:-:S04]  /*2e960*/  PRMT R22, RZ, 0x7610, R22 ;  /* 0x00007610ff167816 */ /* 0x000fc80000000016 */
[----:B------:R1:W4:Y:S01]  /*2e970*/  @!P4 LDG.E.U8 R16, desc[UR22][R10.64] ;  /* 0x000000160a10c981 */ /* 0x000322000c1e1100 */
[----:B------:R-:W-:-:S03]  /*2e980*/  PRMT R27, RZ, 0x7610, R27 ;  /* 0x00007610ff1b7816 */ /* 0x000fc6000000001b */
[----:B------:R-:W-:Y:S01]  /*2e990*/  STL [R1+0x3ac], R28 ;  /* 0x0003ac1c01007387 */ /* 0x000fe20000100800 */
[----:B-1----:R-:W-:Y:S02]  /*2e9a0*/  @!P4 IMAD.MOV.U32 R10, RZ, RZ, R12 ;  /* 0x000000ffff0ac224 */ /* 0x002fe400078e000c */
[----:B------:R-:W-:Y:S01]  /*2e9b0*/  @!P4 IMAD.MOV.U32 R11, RZ, RZ, R13 ;  /* 0x000000ffff0bc224 */ /* 0x000fe200078e000d */
[----:B------:R-:W-:Y:S04]  /*2e9c0*/  STL [R1+0x48], R32 ;  /* 0x0000482001007387 */ /* 0x000fe80000100800 */
[----:B------:R1:W4:Y:S04]  /*2e9d0*/  @!P4 LDG.E.U8 R22, desc[UR22][R10.64] ;  /* 0x000000160a16c981 */ /* 0x000328000c1e1100 */
[----:B0-----:R-:W4:Y:S01]  /*2e9e0*/  LDL.LU R17, [R1+0x3ec] ;  /* 0x0003ec0001117983 */ /* 0x001f220000300800 */
[----:B---3--:R-:W-:-:S05]  /*2e9f0*/  IADD3 R14, P2, PT, R8, R14, RZ ;  /* 0x0000000e080e7210 */ /* 0x008fca0007f5e0ff */
[----:B------:R-:W-:Y:S02]  /*2ea00*/  IMAD.X R18, R9, 0x1, R18, P2 ;  /* 0x0000000109127824 */ /* 0x000fe400010e0612 */
[----:B-1----:R-:W-:Y:S02]  /*2ea10*/  @!P4 IMAD.MOV.U32 R10, RZ, RZ, R14 ;  /* 0x000000ffff0ac224 */ /* 0x002fe400078e000e */
[----:B------:R-:W-:Y:S01]  /*2ea20*/  @!P4 IMAD.MOV.U32 R11, RZ, RZ, R18 ;  /* 0x000000ffff0bc224 */ /* 0x000fe200078e0012 */
[----:B------:R-:W-:-:S04]  /*2ea30*/  PRMT R19, RZ, 0x7610, R19 ;  /* 0x00007610ff137816 */ /* 0x000fc80000000013 */
[----:B------:R0:W3:Y:S01]  /*2ea40*/  @!P4 LDG.E.U8 R27, desc[UR22][R10.64] ;  /* 0x000000160a1bc981 */ /* 0x0000e2000c1e1100 */
[----:B--2---:R-:W-:-:S05]  /*2ea50*/  IADD3 R25, P3, PT, R8, R25, RZ ;  /* 0x0000001908197210 */ /* 0x004fca0007f7e0ff */
[----:B0-----:R-:W-:Y:S02]  /*2ea60*/  @!P4 IMAD.MOV.U32 R10, RZ, RZ, R25 ;  /* 0x000000ffff0ac224 */ /* 0x001fe400078e0019 */
[----:B----4-:R-:W-:-:S04]  /*2ea70*/  IMAD.X R26, R9, 0x1, R26, P3 ;  /* 0x00000001091a7824 */ /* 0x010fc800018e061a */
[----:B------:R-:W-:-:S05]  /*2ea80*/  @!P4 IMAD.MOV.U32 R11, RZ, RZ, R26 ;  /* 0x000000ffff0bc224 */ /* 0x000fca00078e001a */
[----:B------:R0:W2:Y:S04]  /*2ea90*/  @!P4 LDG.E.U8 R19, desc[UR22][R10.64] ;  /* 0x000000160a13c981 */ /* 0x0000a8000c1e1100 */
[----:B------:R-:W-:Y:S01]  /*2eaa0*/  STL [R1+0x3c4], R13 ;  /* 0x0003c40d01007387 */ /* 0x000fe20000100800 */
[----:B------:R-:W-:-:S03]  /*2eab0*/  IADD3 R15, P2, PT, R8, R15, RZ ;  /* 0x0000000f080f7210 */ /* 0x000fc60007f5e0ff */
[----:B------:R1:W-:Y:S04]  /*2eac0*/  STL [R1+0x38], R16 ;  /* 0x0000381001007387 */ /* 0x0003e80000100800 */
[----:B-1----:R-:W4:Y:S04]  /*2ead0*/  LDL.LU R16, [R1+0x404] ;  /* 0x0004040001107983 */ /* 0x002f280000300800 */
[----:B------:R-:W3:Y:S04]  /*2eae0*/  LDL.LU R12, [R1+0x408] ;  /* 0x00040800010c7983 */ /* 0x000ee80000300800 */
[----:B------:R-:W-:Y:S04]  /*2eaf0*/  STL [R1+0x3d0], R14 ;  /* 0x0003d00e01007387 */ /* 0x000fe80000100800 */
[----:B------:R-:W4:Y:S04]  /*2eb00*/  LDL.LU R13, [R1+0x410] ;  /* 0x00041000010d7983 */ /* 0x000f280000300800 */
[----:B------:R-:W-:Y:S04]  /*2eb10*/  STL [R1+0x40], R31 ;  /* 0x0000401f01007387 */ /* 0x000fe80000100800 */
[----:B------:R-:W-:Y:S04]  /*2eb20*/  STL [R1+0x3e8], R25 ;  /* 0x0003e81901007387 */ /* 0x000fe80000100800 */
[----:B------:R1:W-:Y:S01]  /*2eb30*/  STL [R1+0x3cc], R18 ;  /* 0x0003cc1201007387 */ /* 0x0003e20000100800 */
[----:B------:R-:W-:-:S03]  /*2eb40*/  IMAD.X R17, R9, 0x1, R17, P2 ;  /* 0x0000000109117824 */ /* 0x000fc600010e0611 */
[----:B------:R-:W-:Y:S01]  /*2eb50*/  STL [R1+0x3f0], R15 ;  /* 0x0003f00f01007387 */ /* 0x000fe20000100800 */
[----:B------:R-:W-:-:S03]  /*2eb60*/  PRMT R20, RZ, 0x7610, R20 ;  /* 0x00007610ff147816 */ /* 0x000fc60000000014 */
[----:B-1----:R-:W4:Y:S04]  /*2eb70*/  LDL.LU R18, [R1+0x40c] ;  /* 0x00040c0001127983 */ /* 0x002f280000300800 */
[----:B------:R-:W-:Y:S04]  /*2eb80*/  STL [R1+0x3e4], R26 ;  /* 0x0003e41a01007387 */ /* 0x000fe80000100800 */
[----:B------:R1:W-:Y:S01]  /*2eb90*/  STL [R1+0x34], R22 ;  /* 0x0000341601007387 */ /* 0x0003e20000100800 */
[----:B0-----:R-:W-:Y:S02]  /*2eba0*/  @!P4 IMAD.MOV.U32 R10, RZ, RZ, R15 ;  /* 0x000000ffff0ac224 */ /* 0x001fe400078e000f */
[----:B------:R-:W-:-:S05]  /*2ebb0*/  @!P4 IMAD.MOV.U32 R11, RZ, RZ, R17 ;  /* 0x000000ffff0bc224 */ /* 0x000fca00078e0011 */
[----:B------:R0:W4:Y:S04]  /*2ebc0*/  @!P4 LDG.E.U8 R20, desc[UR22][R10.64] ;  /* 0x000000160a14c981 */ /* 0x000128000c1e1100 */
[----:B-1----:R-:W4:Y:S04]  /*2ebd0*/  LDL.LU R22, [R1+0x424] ;  /* 0x0004240001167983 */ /* 0x002f280000300800 */
[----:B------:R-:W4:Y:S04]  /*2ebe0*/  LDL.LU R14, [R1+0x428] ;  /* 0x00042800010e7983 */ /* 0x000f280000300800 */
[----:B------:R-:W-:Y:S04]  /*2ebf0*/  STL [R1+0x3c], R29 ;  /* 0x00003c1d01007387 */ /* 0x000fe80000100800 */
[----:B------:R-:W-:Y:S04]  /*2ec00*/  STL [R1+0x3ec], R17 ;  /* 0x0003ec1101007387 */ /* 0x000fe80000100800 */
[----:B--2---:R1:W-:Y:S04]  /*2ec10*/  STL [R1+0x2c], R19 ;  /* 0x00002c1301007387 */ /* 0x0043e80000100800 */
[----:B-1----:R-:W2:Y:S04]  /*2ec20*/  LDL.LU R19, [R1+0x42c] ;  /* 0x00042c0001137983 */ /* 0x002ea80000300800 */
[----:B------:R-:W2:Y:S01]  /*2ec30*/  LDL.LU R17, [R1+0x430] ;  /* 0x0004300001117983 */ /* 0x000ea20000300800 */
[----:B------:R-:W-:-:S02]  /*2ec40*/  PRMT R24, RZ, 0x7610, R24 ;  /* 0x00007610ff187816 */ /* 0x000fc40000000018 */
[----:B---3--:R-:W-:-:S05]  /*2ec50*/  IADD3 R12, P2, PT, R8, R12, RZ ;  /* 0x0000000c080c7210 */ /* 0x008fca0007f5e0ff */
[----:B----4-:R-:W-:Y:S01]  /*2ec60*/  IMAD.X R16, R9, 0x1, R16, P2 ;  /* 0x0000000109107824 */ /* 0x010fe200010e0610 */
[----:B------:R-:W-:Y:S01]  /*2ec70*/  IADD3 R13, P3, PT, R8, R13, RZ ;  /* 0x0000000d080d7210 */ /* 0x000fe20007f7e0ff */
[----:B0-----:R-:W-:Y:S02]  /*2ec80*/  @!P4 IMAD.MOV.U32 R10, RZ, RZ, R12 ;  /* 0x000000ffff0ac224 */ /* 0x001fe400078e000c */
[----:B------:R-:W-:Y:S01]  /*2ec90*/  @!P4 IMAD.MOV.U32 R11, RZ, RZ, R16 ;  /* 0x000000ffff0bc224 */ /* 0x000fe200078e0010 */
[----:B------:R-:W-:Y:S01]  /*2eca0*/  PRMT R2, RZ, 0x7610, R2 ;  /* 0x00007610ff027816 */ /* 0x000fe20000000002 */
[----:B------:R-:W-:Y:S04]  /*2ecb0*/  STL [R1+0x408], R12 ;  /* 0x0004080c01007387 */ /* 0x000fe80000100800 */
[----:B------:R0:W3:Y:S01]  /*2ecc0*/  @!P4 LDG.E.U8 R24, desc[UR22][R10.64] ;  /* 0x000000160a18c981 */ /* 0x0000e2000c1e1100 */
[----:B------:R-:W-:-:S03]  /*2ecd0*/  PRMT R21, RZ, 0x7610, R21 ;  /* 0x00007610ff157816 */ /* 0x000fc60000000015 */
[----:B------:R-:W4:Y:S01]  /*2ece0*/  LDL.LU R15, [R1+0x448] ;  /* 0x00044800010f7983 */ /* 0x000f220000300800 */
[----:B------:R-:W-:Y:S02]  /*2ecf0*/  IMAD.X R18, R9, 0x1, R18, P3 ;  /* 0x0000000109127824 */ /* 0x000fe400018e0612 */
[----:B0-----:R-:W-:Y:S02]  /*2ed00*/  @!P4 IMAD.MOV.U32 R10, RZ, RZ, R13 ;  /* 0x000000ffff0ac224 */ /* 0x001fe400078e000d */
[----:B------:R-:W-:-:S05]  /*2ed10*/  @!P4 IMAD.MOV.U32 R11, RZ, RZ, R18 ;  /* 0x000000ffff0bc224 */ /* 0x000fca00078e0012 */
[----:B------:R0:W3:Y:S04]  /*2ed20*/  @!P4 LDG.E.U8 R2, desc[UR22][R10.64] ;  /* 0x000000160a02c981 */ /* 0x0000e8000c1e1100 */
[----:B------:R1:W-:Y:S01]  /*2ed30*/  STL [R1+0x28], R20 ;  /* 0x0000281401007387 */ /* 0x0003e20000100800 */
[----:B------:R-:W-:-:S03]  /*2ed40*/  IADD3 R14, P2, PT, R8, R14, RZ ;  /* 0x0000000e080e7210 */ /* 0x000fc60007f5e0ff */
[----:B-1----:R-:W3:Y:S02]  /*2ed50*/  LDL.LU R20, [R1+0x444] ;  /* 0x0004440001147983 */ /* 0x002ee40000300800 */
[----:B------:R-:W-:Y:S02]  /*2ed60*/  IMAD.X R22, R9, 0x1, R22, P2 ;  /* 0x0000000109167824 */ /* 0x000fe400010e0616 */
[----:B------:R-:W-:Y:S01]  /*2ed70*/  STL [R1+0x410], R13 ;  /* 0x0004100d01007387 */ /* 0x000fe20000100800 */
[----:B0-----:R-:W-:Y:S02]  /*2ed80*/  @!P4 IMAD.MOV.U32 R10, RZ, RZ, R14 ;  /* 0x000000ffff0ac224 */ /* 0x001fe400078e000e */
[----:B------:R-:W-:Y:S01]  /*2ed90*/  @!P4 IMAD.MOV.U32 R11, RZ, RZ, R22 ;  /* 0x000000ffff0bc224 */ /* 0x000fe200078e0016 */
[----:B------:R0:W-:Y:S04]  /*2eda0*/  STL [R1+0x404], R16 ;  /* 0x0004041001007387 */ /* 0x0001e80000100800 */
[----:B------:R-:W-:Y:S04]  /*2edb0*/  STL [R1+0x428], R14 ;  /* 0x0004280e01007387 */ /* 0x000fe80000100800 */
[----:B------:R1:W3:Y:S04]  /*2edc0*/  @!P4 LDG.E.U8 R21, desc[UR22][R10.64] ;  /* 0x000000160a15c981 */ /* 0x0002e8000c1e1100 */
[----:B0-----:R-:W3:Y:S04]  /*2edd0*/  LDL.LU R16, [R1+0x44c] ;  /* 0x00044c0001107983 */ /* 0x001ee80000300800 */
[----:B------:R0:W-:Y:S04]  /*2ede0*/  STL [R1+0x40c], R18 ;  /* 0x00040c1201007387 */ /* 0x0001e80000100800 */
[----:B------:R-:W3:Y:S01]  /*2edf0*/  LDL.LU R12, [R1+0x450] ;  /* 0x00045000010c7983 */ /* 0x000ee20000300800 */
[----:B------:R-:W-:-:S02]  /*2ee00*/  PRMT R3, RZ, 0x7610, R3 ;  /* 0x00007610ff037816 */ /* 0x000fc40000000003 */
[----:B--2---:R-:W-:-:S05]  /*2ee10*/  IADD3 R17, P2, PT, R8, R17, RZ ;  /* 0x0000001108117210 */ /* 0x004fca0007f5e0ff */
[----:B------:R-:W-:Y:S02]  /*2ee20*/  IMAD.X R19, R9, 0x1, R19, P2 ;  /* 0x0000000109137824 */ /* 0x000fe400010e0613 */
[----:B-1----:R-:W-:Y:S02]  /*2ee30*/  @!P4 IMAD.MOV.U32 R10, RZ, RZ, R17 ;  /* 0x000000ffff0ac224 */ /* 0x002fe400078e0011 */
[----:B------:R-:W-:-:S05]  /*2ee40*/  @!P4 IMAD.MOV.U32 R11, RZ, RZ, R19 ;  /* 0x000000ffff0bc224 */ /* 0x000fca00078e0013 */
[----:B------:R-:W2:Y:S04]  /*2ee50*/  @!P4 LDG.E.U8 R3, desc[UR22][R10.64] ;  /* 0x000000160a03c981 */ /* 0x000ea8000c1e1100 */
[----:B------:R-:W-:Y:S04]  /*2ee60*/  STL [R1+0x30], R27 ;  /* 0x0000301b01007387 */ /* 0x000fe80000100800 */
[----:B0-----:R-:W2:Y:S04]  /*2ee70*/  LDL.LU R18, [R1+0x468] ;  /* 0x0004680001127983 */ /* 0x001ea80000300800 */
[----:B------:R0:W-:Y:S04]  /*2ee80*/  STL [R1+0x424], R22 ;  /* 0x0004241601007387 */ /* 0x0001e80000100800 */
[----:B------:R-:W2:Y:S01]  /*2ee90*/  LDL.LU R13, [R1+0x470] ;  /* 0x00047000010d7983 */ /* 0x000ea20000300800 */
[----:B------:R-:W-:-:S02]  /*2eea0*/  PRMT R23, RZ, 0x7610, R23 ;  /* 0x00007610ff177816 */ /* 0x000fc40000000017 */
[----:B----4-:R-:W-:Y:S01]  /*2eeb0*/  IADD3 R15, P3, PT, R8, R15, RZ ;  /* 0x0000000f080f7210 */ /* 0x010fe20007f7e0ff */
[----:B---3--:R-:W-:Y:S04]  /*2eec0*/  STL [R1+0xce4], R2 ;  /* 0x000ce40201007387 */ /* 0x008fe80000100800 */
[----:B------:R-:W3:Y:S04]  /*2eed0*/  LDL.LU R14, [R1+0x488] ;  /* 0x00048800010e7983 */ /* 0x000ee80000300800 */
[----:B------:R-:W-:Y:S04]  /*2eee0*/  STL [R1+0x430], R17 ;  /* 0x0004301101007387 */ /* 0x000fe80000100800 */
[----:B0-----:R-:W4:Y:S01]  /*2eef0*/  LDL.LU R22, [R1+0x464] ;  /* 0x0004640001167983 */ /* 0x001f220000300800 */
[----:B------:R-:W-:-:S03]  /*2ef00*/  IMAD.X R20, R9, 0x1, R20, P3 ;  /* 0x0000000109147824 */ /* 0x000fc600018e0614 */
[----:B------:R0:W-:Y:S04]  /*2ef10*/  STL [R1+0x1c], R21 ;  /* 0x00001c1501007387 */ /* 0x0001e80000100800 */
[----:B0-----:R-:W3:Y:S01]  /*2ef20*/  LDL.LU R21, [R1+0x46c] ;  /* 0x00046c0001157983 */ /* 0x001ee20000300800 */
[----:B------:R-:W-:-:S03]  /*2ef30*/  IADD3 R12, P2, PT, R8, R12, RZ ;  /* 0x0000000c080c7210 */ /* 0x000fc60007f5e0ff */
[----:B------:R-:W-:Y:S04]  /*2ef40*/  STL [R1+0x448], R15 ;  /* 0x0004480f01007387 */ /* 0x000fe80000100800 */
[----:B------:R0:W-:Y:S04]  /*2ef50*/  STL [R1+0x42c], R19 ;  /* 0x00042c1301007387 */ /* 0x0001e80000100800 */
[----:B------:R-:W-:Y:S04]  /*2ef60*/  STL.S16 [R1+0x14], R23 ;  /* 0x0000141701007387 */ /* 0x000fe80000100600 */
[----:B------:R-:W-:Y:S04]  /*2ef70*/  STL [R1+0x450], R12 ;  /* 0x0004500c01007387 */ /* 0x000fe80000100800 */
[----:B------:R-:W3:Y:S04]  /*2ef80*/  LDL.LU R17, [R1+0x484] ;  /* 0x0004840001117983 */ /* 0x000ee80000300800 */
[----:B------:R-:W-:Y:S04]  /*2ef90*/  STL [R1+0x444], R20 ;  /* 0x0004441401007387 */ /* 0x000fe80000100800 */
[----:B0-----:R-:W3:Y:S04]  /*2efa0*/  LDL.LU R19, [R1+0x490] ;  /* 0x0004900001137983 */ /* 0x001ee80000300800 */
[----:B------:R-:W-:Y:S04]  /*2efb0*/  STL [R1+0x24], R24 ;  /* 0x0000241801007387 */ /* 0x000fe80000100800 */
[----:B--2---:R0:W-:Y:S04]  /*2efc0*/  STL [R1+0xce8], R3 ;  /* 0x000ce80301007387 */ /* 0x0041e80000100800 */
[----:B0-----:R-:W2:Y:S01]  /*2efd0*/  LDL.LU R3, [R1+0x14] ;  /* 0x0000140001037983 */ /* 0x001ea20000300800 */
[----:B------:R-:W-:-:S02]  /*2efe0*/  @!P4 IMAD.MOV.U32 R10, RZ, RZ, R15 ;  /* 0x000000ffff0ac224 */ /* 0x000fc400078e000f */
[----:B------:R-:W-:Y:S01]  /*2eff0*/  @!P4 IMAD.MOV.U32 R11, RZ, RZ, R20 ;  /* 0x000000ffff0bc224 */ /* 0x000fe200078e0014 */
[----:B------:R-:W-:Y:S01]  /*2f000*/  PRMT R7, RZ, 0x7610, R7 ;  /* 0x00007610ff077816 */ /* 0x000fe20000000007 */
[C---:B------:R-:W-:Y:S01]  /*2f010*/  IMAD.X R16, R9.reuse, 0x1, R16, P2 ;  /* 0x0000000109107824 */ /* 0x040fe200010e0610 */
[C---:B------:R-:W-:Y:S01]  /*2f020*/  IADD3 R18, P2, PT, R8.reuse, R18, RZ ;  /* 0x0000001208127210 */ /* 0x040fe20007f5e0ff */
[----:B------:R-:W2:Y:S01]  /*2f030*/  LDL.LU R15, [R1+0x4a8] ;  /* 0x0004a800010f7983 */ /* 0x000ea20000300800 */
[----:B------:R-:W-:Y:S02]  /*2f040*/  IADD3 R13, P3, PT, R8, R13, RZ ;  /* 0x0000000d080d7210 */ /* 0x000fe40007f7e0ff */
[----:B------:R-:W-:Y:S02]  /*2f050*/  PRMT R2, RZ, 0x7610, R2 ;  /* 0x00007610ff027816 */ /* 0x000fe40000000002 */
[----:B------:R-:W-:Y:S01]  /*2f060*/  PRMT R0, RZ, 0x7610, R0 ;  /* 0x00007610ff007816 */ /* 0x000fe20000000000 */
[----:B----4-:R-:W-:-:S02]  /*2f070*/  IMAD.X R22, R9, 0x1, R22, P2 ;  /* 0x0000000109167824 */ /* 0x010fc400010e0616 */
[----:B---3--:R-:W-:Y:S01]  /*2f080*/  IMAD.X R21, R9, 0x1, R21, P3 ;  /* 0x0000000109157824 */ /* 0x008fe200018e0615 */
[----:B--2---:R0:W2:Y:S02]  /*2f090*/  @!P4 LDG.E.U8 R3, desc[UR22][R10.64] ;  /* 0x000000160a03c981 */ /* 0x0040a4000c1e1100 */
[----:B0-----:R-:W-:Y:S02]  /*2f0a0*/  @!P4 IMAD.MOV.U32 R10, RZ, RZ, R12 ;  /* 0x000000ffff0ac224 */ /* 0x001fe400078e000c */
[----:B------:R-:W-:-:S05]  /*2f0b0*/  @!P4 IMAD.MOV.U32 R11, RZ, RZ, R16 ;  /* 0x000000ffff0bc224 */ /* 0x000fca00078e0010 */
[----:B------:R0:W3:Y:S02]  /*2f0c0*/  @!P4 LDG.E.U8 R7, desc[UR22][R10.64] ;  /* 0x000000160a07c981 */ /* 0x0000e4000c1e1100 */
[----:B0-----:R-:W-:Y:S02]  /*2f0d0*/  @!P4 IMAD.MOV.U32 R10, RZ, RZ, R18 ;  /* 0x000000ffff0ac224 */ /* 0x001fe400078e0012 */
[----:B------:R-:W-:-:S05]  /*2f0e0*/  @!P4 IMAD.MOV.U32 R11, RZ, RZ, R22 ;  /* 0x000000ffff0bc224 */ /* 0x000fca00078e0016 */
[----:B------:R0:W4:Y:S02]  /*2f0f0*/  @!P4 LDG.E.U8 R2, desc[UR22][R10.64] ;  /* 0x000000160a02c981 */ /* 0x000124000c1e1100 */
[----:B0-----:R-:W-:Y:S02]  /*2f100*/  @!P4 IMAD.MOV.U32 R10, RZ, RZ, R13 ;  /* 0x000000ffff0ac224 */ /* 0x001fe400078e000d */
[----:B------:R-:W-:-:S05]  /*2f110*/  @!P4 IMAD.MOV.U32 R11, RZ, RZ, R21 ;  /* 0x000000ffff0bc224 */ /* 0x000fca00078e0015 */
[----:B------:R0:W4:Y:S04]  /*2f120*/  @!P4 LDG.E.U8 R0, desc[UR22][R10.64] ;  /* 0x000000160a00c981 */ /* 0x000128000c1e1100 */
[----:B------:R1:W-:Y:S01]  /*2f130*/  STL [R1+0x44c], R16 ;  /* 0x00044c1001007387 */ /* 0x0003e20000100800 */
[----:B------:R-:W-:-:S05]  /*2f140*/  IADD3 R14, P2, PT, R8, R14, RZ ;  /* 0x0000000e080e7210 */ /* 0x000fca0007f5e0ff */
[----:B------:R-:W-:Y:S01]  /*2f150*/  IMAD.X R17, R9, 0x1, R17, P2 ;  /* 0x0000000109117824 */ /* 0x000fe200010e0611 */
[----:B------:R-:W-:Y:S01]  /*2f160*/  PRMT R6, RZ, 0x7610, R6 ;  /* 0x00007610ff067816 */ /* 0x000fe20000000006 */
[----:B0-----:R-:W-:Y:S02]  /*2f170*/  @!P4 IMAD.MOV.U32 R10, RZ, RZ, R14 ;  /* 0x000000ffff0ac224 */ /* 0x001fe400078e000e */
[----:B------:R-:W-:-:S05]  /*2f180*/  @!P4 IMAD.MOV.U32 R11, RZ, RZ, R17 ;  /* 0x000000ffff0bc224 */ /* 0x000fca00078e0011 */
[----:B------:R0:W4:Y:S04]  /*2f190*/  @!P4 LDG.E.U8 R6, desc[UR22][R10.64] ;  /* 0x000000160a06c981 */ /* 0x000128000c1e1100 */
[----:B--2---:R2:W-:Y:S04]  /*2f1a0*/  STL [R1+0xcec], R3 ;  /* 0x000cec0301007387 */ /* 0x0045e80000100800 */
[----:B------:R-:W4:Y:S04]  /*2f1b0*/  LDL.LU R20, [R1+0x48c] ;  /* 0x00048c0001147983 */ /* 0x000f280000300800 */
[----:B-1----:R-:W4:Y:S04]  /*2f1c0*/  LDL.LU R16, [R1+0x4a4] ;  /* 0x0004a40001107983 */ /* 0x002f280000300800 */
[----:B------:R1:W-:Y:S04]  /*2f1d0*/  STL [R1+0x468], R18 ;  /* 0x0004681201007387 */ /* 0x0003e80000100800 */
[----:B------:R-:W4:Y:S04]  /*2f1e0*/  LDL.LU R12, [R1+0x4ac] ;  /* 0x0004ac00010c7983 */ /* 0x000f280000300800 */
[----:B--2---:R-:W2:Y:S04]  /*2f1f0*/  LDL.LU R3, [R1+0x4b0] ;  /* 0x0004b00001037983 */ /* 0x004ea80000300800 */
[----:B---3--:R-:W-:Y:S04]  /*2f200*/  STL [R1+0xcf0], R7 ;  /* 0x000cf00701007387 */ /* 0x008fe80000100800 */
[----:B------:R3:W-:Y:S04]  /*2f210*/  STL [R1+0x470], R13 ;  /* 0x0004700d01007387 */ /* 0x0007e80000100800 */
[----:B------:R-:W-:Y:S04]  /*2f220*/  STL [R1+0x464], R22 ;  /* 0x0004641601007387 */ /* 0x000fe80000100800 */
[----:B------:R-:W-:Y:S04]  /*2f230*/  STL [R1+0x488], R14 ;  /* 0x0004880e01007387 */ /* 0x000fe80000100800 */
[----:B-1----:R-:W2:Y:S04]  /*2f240*/  LDL.LU R18, [R1+0x4c8] ;  /* 0x0004c80001127983 */ /* 0x002ea80000300800 */
[----:B------:R-:W-:Y:S04]  /*2f250*/  STL [R1+0x46c], R21 ;  /* 0x00046c1501007387 */ /* 0x000fe80000100800 */
[----:B----4-:R1:W-:Y:S04]  /*2f260*/  STL [R1+0xcf4], R2 ;  /* 0x000cf40201007387 */ /* 0x0103e80000100800 */
[----:B---3--:R-:W3:Y:S04]  /*2f270*/  LDL.LU R13, [R1+0x4d0] ;  /* 0x0004d000010d7983 */ /* 0x008ee80000300800 */
[----:B------:R-:W-:Y:S04]  /*2f280*/  STL [R1+0x484], R17 ;  /* 0x0004841101007387 */ /* 0x000fe80000100800 */
[----:B------:R4:W-:Y:S04]  /*2f290*/  STL [R1+0xcf8], R0 ;  /* 0x000cf80001007387 */ /* 0x0009e80000100800 */
[----:B-1----:R-:W3:Y:S04]  /*2f2a0*/  LDL.LU R2, [R1+0x4c4] ;  /* 0x0004c40001027983 */ /* 0x002ee80000300800 */
[----:B----4-:R-:W4:Y:S01]  /*2f2b0*/  LDL.LU R0, [R1+0x4cc] ;  /* 0x0004cc0001007983 */ /* 0x010f220000300800 */
[----:B------:R-:W-:-:S02]  /*2f2c0*/  IADD3 R19, P2, PT, R8, R19, RZ ;  /* 0x0000001308137210 */ /* 0x000fc40007f5e0ff */
[----:B------:R-:W-:Y:S02]  /*2f2d0*/  IADD3 R15, P3, PT, R8, R15, RZ ;  /* 0x0000000f080f7210 */ /* 0x000fe40007f7e0ff */
[----:B------:R-:W-:Y:S01]  /*2f2e0*/  PRMT R4, RZ, 0x7610, R4 ;  /* 0x00007610ff047816 */ /* 0x000fe20000000004 */
[----:B0-----:R-:W-:Y:S01]  /*2f2f0*/  @!P4 IMAD.MOV.U32 R10, RZ, RZ, R19 ;  /* 0x000000ffff0ac224 */ /* 0x001fe200078e0013 */
[----:B------:R-:W-:Y:S01]  /*2f300*/  STL [R1+0x490], R19 ;  /* 0x0004901301007387 */ /* 0x000fe20000100800 */
[----:B------:R-:W-:-:S03]  /*2f310*/  PRMT R92, RZ, 0x7610, R92 ;  /* 0x00007610ff5c7816 */ /* 0x000fc6000000005c */
[----:B------:R-:W4:Y:S04]  /*2f320*/  LDL.LU R17, [R1+0x4e4] ;  /* 0x0004e40001117983 */ /* 0x000f280000300800 */
[----:B------:R-:W4:Y:S01]  /*2f330*/  LDL.LU R14, [R1+0x4e8] ;  /* 0x0004e800010e7983 */ /* 0x000f220000300800 */
[----:B------:R-:W-:Y:S02]  /*2f340*/  PRMT R90, RZ, 0x7610, R90 ;  /* 0x00007610ff5a7816 */ /* 0x000fe4000000005a */
[----:B------:R-:W-:Y:S02]  /*2f350*/  PRMT R88, RZ, 0x7610, R88 ;  /* 0x00007610ff587816 */ /* 0x000fe40000000058 */
[----:B------:R-:W-:Y:S01]  /*2f360*/  PRMT R86, RZ, 0x7610, R86 ;  /* 0x00007610ff567816 */ /* 0x000fe20000000056 */
[----:B------:R-:W-:Y:S04]  /*2f370*/  STL [R1+0xcfc], R6 ;  /* 0x000cfc0601007387 */ /* 0x000fe80000100800 */
[----:B------:R-:W-:Y:S01]  /*2f380*/  STL [R1+0x4a8], R15 ;  /* 0x0004a80f01007387 */ /* 0x000fe20000100800 */
[----:B------:R-:W-:-:S04]  /*2f390*/  IMAD.X R20, R9, 0x1, R20, P2 ;  /* 0x0000000109147824 */ /* 0x000fc800010e0614 */
[----:B------:R-:W-:Y:S02]  /*2f3a0*/  @!P4 IMAD.MOV.U32 R11, RZ, RZ, R20 ;  /* 0x000000ffff0bc224 */ /* 0x000fe400078e0014 */
[----:B------:R-:W-:-:S03]  /*2f3b0*/  IMAD.X R16, R9, 0x1, R16, P3 ;  /* 0x0000000109107824 */ /* 0x000fc600018e0610 */
[----:B------:R0:W4:Y:S02]  /*2f3c0*/  @!P4 LDG.E.U8 R4, desc[UR22][R10.64] ;  /* 0x000000160a04c981 */ /* 0x000124000c1e1100 */
[----:B0-----:R-:W-:Y:S02]  /*2f3d0*/  @!P4 IMAD.MOV.U32 R10, RZ, RZ, R15 ;  /* 0x000000ffff0ac224 */ /* 0x001fe400078e000f */
[----:B------:R-:W-:Y:S01]  /*2f3e0*/  @!P4 IMAD.MOV.U32 R11, RZ, RZ, R16 ;  /* 0x000000ffff0bc224 */ /* 0x000fe200078e0010 */
[----:B--2---:R-:W-:-:S04]  /*2f3f0*/  IADD3 R3, P2, PT, R8, R3, RZ ;  /* 0x0000000308037210 */ /* 0x004fc80007f5e0ff */
[----:B------:R0:W2:Y:S01]  /*2f400*/  @!P4 LDG.E.U8 R92, desc[UR22][R10.64] ;  /* 0x000000160a5cc981 */ /* 0x0000a2000c1e1100 */
[----:B------:R-:W-:Y:S01]  /*2f410*/  IMAD.X R12, R9, 0x1, R12, P2 ;  /* 0x00000001090c7824 */ /* 0x000fe200010e060c */
[----:B------:R-:W-:Y:S01]  /*2f420*/  IADD3 R18, P2, PT, R8, R18, RZ ;  /* 0x0000001208127210 */ /* 0x000fe20007f5e0ff */
[----:B0-----:R-:W-:Y:S02]  /*2f430*/  @!P4 IMAD.MOV.U32 R10, RZ, RZ, R3 ;  /* 0x000000ffff0ac224 */ /* 0x001fe400078e0003 */
[----:B------:R-:W-:-:S05]  /*2f440*/  @!P4 IMAD.MOV.U32 R11, RZ, RZ, R12 ;  /* 0x000000ffff0bc224 */ /* 0x000fca00078e000c */
[----:B------:R0:W2:Y:S01]  /*2f450*/  @!P4 LDG.E.U8 R90, desc[UR22][R10.64] ;  /* 0x000000160a5ac981 */ /* 0x0000a2000c1e1100 */
[----:B---3--:R-:W-:Y:S01]  /*2f460*/  IADD3 R13, P3, PT, R8, R13, RZ ;  /* 0x0000000d080d7210 */ /* 0x008fe20007f7e0ff */
[----:B0-----:R-:W-:Y:S02]  /*2f470*/  @!P4 IMAD.MOV.U32 R10, RZ, RZ, R18 ;  /* 0x000000ffff0ac224 */ /* 0x001fe400078e0012 */
[----:B------:R-:W-:-:S04]  /*2f480*/  IMAD.X R2, R9, 0x1, R2, P2 ;  /* 0x0000000109027824 */ /* 0x000fc800010e0602 */
[----:B------:R-:W-:Y:S02]  /*2f490*/  @!P4 IMAD.MOV.U32 R11, RZ, RZ, R2 ;  /* 0x000000ffff0bc224 */ /* 0x000fe400078e0002 */
[----:B----4-:R-:W-:-:S03]  /*2f4a0*/  IMAD.X R0, R9, 0x1, R0, P3 ;  /* 0x0000000109007824 */ /* 0x010fc600018e0600 */
[----:B------:R0:W3:Y:S02]  /*2f4b0*/  @!P4 LDG.E.U8 R88, desc[UR22][R10.64] ;  /* 0x000000160a58c981 */ /* 0x0000e4000c1e1100 */
[----:B0-----:R-:W-:Y:S02]  /*2f4c0*/  @!P4 IMAD.MOV.U32 R10, RZ, RZ, R13 ;  /* 0x000000ffff0ac224 */ /* 0x001fe400078e000d */
[----:B------:R-:W-:-:S05]  /*2f4d0*/  @!P4 IMAD.MOV.U32 R11, RZ, RZ, R0 ;  /* 0x000000ffff0bc224 */ /* 0x000fca00078e0000 */
[----:B------:R0:W4:Y:S04]  /*2f4e0*/  @!P4 LDG.E.U8 R86, desc[UR22][R10.64] ;  /* 0x000000160a56c981 */ /* 0x000128000c1e1100 */
[----:B------:R-:W-:Y:S04]  /*2f4f0*/  STL [R1+0x48c], R20 ;  /* 0x00048c1401007387 */ /* 0x000fe80000100800 */
[----:B------:R-:W-:Y:S04]  /*2f500*/  STL [R1+0x4b0], R3 ;  /* 0x0004b00301007387 */ /* 0x000fe80000100800 */
[----:B------:R-:W4:Y:S01]  /*2f510*/  LDL.LU R7, [R1+0x4f0] ;  /* 0x0004f00001077983 */ /* 0x000f220000300800 */
[----:B------:R-:W-:-:S03]  /*2f520*/  IADD3 R14, P2, PT, R8, R14, RZ ;  /* 0x0000000e080e7210 */ /* 0x000fc60007f5e0ff */
[----:B------:R1:W-:Y:S02]  /*2f530*/  STL [R1+0x4a4], R16 ;  /* 0x0004a41001007387 */ /* 0x0003e40000100800 */
[----:B------:R-:W-:Y:S01]  /*2f540*/  IMAD.X R17, R9, 0x1, R17, P2 ;  /* 0x0000000109117824 */ /* 0x000fe200010e0611 */
[----:B------:R-:W-:Y:S01]  /*2f550*/  PRMT R84, RZ, 0x7610, R84 ;  /* 0x00007610ff547816 */ /* 0x000fe20000000054 */
[----:B0-----:R-:W-:Y:S02]  /*2f560*/  @!P4 IMAD.MOV.U32 R10, RZ, RZ, R14 ;  /* 0x000000ffff0ac224 */ /* 0x001fe400078e000e */
[----:B------:R-:W-:-:S05]  /*2f570*/  @!P4 IMAD.MOV.U32 R11, RZ, RZ, R17 ;  /* 0x000000ffff0bc224 */ /* 0x000fca00078e0011 */
[----:B------:R0:W4:Y:S04]  /*2f580*/  @!P4 LDG.E.U8 R84, desc[UR22][R10.64] ;  /* 0x000000160a54c981 */ /* 0x000128000c1e1100 */
[----:B------:R-:W-:Y:S04]  /*2f590*/  STL [R1+0xd00], R4 ;  /* 0x000d000401007387 */ /* 0x000fe80000100800 */
[----:B------:R0:W-:Y:S04]  /*2f5a0*/  STL [R1+0x4ac], R12 ;  /* 0x0004ac0c01007387 */ /* 0x0001e80000100800 */
[----:B--2---:R-:W-:Y:S04]  /*2f5b0*/  STL [R1+0xd04], R92 ;  /* 0x000d045c01007387 */ /* 0x004fe80000100800 */
[----:B-1----:R-:W2:Y:S04]  /*2f5c0*/  LDL.LU R16, [R1+0x4ec] ;  /* 0x0004ec0001107983 */ /* 0x002ea80000300800 */
[----:B------:R-:W2:Y:S04]  /*2f5d0*/  LDL.LU R15, [R1+0x504] ;  /* 0x00050400010f7983 */ /* 0x000ea80000300800 */
[----:B------:R-:W-:Y:S04]  /*2f5e0*/  STL [R1+0x4c8], R18 ;  /* 0x0004c81201007387 */ /* 0x000fe80000100800 */
[----:B------:R-:W2:Y:S04]  /*2f5f0*/  LDL.LU R3, [R1+0x508] ;  /* 0x0005080001037983 */ /* 0x000ea80000300800 */
[----:B0-----:R-:W2:Y:S04]  /*2f600*/  LDL.LU R12, [R1+0x50c] ;  /* 0x00050c00010c7983 */ /* 0x001ea80000300800 */
[----:B------:R-:W2:Y:S04]  /*2f610*/  LDL.LU R6, [R1+0x510] ;  /* 0x0005100001067983 */ /* 0x000ea80000300800 */
[----:B------:R-:W-:Y:S04]  /*2f620*/  STL [R1+0xd08], R90 ;  /* 0x000d085a01007387 */ /* 0x000fe80000100800 */
[----:B------:R-:W-:Y:S04]  /*2f630*/  STL [R1+0x4d0], R13 ;  /* 0x0004d00d01007387 */ /* 0x000fe80000100800 */
[----:B------:R0:W-:Y:S04]  /*2f640*/  STL [R1+0x4c4], R2 ;  /* 0x0004c40201007387 */ /* 0x0001e80000100800 */
[----:B------:R-:W-:Y:S04]  /*2f650*/  STL [R1+0x4e8], R14 ;  /* 0x0004e80e01007387 */ /* 0x000fe80000100800 */
[----:B0-----:R-:W2:Y:S04]  /*2f660*/  LDL.LU R2, [R1+0x528] ;  /* 0x0005280001027983 */ /* 0x001ea80000300800 */
[----:B------:R0:W-:Y:S04]  /*2f670*/  STL [R1+0x4cc], R0 ;  /* 0x0004cc0001007387 */ /* 0x0001e80000100800 */
[----:B---3--:R-:W-:Y:S04]  /*2f680*/  STL [R1+0xd0c], R88 ;  /* 0x000d0c5801007387 */ /* 0x008fe80000100800 */
[----:B------:R-:W3:Y:S04]  /*2f690*/  LDL.LU R18, [R1+0x524] ;  /* 0x0005240001127983 */ /* 0x000ee80000300800 */
[----:B------:R1:W-:Y:S04]  /*2f6a0*/  STL [R1+0x4e4], R17 ;  /* 0x0004e41101007387 */ /* 0x0003e80000100800 */
[----:B0-----:R-:W3:Y:S04]  /*2f6b0*/  LDL.LU R0, [R1+0x530] ;  /* 0x0005300001007983 */ /* 0x001ee80000300800 */
[----:B------:R-:W3:Y:S04]  /*2f6c0*/  LDL.LU R13, [R1+0x548] ;  /* 0x00054800010d7983 */ /* 0x000ee80000300800 */
[----:B----4-:R-:W-:Y:S04]  /*2f6d0*/  STL [R1+0xd10], R86 ;  /* 0x000d105601007387 */ /* 0x010fe80000100800 */
[----:B-1----:R-:W4:Y:S04]  /*2f6e0*/  LDL.LU R17, [R1+0x52c] ;  /* 0x00052c0001117983 */ /* 0x002f280000300800 */
[----:B------:R-:W4:Y:S01]  /*2f6f0*/  LDL.LU R14, [R1+0x544] ;  /* 0x00054400010e7983 */ /* 0x000f220000300800 */
[----:B------:R-:W-:-:S05]  /*2f700*/  IADD3 R7, P2, PT, R8, R7, RZ ;  /* 0x0000000708077210 */ /* 0x000fca0007f5e0ff */
[----:B------:R0:W-:Y:S04]  /*2f710*/  STL [R1+0x4f0], R7 ;  /* 0x0004f00701007387 */ /* 0x0001e80000100800 */
[----:B------:R-:W4:Y:S01]  /*2f720*/  LDL.LU R4, [R1+0x550] ;  /* 0x0005500001047983 */ /* 0x000f220000300800 */
[----:B------:R-:W-:Y:S01]  /*2f730*/  PRMT R82, RZ, 0x7610, R82 ;  /* 0x00007610ff527816 */ /* 0x000fe20000000052 */
[----:B------:R-:W-:Y:S02]  /*2f740*/  @!P4 IMAD.MOV.U32 R10, RZ, RZ, R7 ;  /* 0x000000ffff0ac224 */ /* 0x000fe400078e0007 */
[----:B------:R-:W-:Y:S01]  /*2f750*/  STL [R1+0xd14], R84 ;  /* 0x000d145401007387 */ /* 0x000fe20000100800 */
[----:B------:R-:W-:Y:S02]  /*2f760*/  PRMT R80, RZ, 0x7610, R80 ;  /* 0x00007610ff507816 */ /* 0x000fe40000000050 */
[----:B------:R-:W-:-:S02]  /*2f770*/  PRMT R78, RZ, 0x7610, R78 ;  /* 0x00007610ff4e7816 */ /* 0x000fc4000000004e */
[----:B------:R-:W-:Y:S02]  /*2f780*/  PRMT R76, RZ, 0x7610, R76 ;  /* 0x00007610ff4c7816 */ /* 0x000fe4000000004c */
[----:B------:R-:W-:Y:S01]  /*2f790*/  PRMT R74, RZ, 0x7610, R74 ;  /* 0x00007610ff4a7816 */ /* 0x000fe2000000004a */
[----:B--2---:R-:W-:-:S04]  /*2f7a0*/  IMAD.X R16, R9, 0x1, R16, P2 ;  /* 0x0000000109107824 */ /* 0x004fc800010e0610 */
[----:B------:R-:W-:-:S05]  /*2f7b0*/  @!P4 IMAD.MOV.U32 R11, RZ, RZ, R16 ;  /* 0x000000ffff0bc224 */ /* 0x000fca00078e0010 */
[----:B------:R1:W2:Y:S01]  /*2f7c0*/  @!P4 LDG.E.U8 R82, desc[UR22][R10.64] ;  /* 0x000000160a52c981 */ /* 0x0002a2000c1e1100 */
[----:B------:R-:W-:-:S05]  /*2f7d0*/  IADD3 R3, P3, PT, R8, R3, RZ ;  /* 0x0000000308037210 */ /* 0x000fca0007f7e0ff */
[C---:B------:R-:W-:Y:S01]  /*2f7e0*/  IMAD.X R15, R9.reuse, 0x1, R15, P3 ;  /* 0x00000001090f7824 */ /* 0x040fe200018e060f */
[----:B------:R-:W-:Y:S01]  /*2f7f0*/  IADD3 R6, P2, PT, R8, R6, RZ ;  /* 0x0000000608067210 */ /* 0x000fe20007f5e0ff */
[----:B------:R-:W-:Y:S04]  /*2f800*/  STL [R1+0x508], R3 ;  /* 0x0005080301007387 */ /* 0x000fe80000100800 */
[----:B------:R0:W-:Y:S01]  /*2f810*/  STL [R1+0x4ec], R16 ;  /* 0x0004ec1001007387 */ /* 0x0001e20000100800 */
[----:B------:R-:W-:-:S03]  /*2f820*/  IMAD.X R12, R9, 0x1, R12, P2 ;  /* 0x00000001090c7824 */ /* 0x000fc600010e060c */
[----:B------:R-:W-:Y:S01]  /*2f830*/  STL [R1+0x510], R6 ;  /* 0x0005100601007387 */ /* 0x000fe20000100800 */
[----:B-1----:R-:W-:-:S03]  /*2f840*/  @!P4 IMAD.MOV.U32 R10, RZ, RZ, R3 ;  /* 0x000000ffff0ac224 */ /* 0x002fc600078e0003 */
[----:B0-----:R-:W2:Y:S01]  /*2f850*/  LDL.LU R7, [R1+0x568] ;  /* 0x0005680001077983 */ /* 0x001ea20000300800 */
[----:B------:R-:W-:-:S03]  /*2f860*/  @!P4 IMAD.MOV.U32 R11, RZ, RZ, R15 ;  /* 0x000000ffff0bc224 */ /* 0x000fc600078e000f */
[----:B------:R0:W-:Y:S04]  /*2f870*/  STL [R1+0x504], R15 ;  /* 0x0005040f01007387 */ /* 0x0001e80000100800 */
[----:B------:R-:W2:Y:S01]  /*2f880*/  LDL.LU R16, [R1+0x54c] ;  /* 0x00054c0001107983 */ /* 0x000ea20000300800 */
[----:B------:R-:W-:-:S03]  /*2f890*/  IADD3 R2, P2, PT, R8, R2, RZ ;  /* 0x0000000208027210 */ /* 0x000fc60007f5e0ff */
[----:B------:R1:W-:Y:S04]  /*2f8a0*/  STL [R1+0x50c], R12 ;  /* 0x00050c0c01007387 */ /* 0x0003e80000100800 */
[----:B------:R-:W2:Y:S04]  /*2f8b0*/  LDL.LU R3, [R1+0x570] ;  /* 0x0005700001037983 */ /* 0x000ea80000300800 */
[----:B------:R1:W2:Y:S01]  /*2f8c0*/  @!P4 LDG.E.U8 R80, desc[UR22][R10.64] ;  /* 0x000000160a50c981 */ /* 0x0002a2000c1e1100 */
[----:B---3--:R-:W-:-:S03]  /*2f8d0*/  IMAD.X R18, R9, 0x1, R18, P2 ;  /* 0x0000000109127824 */ /* 0x008fc600010e0612 */
[----:B0-----:R-:W3:Y:S01]  /*2f8e0*/  LDL.LU R15, [R1+0x564] ;  /* 0x00056400010f7983 */ /* 0x001ee20000300800 */
[C---:B------:R-:W-:Y:S01]  /*2f8f0*/  IADD3 R0, P3, PT, R8.reuse, R0, RZ ;  /* 0x0000000008007210 */ /* 0x040fe20007f7e0ff */
[----:B-1----:R-:W-:Y:S02]  /*2f900*/  @!P4 IMAD.MOV.U32 R10, RZ, RZ, R6 ;  /* 0x000000ffff0ac224 */ /* 0x002fe400078e0006 */
[----:B------:R-:W-:Y:S01]  /*2f910*/  @!P4 IMAD.MOV.U32 R11, RZ, RZ, R12 ;  /* 0x000000ffff0bc224 */ /* 0x000fe200078e000c */
[----:B------:R-:W-:Y:S01]  /*2f920*/  IADD3 R13, P2, PT, R8, R13, RZ ;  /* 0x0000000d080d7210 */ /* 0x000fe20007f5e0ff */
[----:B------:R-:W3:Y:S04]  /*2f930*/  LDL.LU R12, [R1+0x56c] ;  /* 0x00056c00010c7983 */ /* 0x000ee80000300800 */
[----:B------:R0:W-:Y:S01]  /*2f940*/  STL [R1+0x528], R2 ;  /* 0x0005280201007387 */ /* 0x0001e20000100800 */
[----:B----4-:R-:W-:-:S03]  /*2f950*/  IMAD.X R17, R9, 0x1, R17, P3 ;  /* 0x0000000109117824 */ /* 0x010fc600018e0611 */
[----:B------:R1:W4:Y:S04]  /*2f960*/  @!P4 LDG.E.U8 R78, desc[UR22][R10.64] ;  /* 0x000000160a4ec981 */ /* 0x000328000c1e1100 */
[----:B------:R-:W4:Y:S01]  /*2f970*/  LDL.LU R6, [R1+0x588] ;  /* 0x0005880001067983 */ /* 0x000f220000300800 */
[----:B------:R-:W-:-:S03]  /*2f980*/  IMAD.X R14, R9, 0x1, R14, P2 ;  /* 0x00000001090e7824 */ /* 0x000fc600010e060e */
[----:B------:R-:W-:Y:S01]  /*2f990*/  STL [R1+0x530], R0 ;  /* 0x0005300001007387 */ /* 0x000fe20000100800 */
[----:B-1----:R-:W-:Y:S02]  /*2f9a0*/  @!P4 IMAD.MOV.U32 R10, RZ, RZ, R2 ;  /* 0x000000ffff0ac224 */ /* 0x002fe400078e0002 */
[----:B------:R-:W-:Y:S01]  /*2f9b0*/  @!P4 IMAD.MOV.U32 R11, RZ, RZ, R18 ;  /* 0x000000ffff0bc224 */ /* 0x000fe200078e0012 */
[----:B------:R1:W-:Y:S04]  /*2f9c0*/  STL [R1+0x524], R18 ;  /* 0x0005241201007387 */ /* 0x0003e80000100800 */
[----:B------:R-:W-:Y:S04]  /*2f9d0*/  STL [R1+0x548], R13 ;  /* 0x0005480d01007387 */ /* 0x000fe80000100800 */
[----:B0-----:R-:W4:Y:S04]  /*2f9e0*/  LDL.LU R2, [R1+0x590] ;  /* 0x0005900001027983 */ /* 0x001f280000300800 */
[----:B------:R0:W-:Y:S04]  /*2f9f0*/  STL [R1+0x52c], R17 ;  /* 0x00052c1101007387 */ /* 0x0001e80000100800 */
[----:B------:R0:W4:Y:S04]  /*2fa00*/  @!P4 LDG.E.U8 R76, desc[UR22][R10.64] ;  /* 0x000000160a4cc981 */ /* 0x000128000c1e1100 */
[----:B-1----:R-:W4:Y:S04]  /*2fa10*/  LDL.LU R18, [R1+0x584] ;  /* 0x0005840001127983 */ /* 0x002f280000300800 */
[----:B------:R1:W-:Y:S01]  /*2fa20*/  STL [R1+0x544], R14 ;  /* 0x0005440e01007387 */ /* 0x0003e20000100800 */
[----:B0-----:R-:W-:-:S02]  /*2fa30*/  @!P4 IMAD.MOV.U32 R10, RZ, RZ, R0 ;  /* 0x000000ffff0ac224 */ /* 0x001fc400078e0000 */
[----:B------:R-:W-:Y:S01]  /*2fa40*/  @!P4 IMAD.MOV.U32 R11, RZ, RZ, R17 ;  /* 0x000000ffff0bc224 */ /* 0x000fe200078e0011 */
[----:B------:R-:W4:Y:S04]  /*2fa50*/  LDL.LU R0, [R1+0x5a8] ;  /* 0x0005a80001007983 */ /* 0x000f280000300800 */
[----:B------:R0:W4:Y:S04]  /*2fa60*/  @!P4 LDG.E.U8 R74, desc[UR22][R10.64] ;  /* 0x000000160a4ac981 */ /* 0x000128000c1e1100 */
[----:B------:R-:W4:Y:S01]  /*2fa70*/  LDL.LU R17, [R1+0x58c] ;  /* 0x00058c0001117983 */ /* 0x000f220000300800 */
[----:B0-----:R-:W-:-:S03]  /*2fa80*/  @!P4 IMAD.MOV.U32 R10, RZ, RZ, R13 ;  /* 0x000000ffff0ac224 */ /* 0x001fc600078e000d */
[----:B------:R-:W4:Y:S01]  /*2fa90*/  LDL.LU R13, [R1+0x5a4] ;  /* 0x0005a400010d7983 */ /* 0x000f220000300800 */
[----:B------:R-:W-:Y:S01]  /*2faa0*/  IADD3 R4, P2, PT, R8, R4, RZ ;  /* 0x0000000408047210 */ /* 0x000fe20007f5e0ff */
[----:B------:R-:W-:-:S04]  /*2fab0*/  @!P4 IMAD.MOV.U32 R11, RZ, RZ, R14 ;  /* 0x000000ffff0bc224 */ /* 0x000fc800078e000e */
[----:B------:R0:W-:Y:S04]  /*2fac0*/  STL [R1+0x550], R4 ;  /* 0x0005500401007387 */ /* 0x0001e80000100800 */
[----:B-1----:R-:W4:Y:S01]  /*2fad0*/  LDL.LU R14, [R1+0x5b0] ;  /* 0x0005b000010e7983 */ /* 0x002f220000300800 */
[----:B------:R-:W-:Y:S02]  /*2fae0*/  PRMT R72, RZ, 0x7610, R72 ;  /* 0x00007610ff487816 */ /* 0x000fe40000000048 */
[----:B------:R-:W-:-:S04]  /*2faf0*/  PRMT R70, RZ, 0x7610, R70 ;  /* 0x00007610ff467816 */ /* 0x000fc80000000046 */
[----:B------:R1:W4:Y:S01]  /*2fb00*/  @!P4 LDG.E.U8 R72, desc[UR22][R10.64] ;  /* 0x000000160a48c981 */ /* 0x000322000c1e1100 */
[----:B------:R-:W-:Y:S01]  /*2fb10*/  PRMT R68, RZ, 0x7610, R68 ;  /* 0x00007610ff447816 */ /* 0x000fe20000000044 */
[----:B-1----:R-:W-:Y:S01]  /*2fb20*/  @!P4 IMAD.MOV.U32 R10, RZ, RZ, R4 ;  /* 0x000000ffff0ac224 */ /* 0x002fe200078e0004 */
[----:B------:R-:W-:Y:S02]  /*2fb30*/  PRMT R66, RZ, 0x7610, R66 ;  /* 0x00007610ff427816 */ /* 0x000fe40000000042 */
[----:B------:R-:W-:Y:S02]  /*2fb40*/  PRMT R64, RZ, 0x7610, R64 ;  /* 0x00007610ff407816 */ /* 0x000fe40000000040 */
[----:B------:R-:W-:Y:S02]  /*2fb50*/  PRMT R62, RZ, 0x7610, R62 ;  /* 0x00007610ff3e7816 */ /* 0x000fe4000000003e */
[----:B--2---:R-:W-:Y:S01]  /*2fb60*/  IADD3 R7, P3, PT, R8, R7, RZ ;  /* 0x0000000708077210 */ /* 0x004fe20007f7e0ff */
[----:B------:R-:W-:-:S04]  /*2fb70*/  IMAD.X R16, R9, 0x1, R16, P2 ;  /* 0x0000000109107824 */ /* 0x000fc800010e0610 */
[----:B------:R-:W-:Y:S01]  /*2fb80*/  STL [R1+0x568], R7 ;  /* 0x0005680701007387 */ /* 0x000fe20000100800 */
[----:B------:R-:W-:Y:S01]  /*2fb90*/  @!P4 IMAD.MOV.U32 R11, RZ, RZ, R16 ;  /* 0x000000ffff0bc224 */ /* 0x000fe200078e0010 */
[----:B------:R-:W-:Y:S02]  /*2fba0*/  IADD3 R3, P2, PT, R8, R3, RZ ;  /* 0x0000000308037210 */ /* 0x000fe40007f5e0ff */
[----:B------:R1:W-:Y:S04]  /*2fbb0*/  STL [R1+0x54c], R16 ;  /* 0x00054c1001007387 */ /* 0x0003e80000100800 */
[----:B------:R-:W-:Y:S01]  /*2fbc0*/  STL [R1+0x570], R3 ;  /* 0x0005700301007387 */ /* 0x000fe20000100800 */
[----:B---3--:R-:W-:-:S03]  /*2fbd0*/  IMAD.X R15, R9, 0x1, R15, P3 ;  /* 0x00000001090f7824 */ /* 0x008fc600018e060f */
[----:B0-----:R-:W2:Y:S04]  /*2fbe0*/  LDL.LU R4, [R1+0x5c8] ;  /* 0x0005c80001047983 */ /* 0x001ea80000300800 */
[----:B------:R0:W3:Y:S04]  /*2fbf0*/  @!P4 LDG.E.U8 R70, desc[UR22][R10.64] ;  /* 0x000000160a46c981 */ /* 0x0000e8000c1e1100 */
[----:B------:R-:W-:Y:S01]  /*2fc00*/  STL [R1+0x564], R15 ;  /* 0x0005640f01007387 */ /* 0x000fe20000100800 */
[----:B------:R-:W-:-:S03]  /*2fc10*/  IMAD.X R12, R9, 0x1, R12, P2 ;  /* 0x00000001090c7824 */ /* 0x000fc600010e060c */
[----:B-1----:R-:W3:Y:S01]  /*2fc20*/  LDL.LU R16, [R1+0x5ac] ;  /* 0x0005ac0001107983 */ /* 0x002ee20000300800 */
[----:B0-----:R-:W-:Y:S02]  /*2fc30*/  @!P4 IMAD.MOV.U32 R10, RZ, RZ, R7 ;  /* 0x000000ffff0ac224 */ /* 0x001fe400078e0007 */
[----:B------:R-:W-:Y:S01]  /*2fc40*/  @!P4 IMAD.MOV.U32 R11, RZ, RZ, R15 ;  /* 0x000000ffff0bc224 */ /* 0x000fe200078e000f */
[----:B------:R0:W-:Y:S01]  /*2fc50*/  STL [R1+0x56c], R12 ;  /* 0x00056c0c01007387 */ /* 0x0001e20000100800 */
[----:B----4-:R-:W-:-:S03]  /*2fc60*/  IADD3 R6, P2, PT, R8, R6, RZ ;  /* 0x0000000608067210 */ /* 0x010fc60007f5e0ff */
[----:B------:R1:W4:Y:S04]  /*2fc70*/  @!P4 LDG.E.U8 R68, desc[UR22][R10.64] ;  /* 0x000000160a44c981 */ /* 0x000328000c1e1100 */
[----:B------:R-:W4:Y:S01]  /*2fc80*/  LDL.LU R7, [R1+0x5d0] ;  /* 0x0005d00001077983 */ /* 0x000f220000300800 */
[----:B-1----:R-:W-:Y:S02]  /*2fc90*/  @!P4 IMAD.MOV.U32 R11, RZ, RZ, R12 ;  /* 0x000000ffff0bc224 */ /* 0x002fe400078e000c */
[----:B------:R-:W-:Y:S01]  /*2fca0*/  @!P4 IMAD.MOV.U32 R10, RZ, RZ, R3 ;  /* 0x000000ffff0ac224 */ /* 0x000fe200078e0003 */
[----:B0-----:R-:W4:Y:S01]  /*2fcb0*/  LDL.LU R12, [R1+0x5c4] ;  /* 0x0005c400010c7983 */ /* 0x001f220000300800 */
[----:B------:R-:W-:-:S03]  /*2fcc0*/  IADD3 R2, P3, PT, R8, R2, RZ ;  /* 0x0000000208027210 */ /* 0x000fc60007f7e0ff */
[----:B------:R-:W4:Y:S04]  /*2fcd0*/  LDL.LU R15, [R1+0x5cc] ;  /* 0x0005cc00010f7983 */ /* 0x000f280000300800 */
[----:B------:R0:W-:Y:S04]  /*2fce0*/  STL [R1+0x588], R6 ;  /* 0x0005880601007387 */ /* 0x0001e80000100800 */
[----:B------:R1:W4:Y:S01]  /*2fcf0*/  @!P4 LDG.E.U8 R66, desc[UR22][R10.64] ;  /* 0x000000160a42c981 */ /* 0x000322000c1e1100 */
[----:B------:R-:W-:-:S03]  /*2fd00*/  IMAD.X R18, R9, 0x1, R18, P2 ;  /* 0x0000000109127824 */ /* 0x000fc600010e0612 */
[----:B------:R-:W4:Y:S04]  /*2fd10*/  LDL.LU R3, [R1+0x5e8] ;  /* 0x0005e80001037983 */ /* 0x000f280000300800 */
[----:B------:R-:W-:Y:S01]  /*2fd20*/  STL [R1+0x590], R2 ;  /* 0x0005900201007387 */ /* 0x000fe20000100800 */
[----:B------:R-:W-:Y:S01]  /*2fd30*/  IADD3 R0, P2, PT, R8, R0, RZ ;  /* 0x0000000008007210 */ /* 0x000fe20007f5e0ff */
[----:B-1----:R-:W-:Y:S02]  /*2fd40*/  @!P4 IMAD.MOV.U32 R10, RZ, RZ, R6 ;  /* 0x000000ffff0ac224 */ /* 0x002fe400078e0006 */
[----:B------:R-:W-:Y:S01]  /*2fd50*/  @!P4 IMAD.MOV.U32 R11, RZ, RZ, R18 ;  /* 0x000000ffff0bc224 */ /* 0x000fe200078e0012 */
[----:B------:R1:W-:Y:S01]  /*2fd60*/  STL [R1+0x584], R18 ;  /* 0x0005841201007387 */ /* 0x0003e20000100800 */
[----:B------:R-:W-:-:S03]  /*2fd70*/  IMAD.X R17, R9, 0x1, R17, P3 ;  /* 0x0000000109117824 */ /* 0x000fc600018e0611 */
[----:B------:R-:W-:Y:S04]  /*2fd80*/  STL [R1+0x5a8], R0 ;  /* 0x0005a80001007387 */ /* 0x000fe80000100800 */
[----:B0-----:R-:W4:Y:S01]  /*2fd90*/  LDL.LU R6, [R1+0x5f0] ;  /* 0x0005f00001067983 */ /* 0x001f220000300800 */
[----:B------:R-:W-:-:S03]  /*2fda0*/  IMAD.X R13, R9, 0x1, R13, P2 ;  /* 0x00000001090d7824 */ /* 0x000fc600010e060d */
        /* <DEDUP_REMOVED lines=9> */
[----:B------:R-:W-:Y:S01]  /*2fe40*/  IADD3 R14, P2, PT, R8, R14, RZ ;  /* 0x0000000e080e7210 */ /* 0x000fe20007f5e0ff */
[----:B0-----:R-:W-:-:S02]  /*2fe50*/  @!P4 IMAD.MOV.U32 R11, RZ, RZ, R13 ;  /* 0x000000ffff0bc224 */ /* 0x001fc400078e000d */
[----:B-1----:R-:W4:Y:S01]  /*2fe60*/  LDL.LU R13, [R1+0x604] ;  /* 0x00060400010d7983 */ /* 0x002f220000300800 */
[----:B------:R-:W-:-:S03]  /*2fe70*/  @!P4 IMAD.MOV.U32 R10, RZ, RZ, R0 ;  /* 0x000000ffff0ac224 */ /* 0x000fc600078e0000 */
[----:B------:R0:W-:Y:S04]  /*2fe80*/  STL [R1+0x5b0], R14 ;  /* 0x0005b00e01007387 */ /* 0x0001e80000100800 */
[----:B------:R-:W4:Y:S01]  /*2fe90*/  LDL.LU R0, [R1+0x610] ;  /* 0x0006100001007983 */ /* 0x000f220000300800 */
        /* <DEDUP_REMOVED lines=9> */
[----:B---3--:R-:W-:-:S04]  /*2ff30*/  IMAD.X R16, R9, 0x1, R16, P2 ;  /* 0x0000000109107824 */ /* 0x008fc800010e0610 */
[----:B------:R-:W-:Y:S01]  /*2ff40*/  @!P4 IMAD.MOV.U32 R11, RZ, RZ, R16 ;  /* 0x000000ffff0bc224 */ /* 0x000fe200078e0010 */
[----:B------:R-:W-:Y:S04]  /*2ff50*/  STL [R1+0x5c8], R4 ;  /* 0x0005c80401007387 */ /* 0x000fe80000100800 */
[----:B------:R1:W2:Y:S01]  /*2ff60*/  @!P4 LDG.E.U8 R58, desc[UR22][R10.64] ;  /* 0x000000160a3ac981 */ /* 0x0002a2000c1e1100 */
[----:B----4-:R-:W-:-:S03]  /*2ff70*/  IADD3 R7, P2, PT, R8, R7, RZ ;  /* 0x0000000708077210 */ /* 0x010fc60007f5e0ff */
[----:B------:R-:W-:Y:S01]  /*2ff80*/  STL [R1+0x5ac], R16 ;  /* 0x0005ac1001007387 */ /* 0x000fe20000100800 */
[----:B-1----:R-:W-:Y:S02]  /*2ff90*/  @!P4 IMAD.MOV.U32 R10, RZ, RZ, R4 ;  /* 0x000000ffff0ac224 */ /* 0x002fe400078e0004 */
[C---:B------:R-:W-:Y:S01]  /*2ffa0*/  IMAD.X R12, R9.reuse, 0x1, R12, P3 ;  /* 0x00000001090c7824 */ /* 0x040fe200018e060c */
[----:B------:R-:W-:Y:S03]  /*2ffb0*/  STL [R1+0x5d0], R7 ;  /* 0x0005d00701007387 */ /* 0x000fe60000100800 */
[----:B------:R-:W-:Y:S01]  /*2ffc0*/  @!P4 IMAD.MOV.U32 R11, RZ, RZ, R12 ;  /* 0x000000ffff0bc224 */ /* 0x000fe200078e000c */
[----:B0-----:R-:W3:Y:S01]  /*2ffd0*/  LDL.LU R14, [R1+0x628] ;  /* 0x00062800010e7983 */ /* 0x001ee20000300800 */
[----:B------:R-:W-:-:S03]  /*2ffe0*/  IMAD.X R15, R9, 0x1, R15, P2 ;  /* 0x00000001090f7824 */ /* 0x000fc600010e060f */
[----:B------:R0:W-:Y:S04]  /*2fff0*/  STL [R1+0x5c4], R12 ;  /* 0x0005c40c01007387 */ /* 0x0001e80000100800 */
[----:B------:R1:W4:Y:S01]  /*30000*/  @!P4 LDG.E.U8 R56, desc[UR22][R10.64] ;  /* 0x000000160a38c981 */ /* 0x000322000c1e1100 */
[----:B------:R-:W-:-:S03]  /*30010*/  IADD3 R3, P2, PT, R8, R3, RZ ;  /* 0x0000000308037210 */ /* 0x000fc60007f5e0ff */
[----:B0-----:R-:W2:Y:S01]  /*30020*/  LDL.LU R12, [R1+0x60c] ;  /* 0x00060c00010c7983 */ /* 0x001ea20000300800 */
[----:B-1----:R-:W-:-:S03]  /*30030*/  @!P4 IMAD.MOV.U32 R10, RZ, RZ, R7 ;  /* 0x000000ffff0ac224 */ /* 0x002fc600078e0007 */
[----:B------:R0:W-:Y:S01]  /*30040*/  STL [R1+0x5cc], R15 ;  /* 0x0005cc0f01007387 */ /* 0x0001e20000100800 */
[----:B------:R-:W-:-:S03]  /*30050*/  @!P4 IMAD.MOV.U32 R11, RZ, RZ, R15 ;  /* 0x000000ffff0bc224 */ /* 0x000fc600078e000f */
[----:B------:R-:W4:Y:S04]  /*30060*/  LDL.LU R4, [R1+0x630] ;  /* 0x0006300001047983 */ /* 0x000f280000300800 */
[----:B------:R1:W4:Y:S04]  /*30070*/  @!P4 LDG.E.U8 R54, desc[UR22][R10.64] ;  /* 0x000000160a36c981 */ /* 0x000328000c1e1100 */
[----:B0-----:R-:W4:Y:S01]  /*30080*/  LDL.LU R15, [R1+0x624] ;  /* 0x00062400010f7983 */ /* 0x001f220000300800 */
[----:B------:R-:W-:-:S03]  /*30090*/  IADD3 R6, P3, PT, R8, R6, RZ ;  /* 0x0000000608067210 */ /* 0x000fc60007f7e0ff */
[----:B------:R-:W4:Y:S01]  /*300a0*/  LDL.LU R7, [R1+0x62c] ;  /* 0x00062c0001077983 */ /* 0x000f220000300800 */
[----:B-1----:R-:W-:-:S03]  /*300b0*/  @!P4 IMAD.MOV.U32 R10, RZ, RZ, R3 ;  /* 0x000000ffff0ac224 */ /* 0x002fc600078e0003 */
[----:B------:R0:W-:Y:S04]  /*300c0*/  STL [R1+0x5e8], R3 ;  /* 0x0005e80301007387 */ /* 0x0001e80000100800 */
[----:B------:R-:W4:Y:S01]  /*300d0*/  LDL.LU R16, [R1+0x648] ;  /* 0x0006480001107983 */ /* 0x000f220000300800 */
[----:B------:R-:W-:-:S04]  /*300e0*/  IMAD.X R18, R9, 0x1, R18, P2 ;  /* 0x0000000109127824 */ /* 0x000fc800010e0612 */
[----:B------:R-:W-:Y:S01]  /*300f0*/  @!P4 IMAD.MOV.U32 R11, RZ, RZ, R18 ;  /* 0x000000ffff0bc224 */ /* 0x000fe200078e0012 */
[----:B------:R-:W-:Y:S01]  /*30100*/  STL [R1+0x5f0], R6 ;  /* 0x0005f00601007387 */ /* 0x000fe20000100800 */
[----:B------:R-:W-:-:S03]  /*30110*/  IADD3 R2, P2, PT, R8, R2, RZ ;  /* 0x0000000208027210 */ /* 0x000fc60007f5e0ff */
[----:B------:R-:W-:Y:S04]  /*30120*/  STL [R1+0x5e4], R18 ;  /* 0x0005e41201007387 */ /* 0x000fe80000100800 */
[----:B------:R-:W-:Y:S01]  /*30130*/  STL [R1+0x608], R2 ;  /* 0x0006080201007387 */ /* 0x000fe20000100800 */
[----:B------:R-:W-:-:S03]  /*30140*/  IMAD.X R17, R9, 0x1, R17, P3 ;  /* 0x0000000109117824 */ /* 0x000fc600018e0611 */
[----:B0-----:R-:W4:Y:S04]  /*30150*/  LDL.LU R3, [R1+0x650] ;  /* 0x0006500001037983 */ /* 0x001f280000300800 */
[----:B------:R0:W4:Y:S01]  /*30160*/  @!P4 LDG.E.U8 R52, desc[UR22][R10.64] ;  /* 0x000000160a34c981 */ /* 0x000122000c1e1100 */
[----:B------:R-:W-:-:S03]  /*30170*/  IMAD.X R13, R9, 0x1, R13, P2 ;  /* 0x00000001090d7824 */ /* 0x000fc600010e060d */
[----:B------:R1:W-:Y:S01]  /*30180*/  STL [R1+0x5ec], R17 ;  /* 0x0005ec1101007387 */ /* 0x0003e20000100800 */
[----:B0-----:R-:W-:Y:S02]  /*30190*/  @!P4 IMAD.MOV.U32 R11, RZ, RZ, R17 ;  /* 0x000000ffff0bc224 */ /* 0x001fe400078e0011 */
[----:B------:R-:W-:Y:S01]  /*301a0*/  @!P4 IMAD.MOV.U32 R10, RZ, RZ, R6 ;  /* 0x000000ffff0ac224 */ /* 0x000fe200078e0006 */
[----:B-1----:R-:W4:Y:S04]  /*301b0*/  LDL.LU R17, [R1+0x644] ;  /* 0x0006440001117983 */ /* 0x002f280000300800 */
[----:B------:R0:W-:Y:S01]  /*301c0*/  STL [R1+0x604], R13 ;  /* 0x0006040d01007387 */ /* 0x0001e20000100800 */
[----:B------:R-:W-:-:S03]  /*301d0*/  IADD3 R0, P2, PT, R8, R0, RZ ;  /* 0x0000000008007210 */ /* 0x000fc60007f5e0ff */
[----:B------:R-:W4:Y:S04]  /*301e0*/  LDL.LU R6, [R1+0x668] ;  /* 0x0006680001067983 */ /* 0x000f280000300800 */
[----:B------:R-:W4:Y:S04]  /*301f0*/  LDL.LU R20, [R1+0x64c] ;  /* 0x00064c0001147983 */ /* 0x000f280000300800 */
[----:B------:R-:W4:Y:S04]  /*30200*/  LDL.LU R19, [R1+0x664] ;  /* 0x0006640001137983 */ /* 0x000f280000300800 */
[----:B------:R1:W4:Y:S04]  /*30210*/  @!P4 LDG.E.U8 R50, desc[UR22][R10.64] ;  /* 0x000000160a32c981 */ /* 0x000328000c1e1100 */
[----:B------:R-:W-:Y:S01]  /*30220*/  STL [R1+0x610], R0 ;  /* 0x0006100001007387 */ /* 0x000fe20000100800 */
[----:B-1----:R-:W-:-:S03]  /*30230*/  @!P4 IMAD.MOV.U32 R10, RZ, RZ, R2 ;  /* 0x000000ffff0ac224 */ /* 0x002fc600078e0002 */
[----:B------:R-:W4:Y:S01]  /*30240*/  LDL.LU R2, [R1+0x670] ;  /* 0x0006700001027983 */ /* 0x000f220000300800 */
[----:B------:R-:W-:Y:S01]  /*30250*/  PRMT R48, RZ, 0x7610, R48 ;  /* 0x00007610ff307816 */ /* 0x000fe20000000030 */
[----:B------:R-:W-:-:S05]  /*30260*/  @!P4 IMAD.MOV.U32 R11, RZ, RZ, R13 ;  /* 0x000000ffff0bc224 */ /* 0x000fca00078e000d */
[----:B------:R1:W4:Y:S02]  /*30270*/  @!P4 LDG.E.U8 R48, desc[UR22][R10.64] ;  /* 0x000000160a30c981 */ /* 0x000324000c1e1100 */
[----:B-1----:R-:W-:Y:S02]  /*30280*/  PRMT R10, RZ, 0x7610, R10 ;  /* 0x00007610ff0a7816 */ /* 0x002fe4000000000a */
[----:B------:R-:W-:Y:S02]  /*30290*/  PRMT R11, RZ, 0x7610, R11 ;  /* 0x00007610ff0b7816 */ /* 0x000fe4000000000b */
[----:B---3--:R-:W-:-:S05]  /*302a0*/  IADD3 R14, P3, PT, R8, R14, RZ ;  /* 0x0000000e080e7210 */ /* 0x008fca0007f7e0ff */
[----:B------:R-:W-:Y:S01]  /*302b0*/  STL [R1+0x628], R14 ;  /* 0x0006280e01007387 */ /* 0x000fe20000100800 */
[----:B--2---:R-:W-:-:S04]  /*302c0*/  IMAD.X R12, R9, 0x1, R12, P2 ;  /* 0x00000001090c7824 */ /* 0x004fc800010e060c */
[----:B0-----:R-:W-:Y:S01]  /*302d0*/  @!P4 IMAD.MOV.U32 R13, RZ, RZ, R12 ;  /* 0x000000ffff0dc224 */ /* 0x001fe200078e000c */
[----:B------:R0:W-:Y:S01]  /*302e0*/  STL [R1+0x60c], R12 ;  /* 0x00060c0c01007387 */ /* 0x0001e20000100800 */
[----:B----4-:R-:W-:Y:S01]  /*302f0*/  IADD3 R4, P2, PT, R8, R4, RZ ;  /* 0x0000000408047210 */ /* 0x010fe20007f5e0ff */
[----:B0-----:R-:W-:Y:S02]  /*30300*/  @!P4 IMAD.MOV.U32 R12, RZ, RZ, R0 ;  /* 0x000000ffff0cc224 */ /* 0x001fe400078e0000 */
[C---:B------:R-:W-:Y:S02]  /*30310*/  IMAD.X R15, R9.reuse, 0x1, R15, P3 ;  /* 0x00000001090f7824 */ /* 0x040fe400018e060f */
[----:B------:R-:W-:Y:S01]  /*30320*/  STL [R1+0x630], R4 ;  /* 0x0006300401007387 */ /* 0x000fe20000100800 */
[----:B------:R-:W-:-:S03]  /*30330*/  IMAD.X R7, R9, 0x1, R7, P2 ;  /* 0x0000000109077824 */ /* 0x000fc600010e0607 */
[----:B------:R-:W2:Y:S04]  /*30340*/  LDL.LU R0, [R1+0x688] ;  /* 0x0006880001007983 */ /* 0x000ea80000300800 */
[----:B------:R0:W-:Y:S01]  /*30350*/  STL [R1+0x624], R15 ;  /* 0x0006240f01007387 */ /* 0x0001e20000100800 */
[----:B------:R-:W-:-:S03]  /*30360*/  IADD3 R16, P2, PT, R8, R16, RZ ;  /* 0x0000001008107210 */ /* 0x000fc60007f5e0ff */
[----:B------:R1:W3:Y:S04]  /*30370*/  @!P4 LDG.E.U8 R10, desc[UR22][R12.64] ;  /* 0x000000160c0ac981 */ /* 0x0002e8000c1e1100 */
[----:B------:R-:W4:Y:S04]  /*30380*/  LDL.LU R18, [R1+0x66c] ;  /* 0x00066c0001127983 */ /* 0x000f280000300800 */
[----:B------:R0:W3:Y:S01]  /*30390*/  @!P4 LDG.E.U8 R11, desc[UR22][R14.64] ;  /* 0x000000160e0bc981 */ /* 0x0000e2000c1e1100 */
[----:B-1----:R-:W-:-:S03]  /*303a0*/  PRMT R12, RZ, 0x7610, R12 ;  /* 0x00007610ff0c7816 */ /* 0x002fc6000000000c */
[----:B------:R1:W-:Y:S01]  /*303b0*/  STL [R1+0x62c], R7 ;  /* 0x00062c0701007387 */ /* 0x0003e20000100800 */
[----:B------:R-:W-:Y:S02]  /*303c0*/  PRMT R13, RZ, 0x7610, R13 ;  /* 0x00007610ff0d7816 */ /* 0x000fe4000000000d */
[----:B------:R-:W-:Y:S01]  /*303d0*/  IADD3 R3, P3, PT, R8, R3, RZ ;  /* 0x0000000308037210 */ /* 0x000fe20007f7e0ff */
[----:B0-----:R-:W-:Y:S02]  /*303e0*/  @!P4 IMAD.MOV.U32 R14, RZ, RZ, R4 ;  /* 0x000000ffff0ec224 */ /* 0x001fe400078e0004 */
[----:B------:R-:W-:Y:S01]  /*303f0*/  @!P4 IMAD.MOV.U32 R15, RZ, RZ, R7 ;  /* 0x000000ffff0fc224 */ /* 0x000fe200078e0007 */
[----:B------:R-:W3:Y:S04]  /*30400*/  LDL.LU R4, [R1+0x684] ;  /* 0x0006840001047983 */ /* 0x000ee80000300800 */
[----:B------:R-:W3:Y:S04]  /*30410*/  LDL.LU R27, [R1+0x68c] ;  /* 0x00068c00011b7983 */ /* 0x000ee80000300800 */
[----:B------:R0:W-:Y:S04]  /*30420*/  STL [R1+0x648], R16 ;  /* 0x0006481001007387 */ /* 0x0001e80000100800 */
[----:B------:R-:W3:Y:S01]  /*30430*/  LDL.LU R23, [R1+0x690] ;  /* 0x0006900001177983 */ /* 0x000ee20000300800 */
[----:B------:R-:W-:-:S03]  /*30440*/  IMAD.X R17, R9, 0x1, R17, P2 ;  /* 0x0000000109117824 */ /* 0x000fc600010e0611 */
[----:B-1----:R-:W3:Y:S04]  /*30450*/  LDL.LU R7, [R1+0x6a8] ;  /* 0x0006a80001077983 */ /* 0x002ee80000300800 */
[----:B------:R1:W3:Y:S01]  /*30460*/  @!P4 LDG.E.U8 R12, desc[UR22][R14.64] ;  /* 0x000000160e0cc981 */ /* 0x0002e2000c1e1100 */
[----:B------:R-:W-:-:S03]  /*30470*/  IADD3 R6, P2, PT, R8, R6, RZ ;  /* 0x0000000608067210 */ /* 0x000fc60007f5e0ff */
[----:B------:R-:W-:Y:S01]  /*30480*/  STL [R1+0x650], R3 ;  /* 0x0006500301007387 */ /* 0x000fe20000100800 */
[----:B------:R-:W-:-:S03]  /*30490*/  IMAD.X R20, R9, 0x1, R20, P3 ;  /* 0x0000000109147824 */ /* 0x000fc600018e0614 */
[----:B------:R0:W-:Y:S01]  /*304a0*/  STL [R1+0x644], R17 ;  /* 0x0006441101007387 */ /* 0x0001e20000100800 */
[----:B-1----:R-:W-:Y:S01]  /*304b0*/  PRMT R14, RZ, 0x7610, R14 ;  /* 0x00007610ff0e7816 */ /* 0x002fe2000000000e */
[----:B------:R-:W-:Y:S02]  /*304c0*/  IMAD.X R19, R9, 0x1, R19, P2 ;  /* 0x0000000109137824 */ /* 0x000fe400010e0613 */
[----:B------:R0:W3:Y:S04]  /*304d0*/  @!P4 LDG.E.U8 R13, desc[UR22][R16.64] ;  /* 0x00000016100dc981 */ /* 0x0000e8000c1e1100 */
[----:B------:R1:W-:Y:S01]  /*304e0*/  STL [R1+0x668], R6 ;  /* 0x0006680601007387 */ /* 0x0003e20000100800 */
[----:B0-----:R-:W-:Y:S02]  /*304f0*/  @!P4 IMAD.MOV.U32 R16, RZ, RZ, R3 ;  /* 0x000000ffff10c224 */ /* 0x001fe400078e0003 */
[----:B------:R-:W-:Y:S01]  /*30500*/  @!P4 IMAD.MOV.U32 R17, RZ, RZ, R20 ;  /* 0x000000ffff11c224 */ /* 0x000fe200078e0014 */
[----:B------:R-:W-:Y:S01]  /*30510*/  STL [R1+0x64c], R20 ;  /* 0x00064c1401007387 */ /* 0x000fe20000100800 */
[----:B------:R-:W-:-:S03]  /*30520*/  IADD3 R2, P2, PT, R8, R2, RZ ;  /* 0x0000000208027210 */ /* 0x000fc60007f5e0ff */
[----:B------:R-:W3:Y:S04]  /*30530*/  LDL.LU R22, [R1+0x6a4] ;  /* 0x0006a40001167983 */ /* 0x000ee80000300800 */
[----:B------:R0:W-:Y:S04]  /*30540*/  STL [R1+0x664], R19 ;  /* 0x0006641301007387 */ /* 0x0001e80000100800 */
[----:B------:R0:W3:Y:S04]  /*30550*/  @!P4 LDG.E.U8 R14, desc[UR22][R16.64] ;  /* 0x00000016100ec981 */ /* 0x0000e8000c1e1100 */
[----:B------:R-:W3:Y:S01]  /*30560*/  LDL.LU R3, [R1+0x6b0] ;  /* 0x0006b00001037983 */ /* 0x000ee20000300800 */
[----:B0-----:R-:W-:-:S03]  /*30570*/  @!P4 IMAD.MOV.U32 R16, RZ, RZ, R6 ;  /* 0x000000ffff10c224 */ /* 0x001fc600078e0006 */
[----:B-1----:R-:W3:Y:S04]  /*30580*/  LDL.LU R6, [R1+0x6ac] ;  /* 0x0006ac0001067983 */ /* 0x002ee80000300800 */
[----:B------:R-:W3:Y:S04]  /*30590*/  LDL.LU R25, [R1+0x6c4] ;  /* 0x0006c40001197983 */ /* 0x000ee80000300800 */
[----:B------:R-:W-:Y:S04]  /*305a0*/  STL [R1+0x670], R2 ;  /* 0x0006700201007387 */ /* 0x000fe80000100800 */
[----:B------:R-:W3:Y:S01]  /*305b0*/  LDL.LU R24, [R1+0x6c8] ;  /* 0x0006c80001187983 */ /* 0x000ee20000300800 */
[----:B------:R-:W-:Y:S01]  /*305c0*/  PRMT R15, RZ, 0x7610, R15 ;  /* 0x00007610ff0f7816 */ /* 0x000fe2000000000f */
[----:B------:R-:W-:-:S05]  /*305d0*/  @!P4 IMAD.MOV.U32 R17, RZ, RZ, R19 ;  /* 0x000000ffff11c224 */ /* 0x000fca00078e0013 */
[----:B------:R0:W3:Y:S02]  /*305e0*/  @!P4 LDG.E.U8 R15, desc[UR22][R16.64] ;  /* 0x00000016100fc981 */ /* 0x0000e4000c1e1100 */
[----:B0-----:R-:W-:Y:S02]  /*305f0*/  PRMT R17, RZ, 0x7610, R17 ;  /* 0x00007610ff117816 */ /* 0x001fe40000000011 */
[----:B--2---:R-:W-:-:S05]  /*30600*/  IADD3 R0, P3, PT, R8, R0, RZ ;  /* 0x0000000008007210 */ /* 0x004fca0007f7e0ff */
[----:B------:R-:W-:Y:S01]  /*30610*/  STL [R1+0x688], R0 ;  /* 0x0006880001007387 */ /* 0x000fe20000100800 */
[----:B----4-:R-:W-:-:S04]  /*30620*/  IMAD.X R18, R9, 0x1, R18, P2 ;  /* 0x0000000109127824 */ /* 0x010fc800010e0612 */
[----:B------:R-:W-:Y:S01]  /*30630*/  @!P4 IMAD.MOV.U32 R19, RZ, RZ, R18 ;  /* 0x000000ffff13c224 */ /* 0x000fe200078e0012 */
[----:B------:R0:W-:Y:S01]  /*30640*/  STL [R1+0x66c], R18 ;  /* 0x00066c1201007387 */ /* 0x0001e20000100800 */
[----:B------:R-:W-:Y:S02]  /*30650*/  @!P4 IMAD.MOV.U32 R20, RZ, RZ, R0 ;  /* 0x000000ffff14c224 */ /* 0x000fe400078e0000 */
[----:B0-----:R-:W-:Y:S02]  /*30660*/  @!P4 IMAD.MOV.U32 R18, RZ, RZ, R2 ;  /* 0x000000ffff12c224 */ /* 0x001fe400078e0002 */
[----:B---3--:R-:W-:-:S04]  /*30670*/  IMAD.X R4, R9, 0x1, R4, P3 ;  /* 0x0000000109047824 */ /* 0x008fc800018e0604 */
[----:B------:R-:W-:-:S05]  /*30680*/  @!P4 IMAD.MOV.U32 R21, RZ, RZ, R4 ;  /* 0x000000ffff15c224 */ /* 0x000fca00078e0004 */
[----:B------:R0:W2:Y:S01]  /*30690*/  @!P4 LDG.E.U8 R17, desc[UR22][R20.64] ;  /* 0x000000161411c981 */ /* 0x0000a2000c1e1100 */
[----:B------:R-:W-:-:S05]  /*306a0*/  IADD3 R23, P2, PT, R8, R23, RZ ;  /* 0x0000001708177210 */ /* 0x000fca0007f5e0ff */
[----:B------:R-:W-:Y:S01]  /*306b0*/  IMAD.X R27, R9, 0x1, R27, P2 ;  /* 0x00000001091b7824 */ /* 0x000fe200010e061b */
[----:B------:R-:W-:Y:S01]  /*306c0*/  STL [R1+0x690], R23 ;  /* 0x0006901701007387 */ /* 0x000fe20000100800 */
[----:B------:R-:W-:-:S03]  /*306d0*/  IADD3 R7, P2, PT, R8, R7, RZ ;  /* 0x0000000708077210 */ /* 0x000fc60007f5e0ff */
[----:B------:R-:W3:Y:S04]  /*306e0*/  LDL.LU R2, [R1+0x240] ;  /* 0x0002400001027983 */ /* 0x000ee80000300800 */
[----:B------:R1:W-:Y:S01]  /*306f0*/  STL [R1+0x684], R4 ;  /* 0x0006840401007387 */ /* 0x0003e20000100800 */
[----:B0-----:R-:W-:-:S03]  /*30700*/  @!P4 IMAD.MOV.U32 R20, RZ, RZ, R23 ;  /* 0x000000ffff14c224 */ /* 0x001fc600078e0017 */
[----:B-1----:R-:W4:Y:S04]  /*30710*/  LDL.LU R4, [R1+0x23c] ;  /* 0x00023c0001047983 */ /* 0x002f280000300800 */
[----:B------:R-:W-:Y:S04]  /*30720*/  STL [R1+0x68c], R27 ;  /* 0x00068c1b01007387 */ /* 0x000fe80000100800 */
[----:B------:R-:W2:Y:S04]  /*30730*/  LDL.LU R26, [R1+0x6dc] ;  /* 0x0006dc00011a7983 */ /* 0x000ea80000300800 */
[----:B------:R-:W2:Y:S01]  /*30740*/  LDL.LU R0, [R1+0x6e0] ;  /* 0x0006e00001007983 */ /* 0x000ea20000300800 */
[----:B------:R-:W-:-:S03]  /*30750*/  IMAD.X R22, R9, 0x1, R22, P2 ;  /* 0x0000000109167824 */ /* 0x000fc600010e0616 */
[----:B------:R-:W2:Y:S01]  /*30760*/  LDL.LU R28, [R1+0x6e4] ;  /* 0x0006e400011c7983 */ /* 0x000ea20000300800 */
[----:B------:R-:W-:-:S03]  /*30770*/  @!P4 IMAD.MOV.U32 R23, RZ, RZ, R22 ;  /* 0x000000ffff17c224 */ /* 0x000fc600078e0016 */
[----:B------:R-:W-:Y:S01]  /*30780*/  STL [R1+0x6a8], R7 ;  /* 0x0006a80701007387 */ /* 0x000fe20000100800 */
[----:B------:R-:W-:-:S05]  /*30790*/  IADD3 R3, P3, PT, R8, R3, RZ ;  /* 0x0000000308037210 */ /* 0x000fca0007f7e0ff */
[----:B------:R-:W-:Y:S04]  /*307a0*/  STL [R1+0x6b0], R3 ;  /* 0x0006b00301007387 */ /* 0x000fe80000100800 */
[----:B------:R0:W-:Y:S01]  /*307b0*/  STL [R1+0x6a4], R22 ;  /* 0x0006a41601007387 */ /* 0x0001e20000100800 */
[----:B------:R-:W-:Y:S01]  /*307c0*/  IADD3 R24, P2, PT, R8, R24, RZ ;  /* 0x0000001808187210 */ /* 0x000fe20007f5e0ff */
[----:B0-----:R-:W-:-:S04]  /*307d0*/  @!P4 IMAD.MOV.U32 R22, RZ, RZ, R7 ;  /* 0x000000ffff16c224 */ /* 0x001fc800078e0007 */
[----:B------:R-:W-:Y:S04]  /*307e0*/  STL [R1+0x6c8], R24 ;  /* 0x0006c81801007387 */ /* 0x000fe80000100800 */
[----:B------:R-:W2:Y:S01]  /*307f0*/  LDL.LU R7, [R1+0x6e8] ;  /* 0x0006e80001077983 */ /* 0x000ea20000300800 */
[----:B------:R-:W-:Y:S01]  /*30800*/  PRMT R16, RZ, 0x7610, R16 ;  /* 0x00007610ff107816 */ /* 0x000fe20000000010 */
[----:B------:R-:W-:-:S05]  /*30810*/  IMAD.X R6, R9, 0x1, R6, P3 ;  /* 0x0000000109067824 */ /* 0x000fca00018e0606 */
[----:B------:R0:W2:Y:S01]  /*30820*/  @!P4 LDG.E.U8 R16, desc[UR22][R18.64] ;  /* 0x000000161210c981 */ /* 0x0000a2000c1e1100 */
[----:B------:R-:W-:Y:S02]  /*30830*/  @!P4 IMAD.MOV.U32 R21, RZ, RZ, R27 ;  /* 0x000000ffff15c224 */ /* 0x000fe400078e001b */
[----:B------:R-:W-:Y:S01]  /*30840*/  IMAD.X R25, R9, 0x1, R25, P2 ;  /* 0x0000000109197824 */ /* 0x000fe200010e0619 */
[----:B0-----:R-:W-:Y:S02]  /*30850*/  PRMT R19, RZ, 0x7610, R19 ;  /* 0x00007610ff137816 */ /* 0x001fe40000000013 */
[----:B------:R-:W-:Y:S01]  /*30860*/  PRMT R18, RZ, 0x7610, R18 ;  /* 0x00007610ff127816 */ /* 0x000fe20000000012 */
[----:B------:R0:W-:Y:S04]  /*30870*/  STL [R1+0x6ac], R6 ;  /* 0x0006ac0601007387 */ /* 0x0001e80000100800 */
[----:B------:R1:W2:Y:S04]  /*30880*/  @!P4 LDG.E.U8 R19, desc[UR22][R22.64] ;  /* 0x000000161613c981 */ /* 0x0002a8000c1e1100 */
[----:B------:R0:W2:Y:S01]  /*30890*/  @!P4 LDG.E.U8 R18, desc[UR22][R20.64] ;  /* 0x000000161412c981 */ /* 0x0000a2000c1e1100 */
[----:B-1----:R-:W-:-:S03]  /*308a0*/  @!P4 IMAD.MOV.U32 R23, RZ, RZ, R6 ;  /* 0x000000ffff17c224 */ /* 0x002fc600078e0006 */
[----:B0-----:R-:W2:Y:S01]  /*308b0*/  LDL.LU R6, [R1+0x6fc] ;  /* 0x0006fc0001067983 */ /* 0x001ea20000300800 */
[----:B------:R-:W-:Y:S01]  /*308c0*/  @!P4 IMAD.MOV.U32 R22, RZ, RZ, R3 ;  /* 0x000000ffff16c224 */ /* 0x000fe200078e0003 */
[----:B------:R-:W-:Y:S02]  /*308d0*/  PRMT R20, RZ, 0x7610, R20 ;  /* 0x00007610ff147816 */ /* 0x000fe40000000014 */
[----:B------:R0:W-:Y:S04]  /*308e0*/  STL [R1+0x6c4], R25 ;  /* 0x0006c41901007387 */ /* 0x0001e80000100800 */
[----:B------:R-:W2:Y:S04]  /*308f0*/  LDL.LU R3, [R1+0x700] ;  /* 0x0007000001037983 */ /* 0x000ea80000300800 */
[----:B------:R-:W2:Y:S04]  /*30900*/  LDL.LU R33, [R1+0x704] ;  /* 0x0007040001217983 */ /* 0x000ea80000300800 */
[----:B------:R-:W2:Y:S04]  /*30910*/  LDL.LU R31, [R1+0x708] ;  /* 0x00070800011f7983 */ /* 0x000ea80000300800 */
[----:B------:R1:W2:Y:S02]  /*30920*/  @!P4 LDG.E.U8 R20, desc[UR22][R22.64] ;  /* 0x000000161614c981 */ /* 0x0002a4000c1e1100 */
[----:B-1----:R-:W-:-:S02]  /*30930*/  @!P4 IMAD.MOV.U32 R23, RZ, RZ, R25 ;  /* 0x000000ffff17c224 */ /* 0x002fc400078e0019 */
[----:B------:R-:W-:Y:S01]  /*30940*/  @!P4 IMAD.MOV.U32 R22, RZ, RZ, R24 ;  /* 0x000000ffff16c224 */ /* 0x000fe200078e0018 */
[----:B---3--:R-:W-:-:S05]  /*30950*/  IADD3 R2, P2, PT, R8, R2, RZ ;  /* 0x0000000208027210 */ /* 0x008fca0007f5e0ff */
[----:B------:R-:W-:Y:S01]  /*30960*/  STL [R1+0x240], R2 ;  /* 0x0002400201007387 */ /* 0x000fe20000100800 */
[----:B------:R-:W-:Y:S02]  /*30970*/  @!P4 IMAD.MOV.U32 R24, RZ, RZ, R2 ;  /* 0x000000ffff18c224 */ /* 0x000fe400078e0002 */
[----:B----4-:R-:W-:-:S04]  /*30980*/  IMAD.X R4, R9, 0x1, R4, P2 ;  /* 0x0000000109047824 */ /* 0x010fc800010e0604 */
[----:B0-----:R-:W-:Y:S01]  /*30990*/  @!P4 IMAD.MOV.U32 R25, RZ, RZ, R4 ;  /* 0x000000ffff19c224 */ /* 0x001fe200078e0004 */
[----:B--2---:R-:W-:-:S05]  /*309a0*/  IADD3 R0, P3, PT, R8, R0, RZ ;  /* 0x0000000008007210 */ /* 0x004fca0007f7e0ff */
[----:B------:R-:W-:Y:S01]  /*309b0*/  IMAD.X R26, R9, 0x1, R26, P3 ;  /* 0x00000001091a7824 */ /* 0x000fe200018e061a */
[----:B------:R-:W-:Y:S04]  /*309c0*/  STL [R1+0x6e0], R0 ;  /* 0x0006e00001007387 */ /* 0x000fe80000100800 */
[----:B------:R0:W-:Y:S01]  /*309d0*/  STL [R1+0x23c], R4 ;  /* 0x00023c0401007387 */ /* 0x0001e20000100800 */
[----:B------:R-:W-:Y:S01]  /*309e0*/  @!P4 IMAD.MOV.U32 R27, RZ, RZ, R26 ;  /* 0x000000ffff1bc224 */ /* 0x000fe200078e001a */
[----:B------:R-:W-:-:S05]  /*309f0*/  IADD3 R7, P2, PT, R8, R7, RZ ;  /* 0x0000000708077210 */ /* 0x000fca0007f5e0ff */
[----:B------:R-:W-:Y:S04]  /*30a00*/  STL [R1+0x6e8], R7 ;  /* 0x0006e80701007387 */ /* 0x000fe80000100800 */
[----:B0-----:R-:W2:Y:S04]  /*30a10*/  LDL.LU R4, [R1+0x71c] ;  /* 0x00071c0001047983 */ /* 0x001ea80000300800 */
[----:B------:R0:W-:Y:S04]  /*30a20*/  STL [R1+0x6dc], R26 ;  /* 0x0006dc1a01007387 */ /* 0x0001e80000100800 */
[----:B------:R-:W3:Y:S04]  /*30a30*/  LDL.LU R2, [R1+0x720] ;  /* 0x0007200001027983 */ /* 0x000ee80000300800 */
[----:B------:R-:W4:Y:S01]  /*30a40*/  LDL.LU R30, [R1+0x724] ;  /* 0x00072400011e7983 */ /* 0x000f220000300800 */
[----:B0-----:R-:W-:-:S03]  /*30a50*/  @!P4 IMAD.MOV.U32 R26, RZ, RZ, R0 ;  /* 0x000000ffff1ac224 */ /* 0x001fc600078e0000 */
[----:B------:R-:W4:Y:S01]  /*30a60*/  LDL.LU R0, [R1+0x728] ;  /* 0x0007280001007983 */ /* 0x000f220000300800 */
[----:B------:R-:W-:Y:S01]  /*30a70*/  PRMT R21, RZ, 0x7610, R21 ;  /* 0x00007610ff157816 */ /* 0x000fe20000000015 */
[----:B------:R-:W-:-:S05]  /*30a80*/  IMAD.X R28, R9, 0x1, R28, P2 ;  /* 0x00000001091c7824 */ /* 0x000fca00010e061c */
[----:B------:R0:W4:Y:S02]  /*30a90*/  @!P4 LDG.E.U8 R21, desc[UR22][R22.64] ;  /* 0x000000161615c981 */ /* 0x000124000c1e1100 */
[----:B0-----:R-:W-:Y:S02]  /*30aa0*/  PRMT R22, RZ, 0x7610, R22 ;  /* 0x00007610ff167816 */ /* 0x001fe40000000016 */
[C---:B------:R-:W-:Y:S02]  /*30ab0*/  IADD3 R3, P3, PT, R8.reuse, R3, RZ ;  /* 0x0000000308037210 */ /* 0x040fe40007f7e0ff */
[----:B------:R-:W-:Y:S01]  /*30ac0*/  PRMT R23, RZ, 0x7610, R23 ;  /* 0x00007610ff177816 */ /* 0x000fe20000000017 */
[----:B------:R0:W-:Y:S02]  /*30ad0*/  STL [R1+0x6e4], R28 ;  /* 0x0006e41c01007387 */ /* 0x0001e40000100800 */
[----:B------:R-:W-:Y:S02]  /*30ae0*/  IMAD.X R6, R9, 0x1, R6, P3 ;  /* 0x0000000109067824 */ /* 0x000fe400018e0606 */
[----:B------:R1:W4:Y:S01]  /*30af0*/  @!P4 LDG.E.U8 R22, desc[UR22][R24.64] ;  /* 0x000000161816c981 */ /* 0x000322000c1e1100 */
[----:B------:R-:W-:Y:S01]  /*30b00*/  IADD3 R31, P2, PT, R8, R31, RZ ;  /* 0x0000001f081f7210 */ /* 0x000fe20007f5e0ff */
[----:B------:R-:W-:-:S02]  /*30b10*/  @!P4 IMAD.MOV.U32 R29, RZ, RZ, R6 ;  /* 0x000000ffff1dc224 */ /* 0x000fc400078e0006 */
[----:B------:R0:W4:Y:S02]  /*30b20*/  @!P4 LDG.E.U8 R23, desc[UR22][R26.64] ;  /* 0x000000161a17c981 */ /* 0x000124000c1e1100 */
[----:B------:R-:W-:Y:S02]  /*30b30*/  IMAD.X R33, R9, 0x1, R33, P2 ;  /* 0x0000000109217824 */ /* 0x000fe400010e0621 */
[----:B------:R-:W4:Y:S01]  /*30b40*/  LDL.LU R32, [R1+0x73c] ;  /* 0x00073c0001207983 */ /* 0x000f220000300800 */
[----:B-1----:R-:W-:Y:S02]  /*30b50*/  PRMT R24, RZ, 0x7610, R24 ;  /* 0x00007610ff187816 */ /* 0x002fe40000000018 */
[----:B------:R-:W-:Y:S01]  /*30b60*/  PRMT R25, RZ, 0x7610, R25 ;  /* 0x00007610ff197816 */ /* 0x000fe20000000019 */
[----:B------:R-:W-:Y:S01]  /*30b70*/  STL [R1+0x700], R3 ;  /* 0x0007000301007387 */ /* 0x000fe20000100800 */
[----:B0-----:R-:W-:Y:S02]  /*30b80*/  @!P4 IMAD.MOV.U32 R26, RZ, RZ, R7 ;  /* 0x000000ffff1ac224 */ /* 0x001fe400078e0007 */
[----:B------:R-:W-:Y:S01]  /*30b90*/  @!P4 IMAD.MOV.U32 R27, RZ, RZ, R28 ;  /* 0x000000ffff1bc224 */ /* 0x000fe200078e001c */
[----:B------:R-:W4:Y:S01]  /*30ba0*/  LDL.LU R7, [R1+0x740] ;  /* 0x0007400001077983 */ /* 0x000f220000300800 */
[----:B------:R-:W-:-:S03]  /*30bb0*/  @!P4 IMAD.MOV.U32 R28, RZ, RZ, R3 ;  /* 0x000000ffff1cc224 */ /* 0x000fc600078e0003 */
[----:B------:R-:W-:Y:S04]  /*30bc0*/  STL [R1+0x708], R31 ;  /* 0x0007081f01007387 */ /* 0x000fe80000100800 */
[----:B------:R0:W4:Y:S04]  /*30bd0*/  @!P4 LDG.E.U8 R24, desc[UR22][R26.64] ;  /* 0x000000161a18c981 */ /* 0x000128000c1e1100 */
[----:B------:R1:W-:Y:S04]  /*30be0*/  STL [R1+0x6fc], R6 ;  /* 0x0006fc0601007387 */ /* 0x0003e80000100800 */
[----:B------:R-:W-:Y:S01]  /*30bf0*/  STL [R1+0x704], R33 ;  /* 0x0007042101007387 */ /* 0x000fe20000100800 */
[----:B0-----:R-:W-:-:S03]  /*30c00*/  PRMT R26, RZ, 0x7610, R26 ;  /* 0x00007610ff1a7816 */ /* 0x001fc6000000001a */
[----:B------:R0:W4:Y:S04]  /*30c10*/  @!P4 LDG.E.U8 R25, desc[UR22][R28.64] ;  /* 0x000000161c19c981 */ /* 0x000128000c1e1100 */
[----:B-1----:R-:W4:Y:S04]  /*30c20*/  LDL.LU R6, [R1+0x744] ;  /* 0x0007440001067983 */ /* 0x002f280000300800 */
[----:B------:R-:W4:Y:S01]  /*30c30*/  LDL.LU R3, [R1+0x748] ;  /* 0x0007480001037983 */ /* 0x000f220000300800 */
[----:B0-----:R-:W-:Y:S02]  /*30c40*/  @!P4 IMAD.MOV.U32 R28, RZ, RZ, R31 ;  /* 0x000000ffff1cc224 */ /* 0x001fe400078e001f */
[----:B------:R-:W-:-:S05]  /*30c50*/  @!P4 IMAD.MOV.U32 R29, RZ, RZ, R33 ;  /* 0x000000ffff1dc224 */ /* 0x000fca00078e0021 */
[----:B------:R0:W4:Y:S01]  /*30c60*/  @!P4 LDG.E.U8 R26, desc[UR22][R28.64] ;  /* 0x000000161c1ac981 */ /* 0x000122000c1e1100 */
[----:B---3--:R-:W-:-:S05]  /*30c70*/  IADD3 R2, P2, PT, R8, R2, RZ ;  /* 0x0000000208027210 */ /* 0x008fca0007f5e0ff */
[C---:B--2---:R-:W-:Y:S01]  /*30c80*/  IMAD.X R4, R9.reuse, 0x1, R4, P2 ;  /* 0x0000000109047824 */ /* 0x044fe200010e0604 */
[----:B------:R-:W-:Y:S01]  /*30c90*/  STL [R1+0x720], R2 ;  /* 0x0007200201007387 */ /* 0x000fe20000100800 */
[----:B----4-:R-:W-:Y:S02]  /*30ca0*/  IADD3 R0, P2, PT, R8, R0, RZ ;  /* 0x0000000008007210 */ /* 0x010fe40007f5e0ff */
[----:B0-----:R-:W-:Y:S01]  /*30cb0*/  @!P4 IMAD.MOV.U32 R29, RZ, RZ, R4 ;  /* 0x000000ffff1dc224 */ /* 0x001fe200078e0004 */
[----:B------:R-:W2:Y:S04]  /*30cc0*/  LDL.LU R34, [R1+0x75c] ;  /* 0x00075c0001227983 */ /* 0x000ea80000300800 */
[----:B------:R0:W-:Y:S01]  /*30cd0*/  STL [R1+0x71c], R4 ;  /* 0x00071c0401007387 */ /* 0x0001e20000100800 */
[----:B------:R-:W-:-:S02]  /*30ce0*/  IMAD.X R30, R9, 0x1, R30, P2 ;  /* 0x00000001091e7824 */ /* 0x000fc400010e061e */
[----:B------:R-:W-:Y:S01]  /*30cf0*/  @!P4 IMAD.MOV.U32 R28, RZ, RZ, R2 ;  /* 0x000000ffff1cc224 */ /* 0x000fe200078e0002 */
[----:B0-----:R-:W3:Y:S01]  /*30d00*/  LDL.LU R4, [R1+0x760] ;  /* 0x0007600001047983 */ /* 0x001ee20000300800 */
[----:B------:R-:W-:-:S03]  /*30d10*/  @!P4 IMAD.MOV.U32 R31, RZ, RZ, R30 ;  /* 0x000000ffff1fc224 */ /* 0x000fc600078e001e */
[----:B------:R-:W4:Y:S04]  /*30d20*/  LDL.LU R2, [R1+0x764] ;  /* 0x0007640001027983 */ /* 0x000f280000300800 */
[----:B------:R-:W-:Y:S04]  /*30d30*/  STL [R1+0x728], R0 ;  /* 0x0007280001007387 */ /* 0x000fe80000100800 */
[----:B------:R0:W-:Y:S02]  /*30d40*/  STL [R1+0x724], R30 ;  /* 0x0007241e01007387 */ /* 0x0001e40000100800 */
[----:B0-----:R-:W-:-:S02]  /*30d50*/  @!P4 IMAD.MOV.U32 R30, RZ, RZ, R0 ;  /* 0x000000ffff1ec224 */ /* 0x001fc400078e0000 */
[----:B------:R-:W4:Y:S01]  /*30d60*/  LDL.LU R0, [R1+0x768] ;  /* 0x0007680001007983 */ /* 0x000f220000300800 */
[----:B------:R-:W-:Y:S02]  /*30d70*/  PRMT R27, RZ, 0x7610, R27 ;  /* 0x00007610ff1b7816 */ /* 0x000fe4000000001b */
[----:B------:R-:W-:-:S04]  /*30d80*/  IADD3 R7, P2, PT, R8, R7, RZ ;  /* 0x0000000708077210 */ /* 0x000fc80007f5e0ff */
[----:B------:R0:W4:Y:S01]  /*30d90*/  @!P4 LDG.E.U8 R27, desc[UR22][R28.64] ;  /* 0x000000161c1bc981 */ /* 0x000122000c1e1100 */
[----:B------:R-:W-:-:S03]  /*30da0*/  IMAD.X R32, R9, 0x1, R32, P2 ;  /* 0x0000000109207824 */ /* 0x000fc600010e0620 */
[----:B------:R1:W-:Y:S01]  /*30db0*/  STL [R1+0x740], R7 ;  /* 0x0007400701007387 */ /* 0x0003e20000100800 */
[----:B0-----:R-:W-:-:S03]  /*30dc0*/  PRMT R28, RZ, 0x7610, R28 ;  /* 0x00007610ff1c7816 */ /* 0x001fc6000000001c */
[----:B------:R0:W-:Y:S01]  /*30dd0*/  STL [R1+0x73c], R32 ;  /* 0x00073c2001007387 */ /* 0x0001e20000100800 */
[----:B------:R-:W-:-:S03]  /*30de0*/  PRMT R29, RZ, 0x7610, R29 ;  /* 0x00007610ff1d7816 */ /* 0x000fc6000000001d */
[----:B------:R-:W4:Y:S04]  /*30df0*/  LDL.LU R36, [R1+0x77c] ;  /* 0x00077c0001247983 */ /* 0x000f280000300800 */
[----:B------:R0:W4:Y:S01]  /*30e00*/  @!P4 LDG.E.U8 R28, desc[UR22][R30.64] ;  /* 0x000000161e1cc981 */ /* 0x000122000c1e1100 */
[----:B------:R-:W-:Y:S01]  /*30e10*/  IADD3 R3, P2, PT, R8, R3, RZ ;  /* 0x0000000308037210 */ /* 0x000fe20007f5e0ff */
[----:B0-----:R-:W-:Y:S02]  /*30e20*/  @!P4 IMAD.MOV.U32 R30, RZ, RZ, R7 ;  /* 0x000000ffff1ec224 */ /* 0x001fe400078e0007 */
[----:B------:R-:W-:Y:S01]  /*30e30*/  @!P4 IMAD.MOV.U32 R31, RZ, RZ, R32 ;  /* 0x000000ffff1fc224 */ /* 0x000fe200078e0020 */
[----:B-1----:R-:W4:Y:S01]  /*30e40*/  LDL.LU R7, [R1+0x780] ;  /* 0x0007800001077983 */ /* 0x002f220000300800 */
[----:B------:R-:W-:-:S03]  /*30e50*/  IMAD.X R6, R9, 0x1, R6, P2 ;  /* 0x0000000109067824 */ /* 0x000fc600010e0606 */
[----:B------:R0:W4:Y:S01]  /*30e60*/  @!P4 LDG.E.U8 R29, desc[UR22][R30.64] ;  /* 0x000000161e1dc981 */ /* 0x000122000c1e1100 */
[----:B------:R-:W-:-:S03]  /*30e70*/  @!P4 IMAD.MOV.U32 R33, RZ, RZ, R6 ;  /* 0x000000ffff21c224 */ /* 0x000fc600078e0006 */
[----:B------:R-:W-:Y:S01]  /*30e80*/  STL [R1+0x748], R3 ;  /* 0x0007480301007387 */ /* 0x000fe20000100800 */
[----:B------:R-:W-:-:S03]  /*30e90*/  @!P4 IMAD.MOV.U32 R32, RZ, RZ, R3 ;  /* 0x000000ffff20c224 */ /* 0x000fc600078e0003 */
[----:B------:R1:W-:Y:S01]  /*30ea0*/  STL [R1+0x744], R6 ;  /* 0x0007440601007387 */ /* 0x0003e20000100800 */
[----:B0-----:R-:W-:-:S06]  /*30eb0*/  PRMT R30, RZ, 0x7610, R30 ;  /* 0x00007610ff1e7816 */ /* 0x001fcc000000001e */
[----:B------:R0:W4:Y:S04]  /*30ec0*/  @!P4 LDG.E.U8 R30, desc[UR22][R32.64] ;  /* 0x00000016201ec981 */ /* 0x000128000c1e1100 */
[----:B-1----:R-:W4:Y:S04]  /*30ed0*/  LDL.LU R6, [R1+0x784] ;  /* 0x0007840001067983 */ /* 0x002f280000300800 */
[----:B------:R-:W4:Y:S01]  /*30ee0*/  LDL.LU R3, [R1+0x788] ;  /* 0x0007880001037983 */ /* 0x000f220000300800 */
[----:B---3--:R-:W-:-:S05]  /*30ef0*/  IADD3 R4, P2, PT, R8, R4, RZ ;  /* 0x0000000408047210 */ /* 0x008fca0007f5e0ff */
[----:B--2---:R-:W-:Y:S01]  /*30f00*/  IMAD.X R34, R9, 0x1, R34, P2 ;  /* 0x0000000109227824 */ /* 0x004fe200010e0622 */
[----:B------:R1:W-:Y:S01]  /*30f10*/  STL [R1+0x760], R4 ;  /* 0x0007600401007387 */ /* 0x0003e20000100800 */
[----:B0-----:R-:W-:-:S03]  /*30f20*/  @!P4 IMAD.MOV.U32 R32, RZ, RZ, R4 ;  /* 0x000000ffff20c224 */ /* 0x001fc600078e0004 */
[----:B------:R0:W-:Y:S04]  /*30f30*/  STL [R1+0x75c], R34 ;  /* 0x00075c2201007387 */ /* 0x0001e80000100800 */
[----:B------:R-:W2:Y:S04]  /*30f40*/  LDL.LU R38, [R1+0x79c] ;  /* 0x00079c0001267983 */ /* 0x000ea80000300800 */
[----:B-1----:R-:W3:Y:S01]  /*30f50*/  LDL.LU R4, [R1+0x7a0] ;  /* 0x0007a00001047983 */ /* 0x002ee20000300800 */
[----:B----4-:R-:W-:-:S05]  /*30f60*/  IADD3 R0, P2, PT, R8, R0, RZ ;  /* 0x0000000008007210 */ /* 0x010fca0007f5e0ff */
[----:B------:R-:W-:Y:S01]  /*30f70*/  IMAD.X R2, R9, 0x1, R2, P2 ;  /* 0x0000000109027824 */ /* 0x000fe200010e0602 */
[----:B------:R-:W-:Y:S01]  /*30f80*/  STL [R1+0x768], R0 ;  /* 0x0007680001007387 */ /* 0x000fe20000100800 */
[----:B------:R-:W-:Y:S02]  /*30f90*/  @!P4 IMAD.MOV.U32 R33, RZ, RZ, R34 ;  /* 0x000000ffff21c224 */ /* 0x000fe400078e0022 */
[----:B------:R-:W-:Y:S01]  /*30fa0*/  @!P4 IMAD.MOV.U32 R35, RZ, RZ, R2 ;  /* 0x000000ffff23c224 */ /* 0x000fe200078e0002 */
[----:B------:R1:W-:Y:S01]  /*30fb0*/  STL [R1+0x764], R2 ;  /* 0x0007640201007387 */ /* 0x0003e20000100800 */
[----:B0-----:R-:W-:-:S03]  /*30fc0*/  @!P4 IMAD.MOV.U32 R34, RZ, RZ, R0 ;  /* 0x000000ffff22c224 */ /* 0x001fc600078e0000 */
[----:B-1----:R-:W4:Y:S04]  /*30fd0*/  LDL.LU R2, [R1+0x7a4] ;  /* 0x0007a40001027983 */ /* 0x002f280000300800 */
[----:B------:R-:W4:Y:S01]  /*30fe0*/  LDL.LU R0, [R1+0x7a8] ;  /* 0x0007a80001007983 */ /* 0x000f220000300800 */
[----:B------:R-:W-:-:S06]  /*30ff0*/  PRMT R31, RZ, 0x7610, R31 ;  /* 0x00007610ff1f7816 */ /* 0x000fcc000000001f */
[----:B------:R0:W4:Y:S01]  /*31000*/  @!P4 LDG.E.U8 R31, desc[UR22][R32.64] ;  /* 0x00000016201fc981 */ /* 0x000122000c1e1100 */
[----:B------:R-:W-:Y:S02]  /*31010*/  IADD3 R7, P2, PT, R8, R7, RZ ;  /* 0x0000000708077210 */ /* 0x000fe40007f5e0ff */
[----:B0-----:R-:W-:-:S03]  /*31020*/  PRMT R32, RZ, 0x7610, R32 ;  /* 0x00007610ff207816 */ /* 0x001fc60000000020 */
[----:B------:R-:W-:Y:S01]  /*31030*/  IMAD.X R36, R9, 0x1, R36, P2 ;  /* 0x0000000109247824 */ /* 0x000fe200010e0624 */
[----:B------:R-:W-:Y:S02]  /*31040*/  PRMT R33, RZ, 0x7610, R33 ;  /* 0x00007610ff217816 */ /* 0x000fe40000000021 */
[----:B------:R0:W4:Y:S04]  /*31050*/  @!P4 LDG.E.U8 R32, desc[UR22][R34.64] ;  /* 0x000000162220c981 */ /* 0x000128000c1e1100 */
[----:B------:R1:W-:Y:S01]  /*31060*/  STL [R1+0x780], R7 ;  /* 0x0007800701007387 */ /* 0x0003e20000100800 */
[----:B0-----:R-:W-:Y:S02]  /*31070*/  @!P4 IMAD.MOV.U32 R34, RZ, RZ, R7 ;  /* 0x000000ffff22c224 */ /* 0x001fe400078e0007 */
[----:B------:R-:W-:Y:S01]  /*31080*/  @!P4 IMAD.MOV.U32 R35, RZ, RZ, R36 ;  /* 0x000000ffff23c224 */ /* 0x000fe200078e0024 */
[----:B------:R0:W-:Y:S04]  /*31090*/  STL [R1+0x77c], R36 ;  /* 0x00077c2401007387 */ /* 0x0001e80000100800 */
[----:B-1----:R-:W4:Y:S01]  /*310a0*/  LDL.LU R7, [R1+0x7bc] ;  /* 0x0007bc0001077983 */ /* 0x002f220000300800 */
[----:B------:R-:W-:-:S03]  /*310b0*/  IADD3 R3, P2, PT, R8, R3, RZ ;  /* 0x0000000308037210 */ /* 0x000fc60007f5e0ff */
[----:B------:R1:W4:Y:S02]  /*310c0*/  @!P4 LDG.E.U8 R33, desc[UR22][R34.64] ;  /* 0x000000162221c981 */ /* 0x000324000c1e1100 */
[----:B------:R-:W-:Y:S02]  /*310d0*/  IMAD.X R6, R9, 0x1, R6, P2 ;  /* 0x0000000109067824 */ /* 0x000fe400010e0606 */
[----:B------:R1:W-:Y:S01]  /*310e0*/  STL [R1+0x788], R3 ;  /* 0x0007880301007387 */ /* 0x0003e20000100800 */
[----:B0-----:R-:W-:Y:S02]  /*310f0*/  @!P4 IMAD.MOV.U32 R36, RZ, RZ, R3 ;  /* 0x000000ffff24c224 */ /* 0x001fe400078e0003 */
[----:B------:R-:W-:Y:S01]  /*31100*/  @!P4 IMAD.MOV.U32 R37, RZ, RZ, R6 ;  /* 0x000000ffff25c224 */ /* 0x000fe200078e0006 */
[----:B------:R0:W-:Y:S01]  /*31110*/  STL [R1+0x784], R6 ;  /* 0x0007840601007387 */ /* 0x0001e20000100800 */
[----:B-1----:R-:W-:-:S03]  /*31120*/  PRMT R34, RZ, 0x7610, R34 ;  /* 0x00007610ff227816 */ /* 0x002fc60000000022 */
[----:B------:R-:W4:Y:S04]  /*31130*/  LDL.LU R3, [R1+0x7c0] ;  /* 0x0007c00001037983 */ /* 0x000f280000300800 */
[----:B0-----:R-:W4:Y:S04]  /*31140*/  LDL.LU R6, [R1+0x7c4] ;  /* 0x0007c40001067983 */ /* 0x001f280000300800 */
[----:B------:R0:W4:Y:S01]  /*31150*/  @!P4 LDG.E.U8 R34, desc[UR22][R36.64] ;  /* 0x000000162422c981 */ /* 0x000122000c1e1100 */
[----:B---3--:R-:W-:-:S05]  /*31160*/  IADD3 R4, P2, PT, R8, R4, RZ ;  /* 0x0000000408047210 */ /* 0x008fca0007f5e0ff */
[----:B--2---:R-:W-:Y:S01]  /*31170*/  IMAD.X R38, R9, 0x1, R38, P2 ;  /* 0x0000000109267824 */ /* 0x004fe200010e0626 */
[----:B------:R1:W-:Y:S01]  /*31180*/  STL [R1+0x7a0], R4 ;  /* 0x0007a00401007387 */ /* 0x0003e20000100800 */
[----:B0-----:R-:W-:-:S03]  /*31190*/  @!P4 IMAD.MOV.U32 R36, RZ, RZ, R4 ;  /* 0x000000ffff24c224 */ /* 0x001fc600078e0004 */
[----:B------:R0:W-:Y:S04]  /*311a0*/  STL [R1+0x79c], R38 ;  /* 0x00079c2601007387 */ /* 0x0001e80000100800 */
[----:B-1----:R-:W2:Y:S01]  /*311b0*/  LDL.LU R4, [R1+0x7c8] ;  /* 0x0007c80001047983 */ /* 0x002ea20000300800 */
[----:B------:R-:W-:Y:S01]  /*311c0*/  @!P4 IMAD.MOV.U32 R37, RZ, RZ, R38 ;  /* 0x000000ffff25c224 */ /* 0x000fe200078e0026 */
[----:B----4-:R-:W-:-:S05]  /*311d0*/  IADD3 R0, P2, PT, R8, R0, RZ ;  /* 0x0000000008007210 */ /* 0x010fca0007f5e0ff */
[----:B------:R-:W-:Y:S01]  /*311e0*/  IMAD.X R2, R9, 0x1, R2, P2 ;  /* 0x0000000109027824 */ /* 0x000fe200010e0602 */
[----:B------:R-:W-:Y:S01]  /*311f0*/  STL [R1+0x7a8], R0 ;  /* 0x0007a80001007387 */ /* 0x000fe20000100800 */
[----:B0-----:R-:W-:Y:S02]  /*31200*/  @!P4 IMAD.MOV.U32 R38, RZ, RZ, R0 ;  /* 0x000000ffff26c224 */ /* 0x001fe400078e0000 */
[----:B------:R-:W-:Y:S01]  /*31210*/  @!P4 IMAD.MOV.U32 R39, RZ, RZ, R2 ;  /* 0x000000ffff27c224 */ /* 0x000fe200078e0002 */
[----:B------:R0:W-:Y:S04]  /*31220*/  STL [R1+0x7a4], R2 ;  /* 0x0007a40201007387 */ /* 0x0001e80000100800 */
[----:B0-----:R-:W3:Y:S04]  /*31230*/  LDL.LU R2, [R1+0x7dc] ;  /* 0x0007dc0001027983 */ /* 0x001ee80000300800 */
[----:B------:R-:W4:Y:S01]  /*31240*/  LDL.LU R0, [R1+0x7e0] ;  /* 0x0007e00001007983 */ /* 0x000f220000300800 */
[----:B------:R-:W-:-:S06]  /*31250*/  PRMT R35, RZ, 0x7610, R35 ;  /* 0x00007610ff237816 */ /* 0x000fcc0000000023 */
[----:B------:R0:W3:Y:S02]  /*31260*/  @!P4 LDG.E.U8 R35, desc[UR22][R36.64] ;  /* 0x000000162423c981 */ /* 0x0000e4000c1e1100 */
[----:B0-----:R-:W-:-:S06]  /*31270*/  PRMT R36, RZ, 0x7610, R36 ;  /* 0x00007610ff247816 */ /* 0x001fcc0000000024 */
[----:B------:R0:W3:Y:S01]  /*31280*/  @!P4 LDG.E.U8 R36, desc[UR22][R38.64] ;  /* 0x000000162624c981 */ /* 0x0000e2000c1e1100 */
[----:B------:R-:W-:-:S05]  /*31290*/  IADD3 R3, P2, PT, R8, R3, RZ ;  /* 0x0000000308037210 */ /* 0x000fca0007f5e0ff */
[----:B------:R-:W-:Y:S01]  /*312a0*/  IMAD.X R7, R9, 0x1, R7, P2 ;  /* 0x0000000109077824 */ /* 0x000fe200010e0607 */
[----:B------:R-:W-:Y:S01]  /*312b0*/  STL [R1+0x7c0], R3 ;  /* 0x0007c00301007387 */ /* 0x000fe20000100800 */
[----:B0-----:R-:W-:Y:S02]  /*312c0*/  @!P4 IMAD.MOV.U32 R38, RZ, RZ, R3 ;  /* 0x000000ffff26c224 */ /* 0x001fe400078e0003 */
[----:B------:R-:W-:Y:S01]  /*312d0*/  @!P4 IMAD.MOV.U32 R39, RZ, RZ, R7 ;  /* 0x000000ffff27c224 */ /* 0x000fe200078e0007 */
[----:B------:R0:W-:Y:S01]  /*312e0*/  STL [R1+0x7bc], R7 ;  /* 0x0007bc0701007387 */ /* 0x0001e20000100800 */
[----:B------:R-:W-:-:S06]  /*312f0*/  PRMT R37, RZ, 0x7610, R37 ;  /* 0x00007610ff257816 */ /* 0x000fcc0000000025 */
[----:B------:R1:W3:Y:S04]  /*31300*/  @!P4 LDG.E.U8 R37, desc[UR22][R38.64] ;  /* 0x000000162625c981 */ /* 0x0002e8000c1e1100 */
[----:B0-----:R-:W3:Y:S04]  /*31310*/  LDL.LU R7, [R1+0x7e4] ;  /* 0x0007e40001077983 */ /* 0x001ee80000300800 */
[----:B------:R-:W3:Y:S01]  /*31320*/  LDL.LU R3, [R1+0x7e8] ;  /* 0x0007e80001037983 */ /* 0x000ee20000300800 */
[----:B-1----:R-:W-:Y:S02]  /*31330*/  PRMT R38, RZ, 0x7610, R38 ;  /* 0x00007610ff267816 */ /* 0x002fe40000000026 */
[----:B--2---:R-:W-:-:S05]  /*31340*/  IADD3 R4, P2, PT, R8, R4, RZ ;  /* 0x0000000408047210 */ /* 0x004fca0007f5e0ff */
[----:B------:R-:W-:Y:S01]  /*31350*/  IMAD.X R6, R9, 0x1, R6, P2 ;  /* 0x0000000109067824 */ /* 0x000fe200010e0606 */
[----:B------:R-:W-:Y:S01]  /*31360*/  STL [R1+0x7c8], R4 ;  /* 0x0007c80401007387 */ /* 0x000fe20000100800 */
[----:B------:R-:W-:Y:S02]  /*31370*/  @!P4 IMAD.MOV.U32 R40, RZ, RZ, R4 ;  /* 0x000000ffff28c224 */ /* 0x000fe400078e0004 */
[----:B------:R-:W-:Y:S01]  /*31380*/  @!P4 IMAD.MOV.U32 R41, RZ, RZ, R6 ;  /* 0x000000ffff29c224 */ /* 0x000fe200078e0006 */
[----:B------:R0:W-:Y:S04]  /*31390*/  STL [R1+0x7c4], R6 ;  /* 0x0007c40601007387 */ /* 0x0001e80000100800 */
[----:B------:R1:W2:Y:S04]  /*313a0*/  @!P4 LDG.E.U8 R38, desc[UR22][R40.64] ;  /* 0x000000162826c981 */ /* 0x0002a8000c1e1100 */
[----:B0-----:R-:W2:Y:S04]  /*313b0*/  LDL.LU R6, [R1+0x7fc] ;  /* 0x0007fc0001067983 */ /* 0x001ea80000300800 */
[----:B------:R-:W2:Y:S01]  /*313c0*/  LDL.LU R4, [R1+0x800] ;  /* 0x0008000001047983 */ /* 0x000ea20000300800 */
[----:B----4-:R-:W-:-:S05]  /*313d0*/  IADD3 R0, P2, PT, R8, R0, RZ ;  /* 0x0000000008007210 */ /* 0x010fca0007f5e0ff */
[----:B---3--:R-:W-:Y:S01]  /*313e0*/  IMAD.X R2, R9, 0x1, R2, P2 ;  /* 0x0000000109027824 */ /* 0x008fe200010e0602 */
[----:B------:R-:W-:Y:S01]  /*313f0*/  STL [R1+0x7e0], R0 ;  /* 0x0007e00001007387 */ /* 0x000fe20000100800 */
[----:B-1----:R-:W-:Y:S02]  /*31400*/  @!P4 IMAD.MOV.U32 R40, RZ, RZ, R0 ;  /* 0x000000ffff28c224 */ /* 0x002fe400078e0000 */
[----:B------:R-:W-:Y:S01]  /*31410*/  @!P4 IMAD.MOV.U32 R41, RZ, RZ, R2 ;  /* 0x000000ffff29c224 */ /* 0x000fe200078e0002 */
[----:B------:R0:W-:Y:S04]  /*31420*/  STL [R1+0x7dc], R2 ;  /* 0x0007dc0201007387 */ /* 0x0001e80000100800 */
[----:B0-----:R-:W3:Y:S04]  /*31430*/  LDL.LU R2, [R1+0x804] ;  /* 0x0008040001027983 */ /* 0x001ee80000300800 */
[----:B------:R-:W4:Y:S01]  /*31440*/  LDL.LU R0, [R1+0x808] ;  /* 0x0008080001007983 */ /* 0x000f220000300800 */
[----:B------:R-:W-:-:S06]  /*31450*/  PRMT R39, RZ, 0x7610, R39 ;  /* 0x00007610ff277816 */ /* 0x000fcc0000000027 */
[----:B------:R0:W3:Y:S02]  /*31460*/  @!P4 LDG.E.U8 R39, desc[UR22][R40.64] ;  /* 0x000000162827c981 */ /* 0x0000e4000c1e1100 */
[----:B0-----:R-:W-:Y:S02]  /*31470*/  PRMT R40, RZ, 0x7610, R40 ;  /* 0x00007610ff287816 */ /* 0x001fe40000000028 */
[----:B------:R-:W-:-:S05]  /*31480*/  IADD3 R3, P2, PT, R8, R3, RZ ;  /* 0x0000000308037210 */ /* 0x000fca0007f5e0ff */
[----:B------:R-:W-:Y:S01]  /*31490*/  IMAD.X R7, R9, 0x1, R7, P2 ;  /* 0x0000000109077824 */ /* 0x000fe200010e0607 */
[----:B------:R-:W-:Y:S01]  /*314a0*/  STL [R1+0x7e8], R3 ;  /* 0x0007e80301007387 */ /* 0x000fe20000100800 */
[----:B------:R-:W-:Y:S02]  /*314b0*/  @!P4 IMAD.MOV.U32 R42, RZ, RZ, R3 ;  /* 0x000000ffff2ac224 */ /* 0x000fe400078e0003 */
[----:B------:R-:W-:Y:S01]  /*314c0*/  @!P4 IMAD.MOV.U32 R43, RZ, RZ, R7 ;  /* 0x000000ffff2bc224 */ /* 0x000fe200078e0007 */
[----:B------:R0:W-:Y:S04]  /*314d0*/  STL [R1+0x7e4], R7 ;  /* 0x0007e40701007387 */ /* 0x0001e80000100800 */
[----:B------:R-:W3:Y:S04]  /*314e0*/  LDL.LU R46, [R1+0x81c] ;  /* 0x00081c00012e7983 */ /* 0x000ee80000300800 */
[----:B------:R1:W3:Y:S04]  /*314f0*/  @!P4 LDG.E.U8 R40, desc[UR22][R42.64] ;  /* 0x000000162a28c981 */ /* 0x0002e8000c1e1100 */
[----:B0-----:R-:W3:Y:S01]  /*31500*/  LDL.LU R7, [R1+0x820] ;  /* 0x0008200001077983 */ /* 0x001ee20000300800 */
[----:B------:R-:W-:Y:S01]  /*31510*/  IMAD.MOV.U32 R3, RZ, RZ, R44 ;  /* 0x000000ffff037224 */ /* 0x000fe200078e002c */
        /* <DEDUP_REMOVED lines=8> */
[----:B----4-:R-:W-:-:S05]  /*315a0*/  IADD3 R0, P2, PT, R8, R0, RZ ;  /* 0x0000000008007210 */ /* 0x010fca0007f5e0ff */
[----:B---3--:R-:W-:Y:S01]  /*315b0*/  IMAD.X R2, R9, 0x1, R2, P2 ;  /* 0x0000000109027824 */ /* 0x008fe200010e0602 */
[----:B------:R-:W-:Y:S01]  /*315c0*/  STL [R1+0x808], R0 ;  /* 0x0008080001007387 */ /* 0x000fe20000100800 */
[----:B------:R-:W-:Y:S02]  /*315d0*/  @!P4 IMAD.MOV.U32 R44, RZ, RZ, R0 ;  /* 0x000000ffff2cc224 */ /* 0x000fe400078e0000 */
[----:B------:R-:W-:Y:S01]  /*315e0*/  @!P4 IMAD.MOV.U32 R45, RZ, RZ, R2 ;  /* 0x000000ffff2dc224 */ /* 0x000fe200078e0002 */
[----:B------:R0:W-:Y:S04]  /*315f0*/  STL [R1+0x804], R2 ;  /* 0x0008040201007387 */ /* 0x0001e80000100800 */
[----:B0-----:R-:W3:Y:S04]  /*31600*/  LDL.LU R2, [R1+0x83c] ;  /* 0x00083c0001027983 */ /* 0x001ee80000300800 */
[----:B------:R-:W4:Y:S01]  /*31610*/  LDL.LU R0, [R1+0x840] ;  /* 0x0008400001007983 */ /* 0x000f220000300800 */
[----:B------:R-:W-:-:S06]  /*31620*/  PRMT R41, RZ, 0x7610, R41 ;  /* 0x00007610ff297816 */ /* 0x000fcc0000000029 */
[----:B------:R0:W3:Y:S02]  /*31630*/  @!P4 LDG.E.U8 R41, desc[UR22][R42.64] ;  /* 0x000000162a29c981 */ /* 0x0000e4000c1e1100 */
[----:B0-----:R-:W-:Y:S02]  /*31640*/  PRMT R42, RZ, 0x7610, R42 ;  /* 0x00007610ff2a7816 */ /* 0x001fe4000000002a */
[----:B------:R-:W-:-:S04]  /*31650*/  PRMT R43, RZ, 0x7610, R43 ;  /* 0x00007610ff2b7816 */ /* 0x000fc8000000002b */
[----:B------:R0:W3:Y:S01]  /*31660*/  @!P4 LDG.E.U8 R42, desc[UR22][R44.64] ;  /* 0x000000162c2ac981 */ /* 0x0000e2000c1e1100 */
[----:B------:R-:W-:-:S05]  /*31670*/  IADD3 R7, P2, PT, R8, R7, RZ ;  /* 0x0000000708077210 */ /* 0x000fca0007f5e0ff */
[----:B------:R-:W-:Y:S01]  /*31680*/  IMAD.X R46, R9, 0x1, R46, P2 ;  /* 0x00000001092e7824 */ /* 0x000fe200010e062e */
[----:B------:R1:W-:Y:S01]  /*31690*/  STL [R1+0x820], R7 ;  /* 0x0008200701007387 */ /* 0x0003e20000100800 */
[----:B0-----:R-:W-:-:S03]  /*316a0*/  @!P4 IMAD.MOV.U32 R44, RZ, RZ, R7 ;  /* 0x000000ffff2cc224 */ /* 0x001fc600078e0007 */
[----:B------:R0:W-:Y:S04]  /*316b0*/  STL [R1+0x81c], R46 ;  /* 0x00081c2e01007387 */ /* 0x0001e80000100800 */
[----:B------:R-:W3:Y:S01]  /*316c0*/  LDL.LU R84, [R1+0x844] ;  /* 0x0008440001547983 */ /* 0x000ee20000300800 */
[----:B------:R-:W-:-:S03]  /*316d0*/  @!P4 IMAD.MOV.U32 R45, RZ, RZ, R46 ;  /* 0x000000ffff2dc224 */ /* 0x000fc600078e002e */
[----:B-1----:R-:W3:Y:S04]  /*316e0*/  LDL.LU R7, [R1+0x848] ;  /* 0x0008480001077983 */ /* 0x002ee80000300800 */
[----:B------:R1:W3:Y:S02]  /*316f0*/  @!P4 LDG.E.U8 R43, desc[UR22][R44.64] ;  /* 0x000000162c2bc981 */ /* 0x0002e4000c1e1100 */
[----:B-1----:R-:W-:Y:S02]  /*31700*/  PRMT R44, RZ, 0x7610, R44 ;  /* 0x00007610ff2c7816 */ /* 0x002fe4000000002c */
[----:B--2---:R-:W-:-:S05]  /*31710*/  IADD3 R4, P2, PT, R8, R4, RZ ;  /* 0x0000000408047210 */ /* 0x004fca0007f5e0ff */
[----:B------:R-:W-:Y:S01]  /*31720*/  IMAD.X R6, R9, 0x1, R6, P2 ;  /* 0x0000000109067824 */ /* 0x000fe200010e0606 */
[----:B------:R-:W-:Y:S01]  /*31730*/  STL [R1+0x828], R4 ;  /* 0x0008280401007387 */ /* 0x000fe20000100800 */
[----:B0-----:R-:W-:Y:S02]  /*31740*/  @!P4 IMAD.MOV.U32 R46, RZ, RZ, R4 ;  /* 0x000000ffff2ec224 */ /* 0x001fe400078e0004 */
        /* <DEDUP_REMOVED lines=13> */
[----:B------:R-:W-:-:S02]  /*31820*/  PRMT R45, RZ, 0x7610, R45 ;  /* 0x00007610ff2d7816 */ /* 0x000fc4000000002d */
[----:B------:R-:W-:-:S04]  /*31830*/  PRMT R49, RZ, 0x7610, R49 ;  /* 0x00007610ff317816 */ /* 0x000fc80000000031 */
[----:B------:R0:W3:Y:S01]  /*31840*/  @!P4 LDG.E.U8 R45, desc[UR22][R46.64] ;  /* 0x000000162e2dc981 */ /* 0x0000e2000c1e1100 */
[----:B------:R-:W-:-:S05]  /*31850*/  IADD3 R7, P2, PT, R8, R7, RZ ;  /* 0x0000000708077210 */ /* 0x000fca0007f5e0ff */
[----:B------:R-:W-:Y:S01]  /*31860*/  IMAD.X R84, R9, 0x1, R84, P2 ;  /* 0x0000000109547824 */ /* 0x000fe200010e0654 */
[----:B------:R-:W-:Y:S01]  /*31870*/  STL [R1+0x848], R7 ;  /* 0x0008480701007387 */ /* 0x000fe20000100800 */
[----:B0-----:R-:W-:Y:S02]  /*31880*/  @!P4 IMAD.MOV.U32 R46, RZ, RZ, R7 ;  /* 0x000000ffff2ec224 */ /* 0x001fe400078e0007 */
[----:B------:R-:W-:Y:S01]  /*31890*/  @!P4 IMAD.MOV.U32 R47, RZ, RZ, R84 ;  /* 0x000000ffff2fc224 */ /* 0x000fe200078e0054 */
[----:B------:R0:W-:Y:S04]  /*318a0*/  STL [R1+0x844], R84 ;  /* 0x0008445401007387 */ /* 0x0001e80000100800 */
[----:B------:R1:W3:Y:S04]  /*318b0*/  @!P4 LDG.E.U8 R49, desc[UR22][R46.64] ;  /* 0x000000162e31c981 */ /* 0x0002e8000c1e1100 */
[----:B0-----:R-:W3:Y:S04]  /*318c0*/  LDL.LU R84, [R1+0x87c] ;  /* 0x00087c0001547983 */ /* 0x001ee80000300800 */
[----:B------:R-:W3:Y:S01]  /*318d0*/  LDL.LU R7, [R1+0x880] ;  /* 0x0008800001077983 */ /* 0x000ee20000300800 */
[----:B------:R-:W-:-:S02]  /*318e0*/  PRMT R51, RZ, 0x7610, R51 ;  /* 0x00007610ff337816 */ /* 0x000fc40000000033 */
[----:B--2---:R-:W-:-:S05]  /*318f0*/  IADD3 R4, P2, PT, R8, R4, RZ ;  /* 0x0000000408047210 */ /* 0x004fca0007f5e0ff */
[----:B------:R-:W-:Y:S01]  /*31900*/  IMAD.X R6, R9, 0x1, R6, P2 ;  /* 0x0000000109067824 */ /* 0x000fe200010e0606 */
[----:B------:R-:W-:Y:S01]  /*31910*/  STL [R1+0x860], R4 ;  /* 0x0008600401007387 */ /* 0x000fe20000100800 */
[----:B-1----:R-:W-:Y:S02]  /*31920*/  @!P4 IMAD.MOV.U32 R46, RZ, RZ, R4 ;  /* 0x000000ffff2ec224 */ /* 0x002fe400078e0004 */
        /* <DEDUP_REMOVED lines=108> */
[----:B------:R-:W-:Y:S04]  /*31ff0*/  STL [R1+0x920], R7 ;  /* 0x0009200701007387 */ /* 0x000fe80000100800 */
[----:B------:R1:W-:Y:S04]  /*32000*/  STL [R1+0x91c], R84 ;  /* 0x00091c5401007387 */ /* 0x0003e80000100800 */
[----:B------:R-:W3:Y:S04]  /*32010*/  LDL.LU R88, [R1+0x974] ;  /* 0x0009740001587983 */ /* 0x000ee80000300800 */
[----:B------:R-:W3:Y:S01]  /*32020*/  LDL.LU R86, [R1+0x978] ;  /* 0x0009780001567983 */ /* 0x000ee20000300800 */
[----:B0-----:R-:W-:-:S02]  /*32030*/  @!P4 IMAD.MOV.U32 R46, RZ, RZ, R7 ;  /* 0x000000ffff2ec224 */ /* 0x001fc400078e0007 */
[----:B------:R-:W-:Y:S01]  /*32040*/  @!P4 IMAD.MOV.U32 R47, RZ, RZ, R84 ;  /* 0x000000ffff2fc224 */ /* 0x000fe200078e0054 */
[----:B------:R-:W-:-:S04]  /*32050*/  PRMT R75, RZ, 0x7610, R75 ;  /* 0x00007610ff4b7816 */ /* 0x000fc8000000004b */
[----:B------:R0:W3:Y:S01]  /*32060*/  @!P4 LDG.E.U8 R73, desc[UR22][R46.64] ;  /* 0x000000162e49c981 */ /* 0x0000e2000c1e1100 */
[----:B--2---:R-:W-:-:S05]  /*32070*/  IADD3 R4, P2, PT, R8, R4, RZ ;  /* 0x0000000408047210 */ /* 0x004fca0007f5e0ff */
[----:B------:R-:W-:Y:S01]  /*32080*/  IMAD.X R6, R9, 0x1, R6, P2 ;  /* 0x0000000109067824 */ /* 0x000fe200010e0606 */
[----:B------:R-:W-:Y:S04]  /*32090*/  STL [R1+0x940], R4 ;  /* 0x0009400401007387 */ /* 0x000fe80000100800 */
[----:B------:R2:W-:Y:S04]  /*320a0*/  STL [R1+0x93c], R6 ;  /* 0x00093c0601007387 */ /* 0x0005e80000100800 */
[----:B-1----:R-:W3:Y:S04]  /*320b0*/  LDL.LU R84, [R1+0x98c] ;  /* 0x00098c0001547983 */ /* 0x002ee80000300800 */
[----:B------:R-:W3:Y:S01]  /*320c0*/  LDL.LU R7, [R1+0x990] ;  /* 0x0009900001077983 */ /* 0x000ee20000300800 */
[----:B0-----:R-:W-:-:S02]  /*320d0*/  @!P4 IMAD.MOV.U32 R46, RZ, RZ, R4 ;  /* 0x000000ffff2ec224 */ /* 0x001fc400078e0004 */
[----:B------:R-:W-:Y:S02]  /*320e0*/  @!P4 IMAD.MOV.U32 R47, RZ, RZ, R6 ;  /* 0x000000ffff2fc224 */ /* 0x000fe400078e0006 */
[----:B--2---:R-:W2:Y:S04]  /*320f0*/  LDL.LU R6, [R1+0x904] ;  /* 0x0009040001067983 */ /* 0x004ea80000300800 */
[----:B------:R-:W2:Y:S04]  /*32100*/  LDL.LU R4, [R1+0x908] ;  /* 0x0009080001047983 */ /* 0x000ea80000300800 */
[----:B------:R0:W2:Y:S01]  /*32110*/  @!P4 LDG.E.U8 R75, desc[UR22][R46.64] ;  /* 0x000000162e4bc981 */ /* 0x0000a2000c1e1100 */
[----:B----4-:R-:W-:-:S05]  /*32120*/  IADD3 R0, P2, PT, R8, R0, RZ ;  /* 0x0000000008007210 */ /* 0x010fca0007f5e0ff */
[----:B---3--:R-:W-:Y:S01]  /*32130*/  IMAD.X R2, R9, 0x1, R2, P2 ;  /* 0x0000000109027824 */ /* 0x008fe200010e0602 */
[----:B------:R-:W-:Y:S01]  /*32140*/  STL [R1+0x960], R0 ;  /* 0x0009600001007387 */ /* 0x000fe20000100800 */
[----:B0-----:R-:W-:Y:S02]  /*32150*/  @!P4 IMAD.MOV.U32 R46, RZ, RZ, R0 ;  /* 0x000000ffff2ec224 */ /* 0x001fe400078e0000 */
        /* <DEDUP_REMOVED lines=8> */
[----:B------:R-:W-:Y:S02]  /*321e0*/  IMAD.X R88, R9, 0x1, R88, P2 ;  /* 0x0000000109587824 */ /* 0x000fe400010e0658 */
[----:B0-----:R-:W-:Y:S02]  /*321f0*/  @!P4 IMAD.MOV.U32 R46, RZ, RZ, R86 ;  /* 0x000000ffff2ec224 */ /* 0x001fe400078e0056 */
[----:B------:R-:W-:Y:S01]  /*32200*/  @!P4 IMAD.MOV.U32 R47, RZ, RZ, R88 ;  /* 0x000000ffff2fc224 */ /* 0x000fe200078e0058 */
[----:B------:R-:W-:Y:S01]  /*32210*/  PRMT R81, RZ, 0x7610, R81 ;  /* 0x00007610ff517816 */ /* 0x000fe20000000051 */
[----:B------:R0:W-:Y:S04]  /*32220*/  STL [R1+0x978], R86 ;  /* 0x0009785601007387 */ /* 0x0001e80000100800 */
[----:B------:R1:W3:Y:S04]  /*32230*/  @!P4 LDG.E.U8 R79, desc[UR22][R46.64] ;  /* 0x000000162e4fc981 */ /* 0x0002e8000c1e1100 */
[----:B------:R0:W-:Y:S01]  /*32240*/  STL [R1+0x974], R88 ;  /* 0x0009745801007387 */ /* 0x0001e20000100800 */
[----:B------:R-:W-:-:S02]  /*32250*/  PRMT R83, RZ, 0x7610, R83 ;  /* 0x00007610ff537816 */ /* 0x000fc40000000053 */
[----:B------:R-:W-:Y:S02]  /*32260*/  PRMT R85, RZ, 0x7610, R85 ;  /* 0x00007610ff557816 */ /* 0x000fe40000000055 */
[----:B------:R-:W-:-:S05]  /*32270*/  IADD3 R7, P2, PT, R8, R7, RZ ;  /* 0x0000000708077210 */ /* 0x000fca0007f5e0ff */
[----:B------:R-:W-:Y:S01]  /*32280*/  IMAD.X R84, R9, 0x1, R84, P2 ;  /* 0x0000000109547824 */ /* 0x000fe200010e0654 */
[----:B--2---:R-:W-:Y:S01]  /*32290*/  IADD3 R4, P2, PT, R8, R4, RZ ;  /* 0x0000000408047210 */ /* 0x004fe20007f5e0ff */
[----:B-1----:R-:W-:-:S04]  /*322a0*/  @!P4 IMAD.MOV.U32 R46, RZ, RZ, R7 ;  /* 0x000000ffff2ec224 */ /* 0x002fc800078e0007 */
[----:B------:R-:W-:Y:S02]  /*322b0*/  IMAD.X R6, R9, 0x1, R6, P2 ;  /* 0x0000000109067824 */ /* 0x000fe400010e0606 */
[----:B------:R-:W-:Y:S01]  /*322c0*/  @!P4 IMAD.MOV.U32 R47, RZ, RZ, R84 ;  /* 0x000000ffff2fc224 */ /* 0x000fe200078e0054 */
[----:B------:R-:W-:Y:S04]  /*322d0*/  STL [R1+0x990], R7 ;  /* 0x0009900701007387 */ /* 0x000fe80000100800 */
[----:B------:R-:W-:Y:S04]  /*322e0*/  STL [R1+0x98c], R84 ;  /* 0x00098c5401007387 */ /* 0x000fe80000100800 */
[----:B------:R1:W-:Y:S04]  /*322f0*/  STL [R1+0x908], R4 ;  /* 0x0009080401007387 */ /* 0x0003e80000100800 */
[----:B------:R2:W3:Y:S04]  /*32300*/  @!P4 LDG.E.U8 R81, desc[UR22][R46.64] ;  /* 0x000000162e51c981 */ /* 0x0004e8000c1e1100 */
[----:B------:R0:W-:Y:S01]  /*32310*/  STL [R1+0x904], R6 ;  /* 0x0009040601007387 */ /* 0x0001e20000100800 */
[----:B----4-:R-:W-:Y:S01]  /*32320*/  IADD3 R0, P2, PT, R8, R0, RZ ;  /* 0x0000000008007210 */ /* 0x010fe20007f5e0ff */
[----:B--2---:R-:W-:-:S04]  /*32330*/  @!P4 IMAD.MOV.U32 R46, RZ, RZ, R4 ;  /* 0x000000ffff2ec224 */ /* 0x004fc800078e0004 */
[----:B---3--:R-:W-:Y:S01]  /*32340*/  IMAD.X R2, R9, 0x1, R2, P2 ;  /* 0x0000000109027824 */ /* 0x008fe200010e0602 */
[----:B------:R2:W-:Y:S01]  /*32350*/  STL [R1+0x928], R0 ;  /* 0x0009280001007387 */ /* 0x0005e20000100800 */
[----:B------:R-:W-:-:S03]  /*32360*/  @!P4 IMAD.MOV.U32 R47, RZ, RZ, R6 ;  /* 0x000000ffff2fc224 */ /* 0x000fc600078e0006 */
[----:B------:R3:W-:Y:S04]  /*32370*/  STL [R1+0x924], R2 ;  /* 0x0009240201007387 */ /* 0x0007e80000100800 */
[----:B0-----:R-:W4:Y:S04]  /*32380*/  LDL.LU R86, [R1+0x74] ;  /* 0x0000740001567983 */ /* 0x001f280000300800 */
[----:B------:R-:W4:Y:S04]  /*32390*/  LDL.LU R88, [R1+0x6c] ;  /* 0x00006c0001587983 */ /* 0x000f280000300800 */
[----:B------:R-:W4:Y:S04]  /*323a0*/  LDL.LU R90, [R1+0x64] ;  /* 0x00006400015a7983 */ /* 0x000f280000300800 */
[----:B------:R0:W4:Y:S04]  /*323b0*/  @!P4 LDG.E.U8 R83, desc[UR22][R46.64] ;  /* 0x000000162e53c981 */ /* 0x000128000c1e1100 */
[----:B------:R-:W4:Y:S04]  /*323c0*/  LDL.LU R92, [R1+0x5c] ;  /* 0x00005c00015c7983 */ /* 0x000f280000300800 */
[----:B-1----:R-:W4:Y:S01]  /*323d0*/  LDL.LU R4, [R1+0x54] ;  /* 0x0000540001047983 */ /* 0x002f220000300800 */
[----:B0-----:R-:W-:-:S02]  /*323e0*/  @!P4 IMAD.MOV.U32 R46, RZ, RZ, R0 ;  /* 0x000000ffff2ec224 */ /* 0x001fc400078e0000 */
[----:B------:R-:W-:Y:S01]  /*323f0*/  @!P4 IMAD.MOV.U32 R47, RZ, RZ, R2 ;  /* 0x000000ffff2fc224 */ /* 0x000fe200078e0002 */
[----:B------:R-:W4:Y:S01]  /*32400*/  LDL.LU R6, [R1+0x4c] ;  /* 0x00004c0001067983 */ /* 0x000f220000300800 */
[----:B------:R-:W-:-:S03]  /*32410*/  IMAD.MOV.U32 R84, RZ, RZ, R3 ;  /* 0x000000ffff547224 */ /* 0x000fc600078e0003 */
[----:B--2---:R-:W2:Y:S04]  /*32420*/  LDL.LU R0, [R1+0x44] ;  /* 0x0000440001007983 */ /* 0x004ea80000300800 */
[----:B---3--:R-:W3:Y:S04]  /*32430*/  LDL.LU R2, [R1+0x3c] ;  /* 0x00003c0001027983 */ /* 0x008ee80000300800 */
[----:B------:R-:W2:Y:S04]  /*32440*/  LDL.LU R7, [R1+0x34] ;  /* 0x0000340001077983 */ /* 0x000ea80000300800 */
[----:B------:R-:W2:Y:S04]  /*32450*/  LDL.LU R3, [R1+0x2c] ;  /* 0x00002c0001037983 */ /* 0x000ea80000300800 */
[----:B------:R0:W2:Y:S04]  /*32460*/  @!P4 LDG.E.U8 R85, desc[UR22][R46.64] ;  /* 0x000000162e55c981 */ /* 0x0000a8000c1e1100 */
[----:B------:R-:W2:Y:S04]  /*32470*/  LDL.LU R46, [R1+0x944] ;  /* 0x00094400012e7983 */ /* 0x000ea80000300800 */
[----:B------:R-:W0:Y:S01]  /*32480*/  LDL.LU R47, [R1+0x948] ;  /* 0x00094800012f7983 */ /* 0x000e220000300800 */
[----:B------:R-:W-:-:S02]  /*32490*/  PRMT R87, RZ, 0x7610, R87 ;  /* 0x00007610ff577816 */ /* 0x000fc40000000057 */
[----:B0-----:R-:W-:-:S05]  /*324a0*/  IADD3 R47, P2, PT, R8, R47, RZ ;  /* 0x0000002f082f7210 */ /* 0x001fca0007f5e0ff */
[----:B--2---:R-:W-:Y:S01]  /*324b0*/  IMAD.X R46, R9, 0x1, R46, P2 ;  /* 0x00000001092e7824 */ /* 0x004fe200010e062e */
[----:B------:R0:W-:Y:S04]  /*324c0*/  STL [R1+0x948], R47 ;  /* 0x0009482f01007387 */ /* 0x0001e80000100800 */
[----:B------:R1:W-:Y:S01]  /*324d0*/  STL [R1+0x944], R46 ;  /* 0x0009442e01007387 */ /* 0x0003e20000100800 */
[----:B0-----:R-:W-:-:S04]  /*324e0*/  @!P4 LOP3.LUT R47, R47, R46, RZ, 0x3c, !PT ;  /* 0x0000002e2f2fc212 */ /* 0x001fc800078e3cff */
[----:B-1----:R-:W-:-:S04]  /*324f0*/  @!P4 LOP3.LUT R46, R47, R46, RZ, 0x3c, !PT ;  /* 0x0000002e2f2ec212 */ /* 0x002fc800078e3cff */
[----:B------:R-:W-:-:S05]  /*32500*/  @!P4 LOP3.LUT R47, R47, R46, RZ, 0x3c, !PT ;  /* 0x0000002e2f2fc212 */ /* 0x000fca00078e3cff */
[----:B------:R0:W2:Y:S04]  /*32510*/  @!P4 LDG.E.U8 R87, desc[UR22][R46.64] ;  /* 0x000000162e57c981 */ /* 0x0000a8000c1e1100 */
[----:B------:R-:W2:Y:S04]  /*32520*/  LDL.LU R46, [R1+0x244] ;  /* 0x00024400012e7983 */ /* 0x000ea80000300800 */
[----:B------:R-:W0:Y:S01]  /*32530*/  LDL.LU R47, [R1+0x248] ;  /* 0x00024800012f7983 */ /* 0x000e220000300800 */
[----:B------:R-:W-:Y:S02]  /*32540*/  PRMT R89, RZ, 0x7610, R89 ;  /* 0x00007610ff597816 */ /* 0x000fe40000000059 */
        /* <DEDUP_REMOVED lines=21> */
[----:B------:R-:W1:Y:S01]  /*326a0*/  S2R R5, SR_TID.X ;  /* 0x0000000000057919 */ /* 0x000e620000002100 */
[----:B------:R-:W-:-:S02]  /*326b0*/  PRMT R93, RZ, 0x7610, R93 ;  /* 0x00007610ff5d7816 */ /* 0x000fc4000000005d */
[----:B-1----:R-:W-:-:S04]  /*326c0*/  LOP3.LUT R5, R5, 0x7f, RZ, 0xc0, !PT ;  /* 0x0000007f05057812 */ /* 0x002fc800078ec0ff */
[----:B------:R-:W-:-:S05]  /*326d0*/  LOP3.LUT R5, R5, 0x20, RZ, 0x3c, !PT ;  /* 0x0000002005057812 */ /* 0x000fca00078e3cff */
[----:B------:R-:W-:Y:S04]  /*326e0*/  STS.U8 [R5+UR9+0x8f00], R84 ;  /* 0x008f005405007988 */ /* 0x000fe80008000009 */
[----:B----4-:R-:W-:Y:S04]  /*326f0*/  STS.U8 [R5+UR9+0x9100], R86 ;  /* 0x0091005605007988 */ /* 0x010fe80008000009 */
[----:B------:R-:W-:Y:S04]  /*32700*/  STS.U8 [R5+UR9+0x9300], R88 ;  /* 0x0093005805007988 */ /* 0x000fe80008000009 */
[----:B------:R-:W-:Y:S04]  /*32710*/  STS.U8 [R5+UR9+0x9500], R90 ;  /* 0x0095005a05007988 */ /* 0x000fe80008000009 */
[----:B------:R-:W-:Y:S04]  /*32720*/  STS.U8 [R5+UR9+0x9700], R92 ;  /* 0x0097005c05007988 */ /* 0x000fe80008000009 */
[----:B------:R-:W-:Y:S04]  /*32730*/  STS.U8 [R5+UR9+0x9900], R4 ;  /* 0x0099000405007988 */ /* 0x000fe80008000009 */
[----:B------:R-:W-:Y:S04]  /*32740*/  STS.U8 [R5+UR9+0x9b00], R6 ;  /* 0x009b000605007988 */ /* 0x000fe80008000009 */
[----:B------:R-:W-:Y:S04]  /*32750*/  STS.U8 [R5+UR9+0x9d00], R0 ;  /* 0x009d000005007988 */ /* 0x000fe80008000009 */
[----:B---3--:R-:W-:Y:S04]  /*32760*/  STS.U8 [R5+UR9+0x9f00], R2 ;  /* 0x009f000205007988 */ /* 0x008fe80008000009 */
[----:B------:R-:W-:Y:S04]  /*32770*/  STS.U8 [R5+UR9+0xa100], R7 ;  /* 0x00a1000705007988 */ /* 0x000fe80008000009 */
[----:B------:R-:W-:Y:S01]  /*32780*/  STS.U8 [R5+UR9+0xa300], R3 ;  /* 0x00a3000305007988 */ /* 0x000fe20008000009 */
[----:B0-----:R-:W-:-:S05]  /*32790*/  IADD3 R47, P2, PT, R8, R47, RZ ;  /* 0x0000002f082f7210 */ /* 0x001fca0007f5e0ff */
[----:B--2---:R-:W-:Y:S01]  /*327a0*/  IMAD.X R46, R9, 0x1, R46, P2 ;  /* 0x00000001092e7824 */ /* 0x004fe200010e062e */
[----:B------:R0:W-:Y:S04]  /*327b0*/  STL [R1+0x250], R47 ;  /* 0x0002502f01007387 */ /* 0x0001e80000100800 */
[----:B------:R1:W-:Y:S01]  /*327c0*/  STL [R1+0x24c], R46 ;  /* 0x00024c2e01007387 */ /* 0x0003e20000100800 */
[----:B0-----:R-:W-:-:S04]  /*327d0*/  @!P4 LOP3.LUT R47, R47, R46, RZ, 0x3c, !PT ;  /* 0x0000002e2f2fc212 */ /* 0x001fc800078e3cff */
[----:B-1----:R-:W-:-:S04]  /*327e0*/  @!P4 LOP3.LUT R46, R47, R46, RZ, 0x3c, !PT ;  /* 0x0000002e2f2ec212 */ /* 0x002fc800078e3cff */
[----:B------:R-:W-:-:S05]  /*327f0*/  @!P4 LOP3.LUT R47, R47, R46, RZ, 0x3c, !PT ;  /* 0x0000002e2f2fc212 */ /* 0x000fca00078e3cff */
[----:B------:R-:W2:Y:S04]  /*32800*/  @!P4 LDG.E.U8 R93, desc[UR22][R46.64] ;  /* 0x000000162e5dc981 */ /* 0x000ea8000c1e1100 */
[----:B------:R-:W3:Y:S04]  /*32810*/  LDL.LU R46, [R1+0x24] ;  /* 0x00002400012e7983 */ /* 0x000ee80000300800 */
[----:B------:R-:W4:Y:S04]  /*32820*/  LDL.LU R47, [R1+0x1c] ;  /* 0x00001c00012f7983 */ /* 0x000f280000300800 */
        /* <DEDUP_REMOVED lines=9> */
[----:B------:R-:W3:Y:S04]  /*328c0*/  LDL.LU R7, [R1+0xcf0] ;  /* 0x000cf00001077983 */ /* 0x000ee80000300800 */
[----:B------:R-:W3:Y:S04]  /*328d0*/  LDL.LU R3, [R1+0xcec] ;  /* 0x000cec0001037983 */ /* 0x000ee80000300800 */
        /* <DEDUP_REMOVED lines=11> */
[----:B----4-:R1:W-:Y:S04]  /*32990*/  STS.U8 [R5+UR9+0xa700], R47 ;  /* 0x00a7002f05007988 */ /* 0x0103e80008000009 */
[----:B------:R4:W-:Y:S04]  /*329a0*/  STS.U8 [R5+UR9+0xaf00], R92 ;  /* 0x00af005c05007988 */ /* 0x0009e80008000009 */
[----:B0-----:R-:W3:Y:S04]  /*329b0*/  LDL.LU R46, [R1+0x30] ;  /* 0x00003000012e7983 */ /* 0x001ee80000300800 */
[----:B-1----:R-:W3:Y:S04]  /*329c0*/  LDL.LU R47, [R1+0x28] ;  /* 0x00002800012f7983 */ /* 0x002ee80000300800 */
[----:B----4-:R-:W4:Y:S04]  /*329d0*/  LDL.LU R92, [R1+0x38] ;  /* 0x00003800015c7983 */ /* 0x010f280000300800 */
[----:B------:R0:W-:Y:S04]  /*329e0*/  STS.U8 [R5+UR9+0xb100], R88 ;  /* 0x00b1005805007988 */ /* 0x0001e80008000009 */
[----:B------:R1:W-:Y:S04]  /*329f0*/  STS.U8 [R5+UR9+0xad00], R6 ;  /* 0x00ad000605007988 */ /* 0x0003e80008000009 */
[----:B------:R1:W-:Y:S04]  /*32a00*/  STS.U8 [R5+UR9+0xb300], R84 ;  /* 0x00b3005405007988 */ /* 0x0003e80008000009 */
[----:B0-----:R-:W4:Y:S01]  /*32a10*/  LDL.LU R88, [R1+0x40] ;  /* 0x0000400001587983 */ /* 0x001f220000300800 */
[----:B-1----:R-:W0:Y:S03]  /*32a20*/  S2R R6, SR_TID.X ;  /* 0x0000000000067919 */ /* 0x002e260000002100 */
[----:B------:R-:W4:Y:S04]  /*32a30*/  LDL.LU R84, [R1+0x48] ;  /* 0x0000480001547983 */ /* 0x000f280000300800 */
[----:B------:R-:W4:Y:S04]  /*32a40*/  LDL.LU R80, [R1+0x50] ;  /* 0x0000500001507983 */ /* 0x000f280000300800 */
[----:B------:R-:W4:Y:S04]  /*32a50*/  LDL.LU R76, [R1+0x58] ;  /* 0x00005800014c7983 */ /* 0x000f280000300800 */
[----:B------:R-:W4:Y:S04]  /*32a60*/  LDL.LU R72, [R1+0x60] ;  /* 0x0000600001487983 */ /* 0x000f280000300800 */
[----:B------:R-:W4:Y:S04]  /*32a70*/  LDL.LU R68, [R1+0x68] ;  /* 0x0000680001447983 */ /* 0x000f280000300800 */
[----:B------:R-:W4:Y:S04]  /*32a80*/  LDL.LU R64, [R1+0x70] ;  /* 0x0000700001407983 */ /* 0x000f280000300800 */
[----:B------:R-:W4:Y:S04]  /*32a90*/  LDL.LU R60, [R1+0x78] ;  /* 0x00007800013c7983 */ /* 0x000f280000300800 */
[----:B------:R1:W-:Y:S04]  /*32aa0*/  STS.U8 [R5+UR9+0xc100], R56 ;  /* 0x00c1003805007988 */ /* 0x0003e80008000009 */
[----:B------:R0:W-:Y:S04]  /*32ab0*/  STS.U8 [R5+UR9+0xc300], R52 ;  /* 0x00c3003405007988 */ /* 0x0001e80008000009 */
[----:B------:R0:W-:Y:S04]  /*32ac0*/  STS.U8 [R5+UR9+0xc500], R48 ;  /* 0x00c5003005007988 */ /* 0x0001e80008000009 */
[----:B-1----:R-:W4:Y:S04]  /*32ad0*/  LDL.LU R56, [R1+0x80] ;  /* 0x0000800001387983 */ /* 0x002f280000300800 */
[----:B0-----:R-:W4:Y:S04]  /*32ae0*/  LDL.LU R52, [R1+0x84] ;  /* 0x0000840001347983 */ /* 0x001f280000300800 */
        /* <DEDUP_REMOVED lines=44> */
[----:B------:R1:W-:Y:S02]  /*32db0*/  STS.U8 [R6+UR9+0xad80], R4 ;  /* 0x00ad800406007988 */ /* 0x0003e40008000009 */
[----:B-1----:R-:W1:Y:S02]  /*32dc0*/  S2R R4, SR_TID.X ;  /* 0x0000000000047919 */ /* 0x002e640000002100 */
[----:B----4-:R0:W-:Y:S04]  /*32dd0*/  STS.U8 [R6+UR9+0x9d80], R88 ;  /* 0x009d805806007988 */ /* 0x0101e80008000009 */
        /* <DEDUP_REMOVED lines=59> */
[----:B--2---:R-:W2:Y:S01]  /*33190*/  FENCE.VIEW.ASYNC.S ;  /* 0x00000000000073c6 */ /* 0x004ea20000000000 */
[----:B------:R-:W-:Y:S01]  /*331a0*/  ULEA UR11, UR20, UR9, 0x3 ;  /* 0x00000009140b7291 */ /* 0x000fe2000f8e18ff */
[----:B-1----:R-:W-:Y:S01]  /*331b0*/  LOP3.LUT R4, R4, 0x7f, RZ, 0xc0, !PT ;  /* 0x0000007f04047812 */ /* 0x002fe200078ec0ff */
[----:B------:R-:W-:-:S02]  /*331c0*/  UMOV UR4, UR5 ;  /* 0x0000000500047c82 */ /* 0x000fc40008000000 */
[----:B------:R-:W-:Y:S01]  /*331d0*/  UIADD3 UR11, UPT, UPT, UR11, 0x14000, URZ ;  /* 0x000140000b0b7890 */ /* 0x000fe2000fffe0ff */
[----:B------:R-:W-:Y:S01]  /*331e0*/  LOP3.LUT R4, R4, 0x10, RZ, 0x3c, !PT ;  /* 0x0000001004047812 */ /* 0x000fe200078e3cff */
[----:B--2---:R-:W-:Y:S06]  /*331f0*/  BAR.SYNC.DEFER_BLOCKING 0x0 ;  /* 0x0000000000007b1d */ /* 0x004fec0000010000 */
[----:B0-----:R-:W-:Y:S05]  /*33200*/  @P0 BRA `(.L_x_9) ;  /* 0x0000000000500947 */ /* 0x001fea0003800000 */
[----:B------:R-:W-:Y:S02]  /*33210*/  UIADD3 UR21, UPT, UPT, UR8, 0x100, URZ ;  /* 0x0000010008157890 */ /* 0x000fe4000fffe0ff */
[----:B------:R-:W-:Y:S01]  /*33220*/  UIADD3 UR34, UPT, UPT, UR8, 0x100, URZ ;  /* 0x0000010008227890 */ /* 0x000fe2000fffe0ff */
        /* <DEDUP_REMOVED lines=9> */
[----:B------:R0:W-:Y:S01]  /*332c0*/  UTCQMMA gdesc[UR12], gdesc[UR16], tmem[UR8], tmem[UR18], idesc[UR19], UPT ;  /* 0x00ff12100c0075ea */ /* 0x0001e2000b800308 */
[----:B------:R-:W-:Y:S01]  /*332d0*/  UMOV UR36, 0x0 ;  /* 0x0000000000247882 */ /* 0x000fe20000000000 */
[----:B------:R-:W-:Y:S01]  /*332e0*/  UMOV UR37, 0x8408010 ;  /* 0x0840801000257882 */ /* 0x000fe20000000000 */
[----:B------:R0:W-:Y:S01]  /*332f0*/  UTCQMMA gdesc[UR14], gdesc[UR28], tmem[UR8], tmem[UR30], idesc[UR31], UPT ;  /* 0x00ff1e1c0e0075ea */ /* 0x0001e2000b800308 */
[----:B------:R-:W-:Y:S01]  /*33300*/  UMOV UR5, UR6 ;  /* 0x0000000600057c82 */ /* 0x000fe20008000000 */
[----:B------:R0:W-:Y:S01]  /*33310*/  UTCQMMA gdesc[UR12], gdesc[UR24], tmem[UR21], tmem[UR32], idesc[UR33], UPT ;  /* 0x00ff20180c0075ea */ /* 0x0001e2000b800315 */
[----:B------:R0:W-:Y:S01]  /*33320*/  UTCQMMA gdesc[UR14], gdesc[UR26], tmem[UR34], tmem[UR36], idesc[UR37], UPT ;  /* 0x00ff241a0e0075ea */ /* 0x0001e2000b800322 */
[----:B------:R0:W-:Y:S01]  /*33330*/  UTCBAR [UR5], URZ ;  /* 0x000000ff050073e9 */ /* 0x0001e200080000ff */
[----:B------:R-:W-:Y:S01]  /*33340*/  NOP ;  /* 0x0000000000007918 */ /* 0x000fe20000000000 */
.L_x_9:
[----:B------:R-:W2:Y:S04]  /*33350*/  LDL R11, [R1+0xb08] ;  /* 0x000b0800010b7983 */ /* 0x000ea80000100800 */
[----:B------:R-:W2:Y:S01]  /*33360*/  LDL.LU R10, [R1+0xafc] ;  /* 0x000afc00010a7983 */ /* 0x000ea20000300800 */
[----:B------:R-:W-:-:S04]  /*33370*/  UIADD3 UR20, UPT, UPT, UR20, 0x1, URZ ;  /* 0x0000000114147890 */ /* 0x000fc8000fffe0ff */
[----:B------:R-:W-:-:S04]  /*33380*/  UISETP.GT.AND UP1, UPT, UR20, 0x1, UPT ;  /* 0x000000011400788c */ /* 0x000fc8000bf24270 */
[----:B0-----:R-:W-:Y:S02]  /*33390*/  USEL UR5, URZ, 0x1, !UP1 ;  /* 0x00000001ff057887 */ /* 0x001fe4000c800000 */
[----:B------:R-:W-:Y:S02]  /*333a0*/  USEL UR20, UR20, URZ, !UP1 ;  /* 0x000000ff14147287 */ /* 0x000fe4000c800000 */
[----:B------:R-:W-:Y:S01]  /*333b0*/  ULOP3.LUT UR5, UR4, UR5, URZ, 0x3c, !UPT ;  /* 0x0000000504057292 */ /* 0x000fe2000f8e3cff */
[----:B--2---:R-:W-:Y:S02]  /*333c0*/  ISETP.NE.U32.AND P2, PT, R10, R11, PT ;  /* 0x0000000b0a00720c */ /* 0x004fe40003f45070 */
[----:B------:R-:W2:Y:S01]  /*333d0*/  LDL.LU R11, [R1+0xb00] ;  /* 0x000b0000010b7983 */ /* 0x000ea20000300800 */
[----:B------:R-:W-:-:S03]  /*333e0*/  IMAD.U32 R10, RZ, RZ, UR4 ;  /* 0x00000004ff0a7e24 */ /* 0x000fc6000f8e00ff */
[----:B--2---:R0:W-:Y:S07]  /*333f0*/  STL [R1+0xafc], R11 ;  /* 0x000afc0b01007387 */ /* 0x0041ee0000100800 */
[----:B------:R-:W-:Y:S05]  /*33400*/  @P2 BRA `(.L_x_10) ;  /* 0xfffffefc00a82947 */ /* 0x000fea000383ffff */
.L_x_7:
[----:B------:R-:W2:Y:S01]  /*33410*/  LDL.LU R24, [R1+0xb1c] ;  /* 0x000b1c0001187983 */ /* 0x000ea20000300800 */
[----:B------:R-:W1:Y:S01]  /*33420*/  LDCU UR5, c[0x0][0x3b8] ;  /* 0x00007700ff0577ac */ /* 0x000e620008000800 */
[----:B------:R-:W3:Y:S01]  /*33430*/  LDC R18, c[0x0][0x3a0] ;  /* 0x0000e800ff127b82 */ /* 0x000ee20000000800 */
[C---:B-----5:R-:W-:Y:S01]  /*33440*/  VIADD R22, R0.reuse, 0x2 ;  /* 0x0000000200167836 */ /* 0x060fe20000000000 */
[----:B------:R-:W2:Y:S01]  /*33450*/  LDCU.64 UR6, c[0x0][0x398] ;  /* 0x00007300ff0677ac */ /* 0x000ea20008000a00 */
[C---:B------:R-:W-:Y:S02]  /*33460*/  VIADD R23, R0.reuse, 0x1 ;  /* 0x0000000100177836 */ /* 0x040fe40000000000 */
[C---:B------:R-:W-:Y:S01]  /*33470*/  VIADD R3, R0.reuse, 0x3 ;  /* 0x0000000300037836 */ /* 0x040fe20000000000 */
[----:B------:R-:W4:Y:S01]  /*33480*/  LDCU UR12, c[0x0][0x3b4] ;  /* 0x00007680ff0c77ac */ /* 0x000f220008000800 */
[C---:B------:R-:W-:Y:S01]  /*33490*/  VIADD R32, R0.reuse, 0x4 ;  /* 0x0000000400207836 */ /* 0x040fe20000000000 */
[----:B------:R-:W0:Y:S01]  /*334a0*/  LDCU UR17, c[0x0][0x39c] ;  /* 0x00007380ff1177ac */ /* 0x000e220008000800 */
[----:B------:R-:W0:Y:S01]  /*334b0*/  LDCU UR16, c[0x0][0x39c] ;  /* 0x00007380ff1077ac */ /* 0x000e220008000800 */
[----:B-1----:R-:W-:Y:S01]  /*334c0*/  IMAD R25, R0, UR5, RZ ;  /* 0x0000000500197c24 */ /* 0x002fe2000f8e02ff */
[----:B------:R-:W1:Y:S03]  /*334d0*/  LDCU UR18, c[0x0][0x39c] ;  /* 0x00007380ff1277ac */ /* 0x000e660008000800 */
[----:B------:R-:W-:Y:S01]  /*334e0*/  VIADD R26, R25, UR5 ;  /* 0x00000005191a7c36 */ /* 0x000fe20008000000 */
[----:B------:R-:W0:Y:S01]  /*334f0*/  LDCU.64 UR14, c[0x0][0x390] ;  /* 0x00007200ff0e77ac */ /* 0x000e220008000a00 */
[----:B---3--:R-:W-:-:S02]  /*33500*/  VIADD R20, R18, 0x3f ;  /* 0x0000003f12147836 */ /* 0x008fc40000000000 */
[----:B------:R-:W-:Y:S01]  /*33510*/  VIADD R27, R26, UR5 ;  /* 0x000000051a1b7c36 */ /* 0x000fe20008000000 */
[----:B------:R-:W3:Y:S02]  /*33520*/  LDCU UR13, c[0x0][0x39c] ;  /* 0x00007380ff0d77ac */ /* 0x000ee40008000800 */
[----:B------:R-:W-:Y:S01]  /*33530*/  ISETP.GE.AND P5, PT, R20, 0x40, PT ;  /* 0x000000401400780c */ /* 0x000fe20003fa6270 */
[----:B------:R-:W-:Y:S01]  /*33540*/  VIADD R28, R27, UR5 ;  /* 0x000000051b1c7c36 */ /* 0x000fe20008000000 */
[----:B------:R-:W0:Y:S03]  /*33550*/  LDCU UR19, c[0x0][0x39c] ;  /* 0x00007380ff1377ac */ /* 0x000e260008000800 */
[----:B------:R-:W-:Y:S01]  /*33560*/  VIADD R33, R28, UR5 ;  /* 0x000000051c217c36 */ /* 0x000fe20008000000 */
[----:B------:R-:W0:Y:S03]  /*33570*/  LDCU UR20, c[0x0][0x39c] ;  /* 0x00007380ff1477ac */ /* 0x000e260008000800 */
[----:B------:R-:W-:-:S04]  /*33580*/  VIADD R29, R33, UR5 ;  /* 0x00000005211d7c36 */ /* 0x000fc80008000000 */
[----:B------:R-:W-:-:S04]  /*33590*/  VIADD R4, R29, UR5 ;  /* 0x000000051d047c36 */ /* 0x000fc80008000000 */
[----:B------:R-:W-:-:S04]  /*335a0*/  VIADD R5, R4, UR5 ;  /* 0x0000000504057c36 */ /* 0x000fc80008000000 */
[----:B------:R-:W-:-:S04]  /*335b0*/  VIADD R6, R5, UR5 ;  /* 0x0000000505067c36 */ /* 0x000fc80008000000 */
[----:B------:R-:W-:-:S04]  /*335c0*/  VIADD R7, R6, UR5 ;  /* 0x0000000506077c36 */ /* 0x000fc80008000000 */
[----:B------:R-:W-:-:S04]  /*335d0*/  VIADD R8, R7, UR5 ;  /* 0x0000000507087c36 */ /* 0x000fc80008000000 */
[----:B------:R-:W-:-:S04]  /*335e0*/  VIADD R9, R8, UR5 ;  /* 0x0000000508097c36 */ /* 0x000fc80008000000 */
[----:B------:R-:W-:-:S04]  /*335f0*/  VIADD R10, R9, UR5 ;  /* 0x00000005090a7c36 */ /* 0x000fc80008000000 */
[----:B0-----:R-:W-:-:S04]  /*33600*/  VIADD R11, R10, UR5 ;  /* 0x000000050a0b7c36 */ /* 0x001fc80008000000 */
        /* <DEDUP_REMOVED lines=9> */
[----:B------:R-:W-:Y:S01]  /*336a0*/  VIADD R21, R20, UR5 ;  /* 0x0000000514157c36 */ /* 0x000fe20008000000 */
[C---:B--2---:R-:W-:Y:S01]  /*336b0*/  ISETP.GE.AND P0, PT, R24.reuse, UR6, PT ;  /* 0x0000000618007c0c */ /* 0x044fe2000bf06270 */
[----:B----4-:R-:W-:-:S03]  /*336c0*/  IMAD R2, R24, UR12, RZ ;  /* 0x0000000c18027c24 */ /* 0x010fc6000f8e02ff */
[----:B------:R-:W-:Y:S01]  /*336d0*/  ISETP.LT.AND P4, PT, R22, UR17, !P0 ;  /* 0x0000001116007c0c */ /* 0x000fe2000c781270 */
[----:B------:R-:W-:Y:S01]  /*336e0*/  VIADD R22, R21, UR5 ;  /* 0x0000000515167c36 */ /* 0x000fe20008000000 */
[----:B------:R-:W-:Y:S02]  /*336f0*/  ISETP.LT.AND P3, PT, R23, UR16, !P0 ;  /* 0x0000001017007c0c */ /* 0x000fe4000c761270 */
[----:B-1----:R-:W-:Y:S01]  /*33700*/  ISETP.LT.AND P6, PT, R3, UR18, !P0 ;  /* 0x0000001203007c0c */ /* 0x002fe2000c7c1270 */
[----:B------:R-:W-:Y:S01]  /*33710*/  VIADD R23, R22, UR5 ;  /* 0x0000000516177c36 */ /* 0x000fe20008000000 */
[----:B------:R-:W-:-:S03]  /*33720*/  IADD3 R3, P2, PT, R2, UR14, RZ ;  /* 0x0000000e02037c10 */ /* 0x000fc6000ff5e0ff */
[----:B------:R-:W-:Y:S01]  /*33730*/  VIADD R24, R23, UR5 ;  /* 0x0000000517187c36 */ /* 0x000fe20008000000 */
[----:B------:R-:W-:Y:S01]  /*33740*/  LEA.HI.X.SX32 R2, R2, UR15, 0x1, P2 ;  /* 0x0000000f02027c11 */ /* 0x000fe200090f0eff */
[----:B---3--:R-:W-:Y:S08]  /*33750*/  @!P5 BRA `(.L_x_11) ;  /* 0x000000000010d947 */ /* 0x008ff00003800000 */
[----:B------:R-:W-:-:S06]  /*33760*/  USHF.L.U32 UR4, UR4, 0x1f, URZ ;  /* 0x0000001f04047899 */ /* 0x000fcc00080006ff */
[----:B------:R-:W-:-:S04]  /*33770*/  IMAD.U32 R30, RZ, RZ, UR4 ;  /* 0x00000004ff1e7e24 */ /* 0x000fc8000f8e00ff */
[----:B------:R-:W0:Y:S02]  /*33780*/  SYNCS.PHASECHK.TRANS64.TRYWAIT P2, [UR11], R30 ;  /* 0x0000001eff0075a7 */ /* 0x000e24000804110b */
[----:B0-----:R-:W-:Y:S05]  /*33790*/  @!P2 BRA `(.L_x_12) ;  /* 0x0000018000a4a947 */ /* 0x001fea0003800000 */
.L_x_11:
[----:B------:R-:W-:Y:S01]  /*337a0*/  BAR.SYNC.DEFER_BLOCKING 0x0 ;  /* 0x0000000000007b1d */ /* 0x000fe20000010000 */
[CC--:B------:R-:W-:Y:S01]  /*337b0*/  IADD3 R36, P2, PT, R25.reuse, R3.reuse, RZ ;  /* 0x0000000319247210 */ /* 0x0c0fe20007f5e0ff */
[----:B------:R-:W-:Y:S01]  /*337c0*/  VIADD R31, R24, UR5 ;  /* 0x00000005181f7c36 */ /* 0x000fe20008000000 */
[CC--:B------:R-:W-:Y:S02]  /*337d0*/  IADD3 R34, P5, PT, R26.reuse, R3.reuse, RZ ;  /* 0x000000031a227210 */ /* 0x0c0fe40007fbe0ff */
[-C--:B------:R-:W-:Y:S01]  /*337e0*/  LEA.HI.X.SX32 R37, R25, R2.reuse, 0x1, P2 ;  /* 0x0000000219257211 */ /* 0x080fe200010f0eff */
[----:B------:R-:W-:Y:S01]  /*337f0*/  VIADD R30, R31, UR5 ;  /* 0x000000051f1e7c36 */ /* 0x000fe20008000000 */
[----:B------:R-:W-:Y:S01]  /*33800*/  LEA.HI.X.SX32 R35, R26, R2, 0x1, P5 ;  /* 0x000000021a237211 */ /* 0x000fe200028f0eff */
[----:B------:R-:W0:Y:S02]  /*33810*/  LDCU UR4, c[0x0][0x39c] ;  /* 0x00007380ff0477ac */ /* 0x000e240008000800 */
[----:B------:R1:W-:Y:S01]  /*33820*/  STL.64 [R1+0x938], R36 ;  /* 0x0009382401007387 */ /* 0x0003e20000100a00 */
[----:B------:R-:W-:Y:S01]  /*33830*/  VIADD R25, R30, UR5 ;  /* 0x000000051e197c36 */ /* 0x000fe20008000000 */
[----:B------:R-:W2:Y:S02]  /*33840*/  LDCU UR6, c[0x0][0x39c] ;  /* 0x00007380ff0677ac */ /* 0x000ea40008000800 */
[----:B------:R3:W-:Y:S01]  /*33850*/  STL.64 [R1+0x930], R34 ;  /* 0x0009302201007387 */ /* 0x0007e20000100a00 */
[----:B------:R-:W-:Y:S01]  /*33860*/  VIADD R26, R25, UR5 ;  /* 0x00000005191a7c36 */ /* 0x000fe20008000000 */
[----:B------:R-:W4:Y:S01]  /*33870*/  LDCU UR11, c[0x0][0x39c] ;  /* 0x00007380ff0b77ac */ /* 0x000f220008000800 */
[----:B------:R-:W5:Y:S01]  /*33880*/  LDCU UR12, c[0x0][0x39c] ;  /* 0x00007380ff0c77ac */ /* 0x000f620008000800 */
[-C--:B-1----:R-:W-:Y:S01]  /*33890*/  IADD3 R36, P2, PT, R27, R3.reuse, RZ ;  /* 0x000000031b247210 */ /* 0x082fe20007f5e0ff */
[----:B------:R-:W1:Y:S02]  /*338a0*/  @!P1 SYNCS.CCTL.IV [UR9+0x14000] ;  /* 0x01400000ff0099b1 */ /* 0x000e640008000009 */
[----:B-1----:R-:W-:Y:S01]  /*338b0*/  BAR.SYNC.DEFER_BLOCKING 0x0 ;  /* 0x0000000000007b1d */ /* 0x002fe20000010000 */
[----:B---3--:R-:W-:-:S02]  /*338c0*/  IADD3 R34, P5, PT, R28, R3, RZ ;  /* 0x000000031c227210 */ /* 0x008fc40007fbe0ff */
[-C--:B------:R-:W-:Y:S01]  /*338d0*/  LEA.HI.X.SX32 R37, R27, R2.reuse, 0x1, P2 ;  /* 0x000000021b257211 */ /* 0x080fe200010f0eff */
[----:B------:R-:W-:Y:S01]  /*338e0*/  VIADD R27, R26, UR5 ;  /* 0x000000051a1b7c36 */ /* 0x000fe20008000000 */
[-C--:B------:R-:W-:Y:S01]  /*338f0*/  LEA.HI.X.SX32 R35, R28, R2.reuse, 0x1, P5 ;  /* 0x000000021c237211 */ /* 0x080fe200028f0eff */
[----:B------:R-:W1:Y:S02]  /*33900*/  LDCU UR14, c[0x0][0x39c] ;  /* 0x00007380ff0e77ac */ /* 0x000e640008000800 */
[----:B------:R-:W-:Y:S01]  /*33910*/  STL.64 [R1+0x928], R36 ;  /* 0x0009282401007387 */ /* 0x000fe20000100a00 */
[----:B------:R-:W-:Y:S01]  /*33920*/  VIADD R28, R27, UR5 ;  /* 0x000000051b1c7c36 */ /* 0x000fe20008000000 */
[----:B------:R-:W3:Y:S02]  /*33930*/  LDCU UR15, c[0x0][0x39c] ;  /* 0x00007380ff0f77ac */ /* 0x000ee40008000800 */
[----:B------:R0:W-:Y:S01]  /*33940*/  STL.64 [R1+0x920], R34 ;  /* 0x0009202201007387 */ /* 0x0001e20000100a00 */
[----:B------:R-:W1:Y:S01]  /*33950*/  LDCU UR17, c[0x0][0x39c] ;  /* 0x00007380ff1177ac */ /* 0x000e620008000800 */
[----:B------:R-:W1:Y:S01]  /*33960*/  LDCU UR18, c[0x0][0x39c] ;  /* 0x00007380ff1277ac */ /* 0x000e620008000800 */
[----:B------:R-:W1:Y:S01]  /*33970*/  LDCU UR16, c[0x0][0x39c] ;  /* 0x00007380ff1077ac */ /* 0x000e620008000800 */
[-C--:B0-----:R-:W-:Y:S01]  /*33980*/  IADD3 R34, P2, PT, R33, R3.reuse, RZ ;  /* 0x0000000321227210 */ /* 0x081fe20007f5e0ff */
[----:B------:R-:W0:Y:S01]  /*33990*/  @!P1 SYNCS.CCTL.IV [UR9+0x14008] ;  /* 0x01400800ff0099b1 */ /* 0x000e220008000009 */
[----:B------:R-:W-:Y:S01]  /*339a0*/  IADD3 R36, P1, PT, R29, R3, RZ ;  /* 0x000000031d247210 */ /* 0x000fe20007f3e0ff */
[----:B------:R-:W0:Y:S01]  /*339b0*/  LDCU UR9, c[0x0][0x39c] ;  /* 0x00007380ff0977ac */ /* 0x000e220008000800 */
[----:B------:R-:W-:-:S03]  /*339c0*/  LEA.HI.X.SX32 R35, R33, R2, 0x1, P2 ;  /* 0x0000000221237211 */ /* 0x000fc600010f0eff */
[----:B------:R-:W-:Y:S01]  /*339d0*/  STL [R1+0xef4], R36 ;  /* 0x000ef42401007387 */ /* 0x000fe20000100800 */
[----:B------:R-:W0:Y:S03]  /*339e0*/  LDCU UR21, c[0x0][0x39c] ;  /* 0x00007380ff1577ac */ /* 0x000e260008000800 */
[----:B------:R-:W-:Y:S01]  /*339f0*/  STL [R1+0xef0], R32 ;  /* 0x000ef02001007387 */ /* 0x000fe20000100800 */
[----:B------:R-:W0:Y:S03]  /*33a00*/  LDCU UR24, c[0x0][0x39c] ;  /* 0x00007380ff1877ac */ /* 0x000e260008000800 */
[----:B------:R-:W-:Y:S01]  /*33a10*/  STL.64 [R1+0x918], R34 ;  /* 0x0009182201007387 */ /* 0x000fe20000100a00 */
[----:B------:R-:W0:Y:S03]  /*33a20*/  LDCU UR25, c[0x0][0x39c] ;  /* 0x00007380ff1977ac */ /* 0x000e260008000800 */
[----:B------:R-:W-:Y:S01]  /*33a30*/  STL.64 [R1+0xee8], R30 ;  /* 0x000ee81e01007387 */ /* 0x000fe20000100a00 */
[----:B------:R-:W0:Y:S03]  /*33a40*/  LDCU UR26, c[0x0][0x39c] ;  /* 0x00007380ff1a77ac */ /* 0x000e260008000800 */
[----:B------:R1:W-:Y:S01]  /*33a50*/  STL.64 [R1+0xee0], R28 ;  /* 0x000ee01c01007387 */ /* 0x0003e20000100a00 */
[----:B------:R-:W0:Y:S03]  /*33a60*/  LDCU UR27, c[0x0][0x39c] ;  /* 0x00007380ff1b77ac */ /* 0x000e260008000800 */
[----:B------:R-:W-:Y:S01]  /*33a70*/  STL.64 [R1+0xed8], R26 ;  /* 0x000ed81a01007387 */ /* 0x000fe20000100a00 */
[----:B------:R-:W0:Y:S03]  /*33a80*/  LDCU UR28, c[0x0][0x39c] ;  /* 0x00007380ff1c77ac */ /* 0x000e260008000800 */
[----:B------:R-:W-:Y:S01]  /*33a90*/  STL.64 [R1+0xed0], R24 ;  /* 0x000ed01801007387 */ /* 0x000fe20000100a00 */
[----:B------:R-:W0:Y:S01]  /*33aa0*/  LDCU UR33, c[0x0][0x39c] ;  /* 0x00007380ff2177ac */ /* 0x000e220008000800 */
[----:B-1----:R-:W1:Y:S02]  /*33ab0*/  LDTM.x64 R28, tmem[UR10] ;  /* 0x0000000a001c79ee */ /* 0x002e640008340000 */
        /* <DEDUP_REMOVED lines=20> */
[----:B-1----:R-:W-:Y:S01]  /*33c00*/  STL [R1+0x604], R29 ;  /* 0x0006041d01007387 */ /* 0x002fe20000100800 */
[----:B------:R-:W1:Y:S03]  /*33c10*/  LDCU UR77, c[0x0][0x39c] ;  /* 0x00007380ff4d77ac */ /* 0x000e660008000800 */
[----:B------:R-:W-:Y:S01]  /*33c20*/  STL.64 [R1+0x608], R30 ;  /* 0x0006081e01007387 */ /* 0x000fe20000100a00 */
[----:B------:R-:W0:Y:S03]  /*33c30*/  LDCU UR76, c[0x0][0x39c] ;  /* 0x00007380ff4c77ac */ /* 0x000e260008000800 */
[----:B------:R-:W-:Y:S01]  /*33c40*/  STL.64 [R1+0x610], R32 ;  /* 0x0006102001007387 */ /* 0x000fe20000100a00 */
[----:B------:R-:W0:Y:S03]  /*33c50*/  LDCU UR75, c[0x0][0x3b8] ;  /* 0x00007700ff4b77ac */ /* 0x000e260008000800 */
[----:B------:R1:W-:Y:S01]  /*33c60*/  STL.64 [R1+0x618], R34 ;  /* 0x0006182201007387 */ /* 0x0003e20000100a00 */
[----:B------:R-:W0:Y:S03]  /*33c70*/  LDCU UR48, c[0x0][0x3b8] ;  /* 0x00007700ff3077ac */ /* 0x000e260008000800 */
[----:B------:R0:W-:Y:S01]  /*33c80*/  STL.64 [R1+0x620], R36 ;  /* 0x0006202401007387 */ /* 0x0001e20000100a00 */
[----:B------:R-:W0:Y:S03]  /*33c90*/  LDCU UR49, c[0x0][0x3b8] ;  /* 0x00007700ff3177ac */ /* 0x000e260008000800 */
[----:B------:R-:W-:Y:S01]  /*33ca0*/  STL.64 [R1+0x628], R38 ;  /* 0x0006282601007387 */ /* 0x000fe20000100a00 */
[----:B------:R-:W0:Y:S03]  /*33cb0*/  LDCU UR32, c[0x0][0x3b8] ;  /* 0x00007700ff2077ac */ /* 0x000e260008000800 */
[----:B------:R-:W-:Y:S01]  /*33cc0*/  STL.64 [R1+0x630], R40 ;  /* 0x0006302801007387 */ /* 0x000fe20000100a00 */
[----:B-1----:R-:W-:Y:S01]  /*33cd0*/  IMAD.MOV.U32 R34, RZ, RZ, R28 ;  /* 0x000000ffff227224 */ /* 0x002fe200078e001c */
[----:B------:R-:W1:Y:S02]  /*33ce0*/  LDCU UR73, c[0x0][0x3b8] ;  /* 0x00007700ff4977ac */ /* 0x000e640008000800 */
        /* <DEDUP_REMOVED lines=43> */
[----:B------:R-:W1:Y:S03]  /*33fa0*/  LDCU UR62, c[0x0][0x3b8] ;  /* 0x00007700ff3e77ac */ /* 0x000e660008000800 */
[----:B------:R-:W-:Y:S01]  /*33fb0*/  STL.64 [R1+0x6e8], R86 ;  /* 0x0006e85601007387 */ /* 0x000fe20000100a00 */
[----:B------:R-:W1:Y:S03]  /*33fc0*/  LDCU UR61, c[0x0][0x3b8] ;  /* 0x00007700ff3d77ac */ /* 0x000e660008000800 */
[----:B------:R-:W-:Y:S01]  /*33fd0*/  STL.64 [R1+0x6f0], R88 ;  /* 0x0006f05801007387 */ /* 0x000fe20000100a00 */
[----:B------:R-:W1:Y:S03]  /*33fe0*/  LDCU UR60, c[0x0][0x3b8] ;  /* 0x00007700ff3c77ac */ /* 0x000e660008000800 */
[----:B------:R-:W-:Y:S01]  /*33ff0*/  STL.64 [R1+0x6f8], R90 ;  /* 0x0006f85a01007387 */ /* 0x000fe20000100a00 */
[----:B------:R-:W1:Y:S03]  /*34000*/  LDCU UR59, c[0x0][0x3b8] ;  /* 0x00007700ff3b77ac */ /* 0x000e660008000800 */
[----:B0-----:R-:W2:Y:S01]  /*34010*/  LDL.LU R36, [R1+0xef4] ;  /* 0x000ef40001247983 */ /* 0x001ea20000300800 */
[----:B------:R-:W0:Y:S03]  /*34020*/  LDCU UR58, c[0x0][0x3b8] ;  /* 0x00007700ff3a77ac */ /* 0x000e260008000800 */
[----:B------:R-:W2:Y:S01]  /*34030*/  LDL.LU R32, [R1+0xef0] ;  /* 0x000ef00001207983 */ /* 0x000ea20000300800 */
[----:B------:R-:W0:Y:S03]  /*34040*/  LDCU UR57, c[0x0][0x3b8] ;  /* 0x00007700ff3977ac */ /* 0x000e260008000800 */
[----:B------:R-:W2:Y:S01]  /*34050*/  LDL.LU.64 R30, [R1+0xee8] ;  /* 0x000ee800011e7983 */ /* 0x000ea20000300a00 */
[----:B------:R-:W0:Y:S03]  /*34060*/  LDCU UR56, c[0x0][0x3b8] ;  /* 0x00007700ff3877ac */ /* 0x000e260008000800 */
[----:B------:R-:W2:Y:S01]  /*34070*/  LDL.LU.64 R28, [R1+0xee0] ;  /* 0x000ee000011c7983 */ /* 0x000ea20000300a00 */
[----:B------:R-:W0:Y:S03]  /*34080*/  LDCU UR55, c[0x0][0x3b8] ;  /* 0x00007700ff3777ac */ /* 0x000e260008000800 */
[----:B------:R-:W3:Y:S01]  /*34090*/  LDL.LU.64 R26, [R1+0xed8] ;  /* 0x000ed800011a7983 */ /* 0x000ee20000300a00 */
[----:B------:R-:W0:Y:S03]  /*340a0*/  LDCU UR54, c[0x0][0x3b8] ;  /* 0x00007700ff3677ac */ /* 0x000e260008000800 */
[----:B------:R-:W3:Y:S01]  /*340b0*/  LDL.LU.64 R24, [R1+0xed0] ;  /* 0x000ed00001187983 */ /* 0x000ee20000300a00 */
[----:B------:R-:W0:Y:S03]  /*340c0*/  LDCU UR53, c[0x0][0x3b8] ;  /* 0x00007700ff3577ac */ /* 0x000e260008000800 */
[----:B------:R-:W3:Y:S04]  /*340d0*/  LDL.LU.64 R22, [R1+0xec8] ;  /* 0x000ec80001167983 */ /* 0x000ee80000300a00 */
        /* <DEDUP_REMOVED lines=8> */
[----:B------:R-:W4:Y:S04]  /*34160*/  LDL.LU.64 R4, [R1+0xe80] ;  /* 0x000e800001047983 */ /* 0x000f280000300a00 */
[----:B------:R-:W5:Y:S01]  /*34170*/  LDL.LU R33, [R1+0x604] ;  /* 0x0006040001217983 */ /* 0x000f620000300800 */
[----:B--2---:R-:W-:Y:S01]  /*34180*/  LEA.HI.X.SX32 R37, R29, R2, 0x1, P1 ;  /* 0x000000021d257211 */ /* 0x004fe200008f0eff */
[----:B------:R-:W-:-:S04]  /*34190*/  VIADD R29, R28, UR5 ;  /* 0x000000051c1d7c36 */ /* 0x000fc80008000000 */
[----:B------:R3:W-:Y:S02]  /*341a0*/  STL.64 [R1+0x910], R36 ;  /* 0x0009102401007387 */ /* 0x0007e40000100a00 */
[-C--:B---3--:R-:W-:Y:S02]  /*341b0*/  IADD3 R36, P5, PT, R6, R3.reuse, RZ ;  /* 0x0000000306247210 */ /* 0x088fe40007fbe0ff */
[CC--:B----4-:R-:W-:Y:S02]  /*341c0*/  IADD3 R40, P1, PT, R4.reuse, R3.reuse, RZ ;  /* 0x0000000304287210 */ /* 0x0d0fe40007f3e0ff */
[----:B------:R-:W-:Y:S02]  /*341d0*/  IADD3 R38, P2, PT, R5, R3, RZ ;  /* 0x0000000305267210 */ /* 0x000fe40007f5e0ff */
[-C--:B------:R-:W-:Y:S01]  /*341e0*/  LEA.HI.X.SX32 R41, R4, R2.reuse, 0x1, P1 ;  /* 0x0000000204297211 */ /* 0x080fe200008f0eff */
[----:B------:R-:W-:Y:S01]  /*341f0*/  VIADD R4, R29, UR5 ;  /* 0x000000051d047c36 */ /* 0x000fe20008000000 */
[----:B------:R-:W-:-:S02]  /*34200*/  LEA.HI.X.SX32 R39, R5, R2, 0x1, P2 ;  /* 0x0000000205277211 */ /* 0x000fc400010f0eff */
[----:B------:R-:W-:Y:S01]  /*34210*/  LEA.HI.X.SX32 R37, R6, R2, 0x1, P5 ;  /* 0x0000000206257211 */ /* 0x000fe200028f0eff */
[----:B------:R2:W-:Y:S01]  /*34220*/  STL.64 [R1+0x908], R40 ;  /* 0x0009082801007387 */ /* 0x0005e20000100a00 */
[----:B------:R-:W-:-:S03]  /*34230*/  VIADD R5, R4, UR5 ;  /* 0x0000000504057c36 */ /* 0x000fc60008000000 */
[----:B------:R3:W-:Y:S01]  /*34240*/  STL.64 [R1+0x900], R38 ;  /* 0x0009002601007387 */ /* 0x0007e20000100a00 */
[----:B------:R-:W-:-:S03]  /*34250*/  VIADD R6, R5, UR5 ;  /* 0x0000000505067c36 */ /* 0x000fc60008000000 */
[----:B------:R4:W-:Y:S01]  /*34260*/  STL.64 [R1+0x8f8], R36 ;  /* 0x0008f82401007387 */ /* 0x0009e20000100a00 */
[CC--:B--2---:R-:W-:Y:S02]  /*34270*/  IADD3 R40, P1, PT, R7.reuse, R3.reuse, RZ ;  /* 0x0000000307287210 */ /* 0x0c4fe40007f3e0ff */
[-C--:B---3--:R-:W-:Y:S02]  /*34280*/  IADD3 R38, P2, PT, R8, R3.reuse, RZ ;  /* 0x0000000308267210 */ /* 0x088fe40007f5e0ff */
[-C--:B------:R-:W-:Y:S01]  /*34290*/  LEA.HI.X.SX32 R41, R7, R2.reuse, 0x1, P1 ;  /* 0x0000000207297211 */ /* 0x080fe200008f0eff */
[----:B------:R-:W-:Y:S01]  /*342a0*/  VIADD R7, R6, UR5 ;  /* 0x0000000506077c36 */ /* 0x000fe20008000000 */
[C---:B----4-:R-:W-:Y:S02]  /*342b0*/  IADD3 R36, P5, PT, R9.reuse, R3, RZ ;  /* 0x0000000309247210 */ /* 0x050fe40007fbe0ff */
[-C--:B------:R-:W-:Y:S01]  /*342c0*/  LEA.HI.X.SX32 R39, R8, R2.reuse, 0x1, P2 ;  /* 0x0000000208277211 */ /* 0x080fe200010f0eff */
[----:B------:R2:W-:Y:S01]  /*342d0*/  STL.64 [R1+0x8f0], R40 ;  /* 0x0008f02801007387 */ /* 0x0005e20000100a00 */
[----:B------:R-:W-:Y:S01]  /*342e0*/  LEA.HI.X.SX32 R37, R9, R2, 0x1, P5 ;  /* 0x0000000209257211 */ /* 0x000fe200028f0eff */
[----:B------:R-:W-:-:S02]  /*342f0*/  VIADD R8, R7, UR5 ;  /* 0x0000000507087c36 */ /* 0x000fc40008000000 */
[----:B------:R3:W-:Y:S02]  /*34300*/  STL.64 [R1+0x8e8], R38 ;  /* 0x0008e82601007387 */ /* 0x0007e40000100a00 */
[----:B------:R-:W-:Y:S02]  /*34310*/  VIADD R9, R8, UR5 ;  /* 0x0000000508097c36 */ /* 0x000fe40008000000 */
[----:B------:R4:W-:Y:S01]  /*34320*/  STL.64 [R1+0x8e0], R36 ;  /* 0x0008e02401007387 */ /* 0x0009e20000100a00 */
[CC--:B--2---:R-:W-:Y:S02]  /*34330*/  IADD3 R40, P1, PT, R10.reuse, R3.reuse, RZ ;  /* 0x000000030a287210 */ /* 0x0c4fe40007f3e0ff */
[-C--:B---3--:R-:W-:Y:S02]  /*34340*/  IADD3 R38, P2, PT, R11, R3.reuse, RZ ;  /* 0x000000030b267210 */ /* 0x088fe40007f5e0ff */
[----:B------:R-:W-:Y:S02]  /*34350*/  LEA.HI.X.SX32 R41, R10, R2, 0x1, P1 ;  /* 0x000000020a297211 */ /* 0x000fe400008f0eff */
[----:B----4-:R-:W-:-:S02]  /*34360*/  IADD3 R36, P5, PT, R12, R3, RZ ;  /* 0x000000030c247210 */ /* 0x010fc40007fbe0ff */
[-C--:B------:R-:W-:Y:S01]  /*34370*/  LEA.HI.X.SX32 R39, R11, R2.reuse, 0x1, P2 ;  /* 0x000000020b277211 */ /* 0x080fe200010f0eff */
[----:B------:R-:W-:Y:S01]  /*34380*/  STL.64 [R1+0x8d8], R40 ;  /* 0x0008d82801007387 */ /* 0x000fe20000100a00 */
[-C--:B------:R-:W-:Y:S02]  /*34390*/  LEA.HI.X.SX32 R37, R12, R2.reuse, 0x1, P5 ;  /* 0x000000020c257211 */ /* 0x080fe400028f0eff */
[CC--:B------:R-:W-:Y:S01]  /*343a0*/  IADD3 R10, P1, PT, R13.reuse, R3.reuse, RZ ;  /* 0x000000030d0a7210 */ /* 0x0c0fe20007f3e0ff */
[----:B------:R2:W-:Y:S03]  /*343b0*/  STL.64 [R1+0x8d0], R38 ;  /* 0x0008d02601007387 */ /* 0x0005e60000100a00 */
[----:B------:R-:W-:Y:S01]  /*343c0*/  LEA.HI.X.SX32 R11, R13, R2, 0x1, P1 ;  /* 0x000000020d0b7211 */ /* 0x000fe200008f0eff */
[----:B------:R3:W-:Y:S01]  /*343d0*/  STL.64 [R1+0x8c8], R36 ;  /* 0x0008c82401007387 */ /* 0x0007e20000100a00 */
[----:B------:R-:W-:-:S03]  /*343e0*/  IADD3 R12, P1, PT, R16, R3, RZ ;  /* 0x00000003100c7210 */ /* 0x000fc60007f3e0ff */
[----:B------:R4:W-:Y:S01]  /*343f0*/  STL.64 [R1+0x8c0], R10 ;  /* 0x0008c00a01007387 */ /* 0x0009e20000100a00 */
[-C--:B------:R-:W-:Y:S02]  /*34400*/  LEA.HI.X.SX32 R13, R16, R2.reuse, 0x1, P1 ;  /* 0x00000002100d7211 */ /* 0x080fe400008f0eff */
[CC--:B--2---:R-:W-:Y:S02]  /*34410*/  IADD3 R38, P2, PT, R14.reuse, R3.reuse, RZ ;  /* 0x000000030e267210 */ /* 0x0c4fe40007f5e0ff */
[CC--:B---3--:R-:W-:Y:S02]  /*34420*/  IADD3 R36, P5, PT, R15.reuse, R3.reuse, RZ ;  /* 0x000000030f247210 */ /* 0x0c8fe40007fbe0ff */
[-C--:B------:R-:W-:Y:S02]  /*34430*/  LEA.HI.X.SX32 R39, R14, R2.reuse, 0x1, P2 ;  /* 0x000000020e277211 */ /* 0x080fe400010f0eff */
[-C--:B------:R-:W-:Y:S01]  /*34440*/  LEA.HI.X.SX32 R37, R15, R2.reuse, 0x1, P5 ;  /* 0x000000020f257211 */ /* 0x080fe200028f0eff */
[----:B----4-:R-:W-:Y:S01]  /*34450*/  VIADD R10, R9, UR5 ;  /* 0x00000005090a7c36 */ /* 0x010fe20008000000 */
[CC--:B------:R-:W-:Y:S01]  /*34460*/  IADD3 R14, P1, PT, R19.reuse, R3.reuse, RZ ;  /* 0x00000003130e7210 */ /* 0x0c0fe20007f3e0ff */
[----:B------:R2:W-:Y:S02]  /*34470*/  STL.64 [R1+0x8b8], R38 ;  /* 0x0008b82601007387 */ /* 0x0005e40000100a00 */
[----:B------:R-:W-:Y:S01]  /*34480*/  VIADD R11, R10, UR5 ;  /* 0x000000050a0b7c36 */ /* 0x000fe20008000000 */
[----:B------:R-:W-:Y:S01]  /*34490*/  LEA.HI.X.SX32 R15, R19, R2, 0x1, P1 ;  /* 0x00000002130f7211 */ /* 0x000fe200008f0eff */
[----:B------:R3:W-:Y:S04]  /*344a0*/  STL.64 [R1+0x8b0], R36 ;  /* 0x0008b02401007387 */ /* 0x0007e80000100a00 */
[----:B------:R4:W-:Y:S01]  /*344b0*/  STL.64 [R1+0x8a8], R12 ;  /* 0x0008a80c01007387 */ /* 0x0009e20000100a00 */
[----:B--2---:R-:W-:-:S02]  /*344c0*/  IADD3 R38, P2, PT, R17, R3, RZ ;  /* 0x0000000311267210 */ /* 0x004fc40007f5e0ff */
[CC--:B---3--:R-:W-:Y:S02]  /*344d0*/  IADD3 R36, P5, PT, R18.reuse, R3.reuse, RZ ;  /* 0x0000000312247210 */ /* 0x0c8fe40007fbe0ff */
[-C--:B------:R-:W-:Y:S02]  /*344e0*/  LEA.HI.X.SX32 R39, R17, R2.reuse, 0x1, P2 ;  /* 0x0000000211277211 */ /* 0x080fe400010f0eff */
[-C--:B------:R-:W-:Y:S01]  /*344f0*/  LEA.HI.X.SX32 R37, R18, R2.reuse, 0x1, P5 ;  /* 0x0000000212257211 */ /* 0x080fe200028f0eff */
[----:B----4-:R-:W-:Y:S01]  /*34500*/  VIADD R12, R11, UR5 ;  /* 0x000000050b0c7c36 */ /* 0x010fe20008000000 */
[CC--:B------:R-:W-:Y:S01]  /*34510*/  IADD3 R16, P5, PT, R21.reuse, R3.reuse, RZ ;  /* 0x0000000315107210 */ /* 0x0c0fe20007fbe0ff */
[----:B------:R-:W-:Y:S02]  /*34520*/  STL.64 [R1+0x8a0], R38 ;  /* 0x0008a02601007387 */ /* 0x000fe40000100a00 */
[----:B------:R-:W-:Y:S01]  /*34530*/  VIADD R13, R12, UR5 ;  /* 0x000000050c0d7c36 */ /* 0x000fe20008000000 */
[----:B------:R-:W-:Y:S01]  /*34540*/  LEA.HI.X.SX32 R17, R21, R2, 0x1, P5 ;  /* 0x0000000215117211 */ /* 0x000fe200028f0eff */
[----:B------:R2:W-:Y:S01]  /*34550*/  STL.64 [R1+0x898], R36 ;  /* 0x0008982401007387 */ /* 0x0005e20000100a00 */
[----:B------:R-:W-:-:S03]  /*34560*/  IADD3 R18, P5, PT, R24, R3, RZ ;  /* 0x0000000318127210 */ /* 0x000fc60007fbe0ff */
[----:B------:R3:W-:Y:S01]  /*34570*/  STL.64 [R1+0x890], R14 ;  /* 0x0008900e01007387 */ /* 0x0007e20000100a00 */
[----:B------:R-:W-:-:S03]  /*34580*/  LEA.HI.X.SX32 R19, R24, R2, 0x1, P5 ;  /* 0x0000000218137211 */ /* 0x000fc600028f0eff */
[----:B------:R4:W-:Y:S01]  /*34590*/  STL.64 [R1+0x880], R16 ;  /* 0x0008801001007387 */ /* 0x0009e20000100a00 */
[----:B--2---:R-:W-:-:S04]  /*345a0*/  IADD3 R36, P2, PT, R20, R3, RZ ;  /* 0x0000000314247210 */ /* 0x004fc80007f5e0ff */
[-C--:B------:R-:W-:Y:S01]  /*345b0*/  LEA.HI.X.SX32 R37, R20, R2.reuse, 0x1, P2 ;  /* 0x0000000214257211 */ /* 0x080fe200010f0eff */
[----:B---3--:R-:W-:Y:S01]  /*345c0*/  VIADD R14, R13, UR5 ;  /* 0x000000050d0e7c36 */ /* 0x008fe20008000000 */
[CC--:B------:R-:W-:Y:S02]  /*345d0*/  IADD3 R20, P5, PT, R25.reuse, R3.reuse, RZ ;  /* 0x0000000319147210 */ /* 0x0c0fe40007fbe0ff */
[----:B----4-:R-:W-:Y:S01]  /*345e0*/  IADD3 R16, P1, PT, R22, R3, RZ ;  /* 0x0000000316107210 */ /* 0x010fe20007f3e0ff */
[----:B------:R2:W-:Y:S01]  /*345f0*/  STL.64 [R1+0x888], R36 ;  /* 0x0008882401007387 */ /* 0x0005e20000100a00 */
[-C--:B------:R-:W-:Y:S01]  /*34600*/  LEA.HI.X.SX32 R21, R25, R2.reuse, 0x1, P5 ;  /* 0x0000000219157211 */ /* 0x080fe200028f0eff */
[----:B------:R-:W-:Y:S01]  /*34610*/  VIADD R15, R14, UR5 ;  /* 0x000000050e0f7c36 */ /* 0x000fe20008000000 */
[----:B------:R-:W-:-:S05]  /*34620*/  LEA.HI.X.SX32 R17, R22, R2, 0x1, P1 ;  /* 0x0000000216117211 */ /* 0x000fca00008f0eff */
[----:B------:R3:W-:Y:S01]  /*34630*/  STL.64 [R1+0x878], R16 ;  /* 0x0008781001007387 */ /* 0x0007e20000100a00 */
[----:B--2---:R-:W-:-:S03]  /*34640*/  IADD3 R36, P2, PT, R23, R3, RZ ;  /* 0x0000000317247210 */ /* 0x004fc60007f5e0ff */
[----:B------:R2:W-:Y:S01]  /*34650*/  STL.64 [R1+0x868], R18 ;  /* 0x0008681201007387 */ /* 0x0005e20000100a00 */
[-C--:B------:R-:W-:Y:S02]  /*34660*/  LEA.HI.X.SX32 R37, R23, R2.reuse, 0x1, P2 ;  /* 0x0000000217257211 */ /* 0x080fe400010f0eff */
[CC--:B------:R-:W-:Y:S01]  /*34670*/  IADD3 R22, P2, PT, R30.reuse, R3.reuse, RZ ;  /* 0x000000031e167210 */ /* 0x0c0fe20007f5e0ff */
[----:B---3--:R-:W-:Y:S02]  /*34680*/  VIADD R16, R15, UR5 ;  /* 0x000000050f107c36 */ /* 0x008fe40008000000 */
[----:B------:R-:W-:Y:S01]  /*34690*/  STL.64 [R1+0x870], R36 ;  /* 0x0008702401007387 */ /* 0x000fe20000100a00 */
[----:B------:R-:W-:Y:S02]  /*346a0*/  LEA.HI.X.SX32 R23, R30, R2, 0x1, P2 ;  /* 0x000000021e177211 */ /* 0x000fe400010f0eff */
[-C--:B------:R-:W-:Y:S01]  /*346b0*/  IADD3 R30, P2, PT, R27, R3.reuse, RZ ;  /* 0x000000031b1e7210 */ /* 0x080fe20007f5e0ff */
[----:B------:R-:W-:Y:S01]  /*346c0*/  VIADD R17, R16, UR5 ;  /* 0x0000000510117c36 */ /* 0x000fe20008000000 */
[----:B--2---:R-:W-:-:S04]  /*346d0*/  IADD3 R18, P1, PT, R31, R3, RZ ;  /* 0x000000031f127210 */ /* 0x004fc80007f3e0ff */
[-C--:B------:R-:W-:Y:S02]  /*346e0*/  LEA.HI.X.SX32 R19, R31, R2.reuse, 0x1, P1 ;  /* 0x000000021f137211 */ /* 0x080fe400008f0eff */
[----:B------:R-:W-:-:S03]  /*346f0*/  LEA.HI.X.SX32 R31, R27, R2, 0x1, P2 ;  /* 0x000000021b1f7211 */ /* 0x000fc600010f0eff */
[----:B------:R2:W-:Y:S04]  /*34700*/  STL.64 [R1+0x860], R18 ;  /* 0x0008601201007387 */ /* 0x0005e80000100a00 */
[----:B------:R3:W-:Y:S04]  /*34710*/  STL.64 [R1+0x850], R20 ;  /* 0x0008501401007387 */ /* 0x0007e80000100a00 */
[----:B------:R4:W-:Y:S01]  /*34720*/  STL.64 [R1+0x858], R22 ;  /* 0x0008581601007387 */ /* 0x0009e20000100a00 */
[----:B--2---:R-:W-:Y:S01]  /*34730*/  VIADD R18, R17, UR5 ;  /* 0x0000000511127c36 */ /* 0x004fe20008000000 */
[----:B---3--:R-:W-:-:S03]  /*34740*/  IADD3 R20, P1, PT, R26, R3, RZ ;  /* 0x000000031a147210 */ /* 0x008fc60007f3e0ff */
[----:B------:R-:W-:Y:S01]  /*34750*/  VIADD R19, R18, UR5 ;  /* 0x0000000512137c36 */ /* 0x000fe20008000000 */
[-C--:B----4-:R-:W-:Y:S02]  /*34760*/  IADD3 R22, P5, PT, R28, R3.reuse, RZ ;  /* 0x000000031c167210 */ /* 0x090fe40007fbe0ff */
[-C--:B------:R-:W-:Y:S02]  /*34770*/  LEA.HI.X.SX32 R21, R26, R2.reuse, 0x1, P1 ;  /* 0x000000021a157211 */ /* 0x080fe400008f0eff */
[-C--:B------:R-:W-:Y:S02]  /*34780*/  LEA.HI.X.SX32 R23, R28, R2.reuse, 0x1, P5 ;  /* 0x000000021c177211 */ /* 0x080fe400028f0eff */
[CC--:B------:R-:W-:Y:S01]  /*34790*/  IADD3 R26, P2, PT, R4.reuse, R3.reuse, RZ ;  /* 0x00000003041a7210 */ /* 0x0c0fe20007f5e0ff */
[----:B------:R2:W-:Y:S01]  /*347a0*/  STL.64 [R1+0x848], R20 ;  /* 0x0008481401007387 */ /* 0x0005e20000100a00 */
[C---:B------:R-:W-:Y:S02]  /*347b0*/  IADD3 R24, P5, PT, R5.reuse, R3, RZ ;  /* 0x0000000305187210 */ /* 0x040fe40007fbe0ff */
[-C--:B------:R-:W-:Y:S01]  /*347c0*/  LEA.HI.X.SX32 R27, R4, R2.reuse, 0x1, P2 ;  /* 0x00000002041b7211 */ /* 0x080fe200010f0eff */
[----:B------:R3:W-:Y:S01]  /*347d0*/  STL.64 [R1+0x838], R22 ;  /* 0x0008381601007387 */ /* 0x0007e20000100a00 */
[----:B------:R-:W-:-:S03]  /*347e0*/  LEA.HI.X.SX32 R25, R5, R2, 0x1, P5 ;  /* 0x0000000205197211 */ /* 0x000fc600028f0eff */
[----:B------:R-:W-:Y:S01]  /*347f0*/  STL.64 [R1+0x840], R30 ;  /* 0x0008401e01007387 */ /* 0x000fe20000100a00 */
[----:B--2---:R-:W-:Y:S01]  /*34800*/  VIADD R20, R19, UR5 ;  /* 0x0000000513147c36 */ /* 0x004fe20008000000 */
[----:B---3--:R-:W-:-:S03]  /*34810*/  IADD3 R22, P1, PT, R29, R3, RZ ;  /* 0x000000031d167210 */ /* 0x008fc60007f3e0ff */
[----:B------:R-:W-:Y:S01]  /*34820*/  VIADD R21, R20, UR5 ;  /* 0x0000000514157c36 */ /* 0x000fe20008000000 */
[----:B------:R-:W-:Y:S02]  /*34830*/  LEA.HI.X.SX32 R23, R29, R2, 0x1, P1 ;  /* 0x000000021d177211 */ /* 0x000fe400008f0eff */
[----:B------:R-:W-:-:S03]  /*34840*/  IADD3 R28, P1, PT, R6, R3, RZ ;  /* 0x00000003061c7210 */ /* 0x000fc60007f3e0ff */
[----:B------:R2:W-:Y:S01]  /*34850*/  STL.64 [R1+0x830], R22 ;  /* 0x0008301601007387 */ /* 0x0005e20000100a00 */
[----:B------:R-:W-:-:S03]  /*34860*/  LEA.HI.X.SX32 R29, R6, R2, 0x1, P1 ;  /* 0x00000002061d7211 */ /* 0x000fc600008f0eff */
[----:B------:R3:W-:Y:S04]  /*34870*/  STL.64 [R1+0x828], R26 ;  /* 0x0008281a01007387 */ /* 0x0007e80000100a00 */
[----:B------:R4:W-:Y:S04]  /*34880*/  STL.64 [R1+0x820], R24 ;  /* 0x0008201801007387 */ /* 0x0009e80000100a00 */
[----:B------:R0:W-:Y:S01]  /*34890*/  STL.64 [R1+0x818], R28 ;  /* 0x0008181c01007387 */ /* 0x0001e20000100a00 */
[----:B--2---:R-:W-:Y:S01]  /*348a0*/  VIADD R22, R21, UR5 ;  /* 0x0000000515167c36 */ /* 0x004fe20008000000 */
[----:B---3--:R-:W-:-:S03]  /*348b0*/  IADD3 R26, P2, PT, R7, R3, RZ ;  /* 0x00000003071a7210 */ /* 0x008fc60007f5e0ff */
[----:B------:R-:W-:Y:S01]  /*348c0*/  VIADD R23, R22, UR5 ;  /* 0x0000000516177c36 */ /* 0x000fe20008000000 */
[----:B----4-:R-:W-:-:S03]  /*348d0*/  IADD3 R24, P5, PT, R8, R3, RZ ;  /* 0x0000000308187210 */ /* 0x010fc60007fbe0ff */
[----:B------:R-:W-:Y:S01]  /*348e0*/  VIADD R5, R23, UR5 ;  /* 0x0000000517057c36 */ /* 0x000fe20008000000 */
[-C--:B------:R-:W-:Y:S02]  /*348f0*/  LEA.HI.X.SX32 R27, R7, R2.reuse, 0x1, P2 ;  /* 0x00000002071b7211 */ /* 0x080fe400010f0eff */
[----:B------:R-:W-:Y:S01]  /*34900*/  LEA.HI.X.SX32 R25, R8, R2, 0x1, P5 ;  /* 0x0000000208197211 */ /* 0x000fe200028f0eff */
[----:B------:R-:W-:Y:S01]  /*34910*/  VIADD R7, R5, UR5 ;  /* 0x0000000505077c36 */ /* 0x000fe20008000000 */
[----:B0-----:R-:W-:-:S03]  /*34920*/  IADD3 R28, P2, PT, R10, R3, RZ ;  /* 0x000000030a1c7210 */ /* 0x001fc60007f5e0ff */
[----:B------:R0:W-:Y:S01]  /*34930*/  STL.64 [R1+0x808], R24 ;  /* 0x0008081801007387 */ /* 0x0001e20000100a00 */
[----:B------:R-:W-:-:S03]  /*34940*/  LEA.HI.X.SX32 R29, R10, R2, 0x1, P2 ;  /* 0x000000020a1d7211 */ /* 0x000fc600010f0eff */
[----:B------:R2:W-:Y:S01]  /*34950*/  STL.64 [R1+0x810], R26 ;  /* 0x0008101a01007387 */ /* 0x0005e20000100a00 */
[-C--:B0-----:R-:W-:Y:S02]  /*34960*/  IADD3 R24, P1, PT, R9, R3.reuse, RZ ;  /* 0x0000000309187210 */ /* 0x081fe40007f3e0ff */
[-C--:B--2---:R-:W-:Y:S02]  /*34970*/  IADD3 R26, P5, PT, R11, R3.reuse, RZ ;  /* 0x000000030b1a7210 */ /* 0x084fe40007fbe0ff */
[-C--:B------:R-:W-:Y:S02]  /*34980*/  LEA.HI.X.SX32 R25, R9, R2.reuse, 0x1, P1 ;  /* 0x0000000209197211 */ /* 0x080fe400008f0eff */
[-C--:B------:R-:W-:Y:S02]  /*34990*/  LEA.HI.X.SX32 R27, R11, R2.reuse, 0x1, P5 ;  /* 0x000000020b1b7211 */ /* 0x080fe400028f0eff */
[CC--:B------:R-:W-:Y:S01]  /*349a0*/  IADD3 R8, P5, PT, R14.reuse, R3.reuse, RZ ;  /* 0x000000030e087210 */ /* 0x0c0fe20007fbe0ff */
[----:B------:R0:W-:Y:S03]  /*349b0*/  STL.64 [R1+0x800], R24 ;  /* 0x0008001801007387 */ /* 0x0001e60000100a00 */
[----:B------:R-:W-:Y:S01]  /*349c0*/  LEA.HI.X.SX32 R9, R14, R2, 0x1, P5 ;  /* 0x000000020e097211 */ /* 0x000fe200028f0eff */
[----:B------:R2:W-:Y:S04]  /*349d0*/  STL.64 [R1+0x7f8], R28 ;  /* 0x0007f81c01007387 */ /* 0x0005e80000100a00 */
[----:B------:R3:W-:Y:S01]  /*349e0*/  STL.64 [R1+0x7f0], R26 ;  /* 0x0007f01a01007387 */ /* 0x0007e20000100a00 */
[----:B0-----:R-:W-:Y:S01]  /*349f0*/  VIADD R25, R7, UR5 ;  /* 0x0000000507197c36 */ /* 0x001fe20008000000 */
[----:B--2---:R-:W-:-:S03]  /*34a00*/  IADD3 R28, P1, PT, R12, R3, RZ ;  /* 0x000000030c1c7210 */ /* 0x004fc60007f3e0ff */
[----:B------:R-:W-:Y:S01]  /*34a10*/  VIADD R11, R25, UR5 ;  /* 0x00000005190b7c36 */ /* 0x000fe20008000000 */
[----:B---3--:R-:W-:-:S03]  /*34a20*/  IADD3 R26, P2, PT, R13, R3, RZ ;  /* 0x000000030d1a7210 */ /* 0x008fc60007f5e0ff */
[----:B------:R-:W-:Y:S01]  /*34a30*/  VIADD R24, R11, UR5 ;  /* 0x000000050b187c36 */ /* 0x000fe20008000000 */
[-C--:B------:R-:W-:Y:S02]  /*34a40*/  LEA.HI.X.SX32 R29, R12, R2.reuse, 0x1, P1 ;  /* 0x000000020c1d7211 */ /* 0x080fe400008f0eff */
[-C--:B------:R-:W-:Y:S01]  /*34a50*/  LEA.HI.X.SX32 R27, R13, R2.reuse, 0x1, P2 ;  /* 0x000000020d1b7211 */ /* 0x080fe200010f0eff */
[----:B------:R-:W-:Y:S01]  /*34a60*/  VIADD R14, R24, UR5 ;  /* 0x00000005180e7c36 */ /* 0x000fe20008000000 */
[CC--:B------:R-:W-:Y:S01]  /*34a70*/  IADD3 R12, P5, PT, R17.reuse, R3.reuse, RZ ;  /* 0x00000003110c7210 */ /* 0x0c0fe20007fbe0ff */
[----:B------:R-:W-:Y:S03]  /*34a80*/  STL.64 [R1+0x7e8], R28 ;  /* 0x0007e81c01007387 */ /* 0x000fe60000100a00 */
[----:B------:R-:W-:Y:S01]  /*34a90*/  LEA.HI.X.SX32 R13, R17, R2, 0x1, P5 ;  /* 0x00000002110d7211 */ /* 0x000fe200028f0eff */
[----:B------:R0:W-:Y:S04]  /*34aa0*/  STL.64 [R1+0x7d8], R8 ;  /* 0x0007d80801007387 */ /* 0x0001e80000100a00 */
[----:B------:R2:W-:Y:S01]  /*34ab0*/  STL.64 [R1+0x7e0], R26 ;  /* 0x0007e01a01007387 */ /* 0x0005e20000100a00 */
[----:B0-----:R-:W-:-:S02]  /*34ac0*/  IADD3 R8, P1, PT, R15, R3, RZ ;  /* 0x000000030f087210 */ /* 0x001fc40007f3e0ff */
[CC--:B--2---:R-:W-:Y:S02]  /*34ad0*/  IADD3 R26, P2, PT, R16.reuse, R3.reuse, RZ ;  /* 0x00000003101a7210 */ /* 0x0c4fe40007f5e0ff */
        /* <DEDUP_REMOVED lines=10> */
[-C--:B---3--:R-:W-:Y:S02]  /*34b80*/  IADD3 R26, P5, PT, R20, R3.reuse, RZ ;  /* 0x00000003141a7210 */ /* 0x088fe40007fbe0ff */
        /* <DEDUP_REMOVED lines=9> */
[----:B0-----:R-:W-:Y:S01]  /*34c20*/  VIADD R13, R10, UR5 ;  /* 0x000000050a0d7c36 */ /* 0x001fe20008000000 */
[----:B--2---:R-:W-:-:S03]  /*34c30*/  IADD3 R26, P1, PT, R21, R3, RZ ;  /* 0x00000003151a7210 */ /* 0x004fc60007f3e0ff */
[----:B------:R-:W-:Y:S01]  /*34c40*/  VIADD R6, R13, UR5 ;  /* 0x000000050d067c36 */ /* 0x000fe20008000000 */
[----:B------:R-:W-:-:S03]  /*34c50*/  LEA.HI.X.SX32 R27, R21, R2, 0x1, P1 ;  /* 0x00000002151b7211 */ /* 0x000fc600008f0eff */
[----:B------:R-:W-:Y:S01]  /*34c60*/  VIADD R4, R6, UR5 ;  /* 0x0000000506047c36 */ /* 0x000fe20008000000 */
[CC--:B------:R-:W-:Y:S01]  /*34c70*/  IADD3 R20, P1, PT, R5.reuse, R3.reuse, RZ ;  /* 0x0000000305147210 */ /* 0x0c0fe20007f3e0ff */
[----:B------:R-:W-:Y:S03]  /*34c80*/  STL.64 [R1+0x7a0], R26 ;  /* 0x0007a01a01007387 */ /* 0x000fe60000100a00 */
[----:B------:R-:W-:Y:S01]  /*34c90*/  LEA.HI.X.SX32 R21, R5, R2, 0x1, P1 ;  /* 0x0000000205157211 */ /* 0x000fe200008f0eff */
[----:B------:R-:W-:Y:S01]  /*34ca0*/  VIADD R12, R4, UR5 ;  /* 0x00000005040c7c36 */ /* 0x000fe20008000000 */
[----:B------:R0:W-:Y:S03]  /*34cb0*/  STL.64 [R1+0x798], R18 ;  /* 0x0007981201007387 */ /* 0x0001e60000100a00 */
[----:B------:R-:W-:Y:S01]  /*34cc0*/  VIADD R9, R12, UR5 ;  /* 0x000000050c097c36 */ /* 0x000fe20008000000 */
[----:B------:R2:W-:Y:S04]  /*34cd0*/  STL.64 [R1+0x790], R16 ;  /* 0x0007901001007387 */ /* 0x0005e80000100a00 */
[----:B------:R3:W-:Y:S01]  /*34ce0*/  STL.64 [R1+0x788], R20 ;  /* 0x0007881401007387 */ /* 0x0007e20000100a00 */
[----:B0-----:R-:W-:-:S02]  /*34cf0*/  IADD3 R18, P2, PT, R7, R3, RZ ;  /* 0x0000000307127210 */ /* 0x001fc40007f5e0ff */
[-C--:B--2---:R-:W-:Y:S02]  /*34d00*/  IADD3 R16, P5, PT, R25, R3.reuse, RZ ;  /* 0x0000000319107210 */ /* 0x084fe40007fbe0ff */
[-C--:B------:R-:W-:Y:S01]  /*34d10*/  LEA.HI.X.SX32 R19, R7, R2.reuse, 0x1, P2 ;  /* 0x0000000207137211 */ /* 0x080fe200010f0eff */
[----:B------:R-:W-:Y:S01]  /*34d20*/  VIADD R7, R9, UR5 ;  /* 0x0000000509077c36 */ /* 0x000fe20008000000 */
[-C--:B------:R-:W-:Y:S02]  /*34d30*/  LEA.HI.X.SX32 R17, R25, R2.reuse, 0x1, P5 ;  /* 0x0000000219117211 */ /* 0x080fe400028f0eff */
[C---:B---3--:R-:W-:Y:S01]  /*34d40*/  IADD3 R20, P1, PT, R11.reuse, R3, RZ ;  /* 0x000000030b147210 */ /* 0x048fe20007f3e0ff */
[----:B------:R0:W-:Y:S03]  /*34d50*/  STL.64 [R1+0x780], R18 ;  /* 0x0007801201007387 */ /* 0x0001e60000100a00 */
[----:B------:R-:W-:Y:S01]  /*34d60*/  LEA.HI.X.SX32 R21, R11, R2, 0x1, P1 ;  /* 0x000000020b157211 */ /* 0x000fe200008f0eff */
[----:B------:R2:W-:Y:S01]  /*34d70*/  STL.64 [R1+0x778], R16 ;  /* 0x0007781001007387 */ /* 0x0005e20000100a00 */
[----:B------:R-:W-:-:S03]  /*34d80*/  VIADD R11, R7, UR5 ;  /* 0x00000005070b7c36 */ /* 0x000fc60008000000 */
[----:B------:R3:W-:Y:S01]  /*34d90*/  STL.64 [R1+0x770], R20 ;  /* 0x0007701401007387 */ /* 0x0007e20000100a00 */
[----:B------:R-:W-:Y:S01]  /*34da0*/  VIADD R5, R11, UR5 ;  /* 0x000000050b057c36 */ /* 0x000fe20008000000 */
[-C--:B0-----:R-:W-:Y:S02]  /*34db0*/  IADD3 R18, P2, PT, R24, R3.reuse, RZ ;  /* 0x0000000318127210 */ /* 0x081fe40007f5e0ff */
[-C--:B--2---:R-:W-:Y:S02]  /*34dc0*/  IADD3 R16, P5, PT, R14, R3.reuse, RZ ;  /* 0x000000030e107210 */ /* 0x084fe40007fbe0ff */
[-C--:B------:R-:W-:Y:S02]  /*34dd0*/  LEA.HI.X.SX32 R19, R24, R2.reuse, 0x1, P2 ;  /* 0x0000000218137211 */ /* 0x080fe400010f0eff */
[-C--:B------:R-:W-:Y:S02]  /*34de0*/  LEA.HI.X.SX32 R17, R14, R2.reuse, 0x1, P5 ;  /* 0x000000020e117211 */ /* 0x080fe400028f0eff */
[C---:B---3--:R-:W-:Y:S01]  /*34df0*/  IADD3 R20, P1, PT, R8.reuse, R3, RZ ;  /* 0x0000000308147210 */ /* 0x048fe20007f3e0ff */
[----:B------:R0:W-:Y:S03]  /*34e00*/  STL.64 [R1+0x768], R18 ;  /* 0x0007681201007387 */ /* 0x0001e60000100a00 */
[----:B------:R-:W-:Y:S01]  /*34e10*/  LEA.HI.X.SX32 R21, R8, R2, 0x1, P1 ;  /* 0x0000000208157211 */ /* 0x000fe200008f0eff */
[----:B------:R2:W-:Y:S01]  /*34e20*/  STL.64 [R1+0x760], R16 ;  /* 0x0007601001007387 */ /* 0x0005e20000100a00 */
[----:B------:R-:W-:-:S03]  /*34e30*/  VIADD R8, R5, UR5 ;  /* 0x0000000505087c36 */ /* 0x000fc60008000000 */
[----:B------:R-:W-:Y:S01]  /*34e40*/  STL.64 [R1+0x758], R20 ;  /* 0x0007581401007387 */ /* 0x000fe20000100a00 */
[CC--:B0-----:R-:W-:Y:S02]  /*34e50*/  IADD3 R18, P2, PT, R10.reuse, R3.reuse, RZ ;  /* 0x000000030a127210 */ /* 0x0c1fe40007f5e0ff */
[CC--:B--2---:R-:W-:Y:S02]  /*34e60*/  IADD3 R16, P5, PT, R13.reuse, R3.reuse, RZ ;  /* 0x000000030d107210 */ /* 0x0c4fe40007fbe0ff */
[-C--:B------:R-:W-:Y:S01]  /*34e70*/  LEA.HI.X.SX32 R19, R10, R2.reuse, 0x1, P2 ;  /* 0x000000020a137211 */ /* 0x080fe200010f0eff */
[----:B------:R-:W-:Y:S01]  /*34e80*/  VIADD R10, R8, UR5 ;  /* 0x00000005080a7c36 */ /* 0x000fe20008000000 */
[-C--:B------:R-:W-:Y:S02]  /*34e90*/  LEA.HI.X.SX32 R17, R13, R2.reuse, 0x1, P5 ;  /* 0x000000020d117211 */ /* 0x080fe400028f0eff */
[CC--:B------:R-:W-:Y:S01]  /*34ea0*/  IADD3 R14, P5, PT, R12.reuse, R3.reuse, RZ ;  /* 0x000000030c0e7210 */ /* 0x0c0fe20007fbe0ff */
[----:B------:R0:W-:Y:S03]  /*34eb0*/  STL.64 [R1+0x750], R18 ;  /* 0x0007501201007387 */ /* 0x0001e60000100a00 */
[----:B------:R-:W-:Y:S01]  /*34ec0*/  LEA.HI.X.SX32 R15, R12, R2, 0x1, P5 ;  /* 0x000000020c0f7211 */ /* 0x000fe200028f0eff */
[----:B------:R2:W-:Y:S01]  /*34ed0*/  STL.64 [R1+0x748], R16 ;  /* 0x0007481001007387 */ /* 0x0005e20000100a00 */
[----:B0-----:R-:W-:-:S02]  /*34ee0*/  IADD3 R18, P1, PT, R6, R3, RZ ;  /* 0x0000000306127210 */ /* 0x001fc40007f3e0ff */
[----:B--2---:R-:W-:Y:S02]  /*34ef0*/  IADD3 R16, P2, PT, R4, R3, RZ ;  /* 0x0000000304107210 */ /* 0x004fe40007f5e0ff */
[-C--:B------:R-:W-:Y:S01]  /*34f00*/  LEA.HI.X.SX32 R19, R6, R2.reuse, 0x1, P1 ;  /* 0x0000000206137211 */ /* 0x080fe200008f0eff */
[----:B------:R-:W-:Y:S01]  /*34f10*/  VIADD R6, R10, UR5 ;  /* 0x000000050a067c36 */ /* 0x000fe20008000000 */
[----:B------:R-:W-:-:S03]  /*34f20*/  LEA.HI.X.SX32 R17, R4, R2, 0x1, P2 ;  /* 0x0000000204117211 */ /* 0x000fc600010f0eff */
[----:B------:R0:W-:Y:S01]  /*34f30*/  STL.64 [R1+0x740], R18 ;  /* 0x0007401201007387 */ /* 0x0001e20000100a00 */
[----:B------:R-:W-:-:S03]  /*34f40*/  VIADD R4, R6, UR5 ;  /* 0x0000000506047c36 */ /* 0x000fc60008000000 */
[----:B------:R2:W-:Y:S04]  /*34f50*/  STL.64 [R1+0x738], R16 ;  /* 0x0007381001007387 */ /* 0x0005e80000100a00 */
[----:B------:R3:W-:Y:S01]  /*34f60*/  STL.64 [R1+0x730], R14 ;  /* 0x0007300e01007387 */ /* 0x0007e20000100a00 */
[-C--:B0-----:R-:W-:Y:S02]  /*34f70*/  IADD3 R18, P1, PT, R9, R3.reuse, RZ ;  /* 0x0000000309127210 */ /* 0x081fe40007f3e0ff */
[-C--:B--2---:R-:W-:Y:S02]  /*34f80*/  IADD3 R16, P2, PT, R7, R3.reuse, RZ ;  /* 0x0000000307107210 */ /* 0x084fe40007f5e0ff */
[----:B------:R-:W-:Y:S01]  /*34f90*/  LEA.HI.X.SX32 R19, R9, R2, 0x1, P1 ;  /* 0x0000000209137211 */ /* 0x000fe200008f0eff */
[----:B------:R-:W-:Y:S01]  /*34fa0*/  VIADD R9, R4, UR5 ;  /* 0x0000000504097c36 */ /* 0x000fe20008000000 */
[----:B---3--:R-:W-:-:S02]  /*34fb0*/  IADD3 R14, P5, PT, R11, R3, RZ ;  /* 0x000000030b0e7210 */ /* 0x008fc40007fbe0ff */
[-C--:B------:R-:W-:Y:S01]  /*34fc0*/  LEA.HI.X.SX32 R17, R7, R2.reuse, 0x1, P2 ;  /* 0x0000000207117211 */ /* 0x080fe200010f0eff */
[----:B------:R-:W-:Y:S01]  /*34fd0*/  STL.64 [R1+0x728], R18 ;  /* 0x0007281201007387 */ /* 0x000fe20000100a00 */
[-C--:B------:R-:W-:Y:S01]  /*34fe0*/  LEA.HI.X.SX32 R15, R11, R2.reuse, 0x1, P5 ;  /* 0x000000020b0f7211 */ /* 0x080fe200028f0eff */
[C---:B------:R-:W-:Y:S01]  /*34ff0*/  VIADD R7, R9.reuse, UR5 ;  /* 0x0000000509077c36 */ /* 0x040fe20008000000 */
[CC--:B------:R-:W-:Y:S01]  /*35000*/  IADD3 R12, P5, PT, R10.reuse, R3.reuse, RZ ;  /* 0x000000030a0c7210 */ /* 0x0c0fe20007fbe0ff */
[----:B------:R0:W-:Y:S03]  /*35010*/  STL.64 [R1+0x720], R16 ;  /* 0x0007201001007387 */ /* 0x0001e60000100a00 */
[----:B------:R-:W-:Y:S01]  /*35020*/  LEA.HI.X.SX32 R13, R10, R2, 0x1, P5 ;  /* 0x000000020a0d7211 */ /* 0x000fe200028f0eff */
[----:B------:R2:W-:Y:S01]  /*35030*/  STL.64 [R1+0x718], R14 ;  /* 0x0007180e01007387 */ /* 0x0005e20000100a00 */
[----:B------:R-:W-:-:S04]  /*35040*/  IADD3 R86, P5, PT, R9, R3, RZ ;  /* 0x0000000309567210 */ /* 0x000fc80007fbe0ff */
[-C--:B------:R-:W-:Y:S02]  /*35050*/  LEA.HI.X.SX32 R87, R9, R2.reuse, 0x1, P5 ;  /* 0x0000000209577211 */ /* 0x080fe400028f0eff */
[CC--:B0-----:R-:W-:Y:S02]  /*35060*/  IADD3 R16, P1, PT, R5.reuse, R3.reuse, RZ ;  /* 0x0000000305107210 */ /* 0x0c1fe40007f3e0ff */
[CC--:B--2---:R-:W-:Y:S02]  /*35070*/  IADD3 R14, P2, PT, R8.reuse, R3.reuse, RZ ;  /* 0x00000003080e7210 */ /* 0x0c4fe40007f5e0ff */
[-C--:B------:R-:W-:Y:S01]  /*35080*/  LEA.HI.X.SX32 R17, R5, R2.reuse, 0x1, P1 ;  /* 0x0000000205117211 */ /* 0x080fe200008f0eff */
[----:B------:R-:W-:Y:S01]  /*35090*/  VIADD R5, R7, UR5 ;  /* 0x0000000507057c36 */ /* 0x000fe20008000000 */
[-C--:B------:R-:W-:Y:S02]  /*350a0*/  LEA.HI.X.SX32 R15, R8, R2.reuse, 0x1, P2 ;  /* 0x00000002080f7211 */ /* 0x080fe400010f0eff */
[-C--:B------:R-:W-:Y:S01]  /*350b0*/  IADD3 R90, P1, PT, R6, R3.reuse, RZ ;  /* 0x00000003065a7210 */ /* 0x080fe20007f3e0ff */
[----:B------:R-:W-:Y:S01]  /*350c0*/  VIADD R8, R5, UR5 ;  /* 0x0000000505087c36 */ /* 0x000fe20008000000 */
[-C--:B------:R-:W-:Y:S01]  /*350d0*/  IADD3 R88, P2, PT, R4, R3.reuse, RZ ;  /* 0x0000000304587210 */ /* 0x080fe20007f5e0ff */
[----:B------:R-:W-:Y:S01]  /*350e0*/  STL.64 [R1+0x710], R16 ;  /* 0x0007101001007387 */ /* 0x000fe20000100a00 */
[-C--:B------:R-:W-:Y:S01]  /*350f0*/  LEA.HI.X.SX32 R91, R6, R2.reuse, 0x1, P1 ;  /* 0x00000002065b7211 */ /* 0x080fe200008f0eff */
[----:B------:R-:W-:Y:S01]  /*35100*/  VIADD R6, R8, UR5 ;  /* 0x0000000508067c36 */ /* 0x000fe20008000000 */
[-C--:B------:R-:W-:Y:S01]  /*35110*/  LEA.HI.X.SX32 R89, R4, R2.reuse, 0x1, P2 ;  /* 0x0000000204597211 */ /* 0x080fe200010f0eff */
[----:B------:R-:W-:Y:S01]  /*35120*/  STL.64 [R1+0x708], R14 ;  /* 0x0007080e01007387 */ /* 0x000fe20000100a00 */
[-C--:B------:R-:W-:Y:S01]  /*35130*/  IADD3 R84, P1, PT, R7, R3.reuse, RZ ;  /* 0x0000000307547210 */ /* 0x080fe20007f3e0ff */
[----:B------:R-:W-:Y:S01]  /*35140*/  VIADD R4, R6, UR5 ;  /* 0x0000000506047c36 */ /* 0x000fe20008000000 */
[-C--:B------:R-:W-:Y:S01]  /*35150*/  IADD3 R82, P2, PT, R5, R3.reuse, RZ ;  /* 0x0000000305527210 */ /* 0x080fe20007f5e0ff */
[----:B------:R-:W-:Y:S01]  /*35160*/  STL.64 [R1+0x700], R12 ;  /* 0x0007000c01007387 */ /* 0x000fe20000100a00 */
[-C--:B------:R-:W-:Y:S01]  /*35170*/  LEA.HI.X.SX32 R85, R7, R2.reuse, 0x1, P1 ;  /* 0x0000000207557211 */ /* 0x080fe200008f0eff */
[----:B------:R-:W-:Y:S01]  /*35180*/  VIADD R7, R4, UR5 ;  /* 0x0000000504077c36 */ /* 0x000fe20008000000 */
[-C--:B------:R-:W-:Y:S01]  /*35190*/  IADD3 R80, P5, PT, R8, R3.reuse, RZ ;  /* 0x0000000308507210 */ /* 0x080fe20007fbe0ff */
[----:B------:R-:W-:Y:S01]  /*351a0*/  STL [R1+0xe58], R90 ;  /* 0x000e585a01007387 */ /* 0x000fe20000100800 */
[-C--:B------:R-:W-:Y:S01]  /*351b0*/  LEA.HI.X.SX32 R83, R5, R2.reuse, 0x1, P2 ;  /* 0x0000000205537211 */ /* 0x080fe200010f0eff */
[----:B------:R-:W-:Y:S01]  /*351c0*/  VIADD R5, R7, UR5 ;  /* 0x0000000507057c36 */ /* 0x000fe20008000000 */
[----:B------:R-:W-:Y:S01]  /*351d0*/  IADD3 R78, P1, PT, R6, R3, RZ ;  /* 0x00000003064e7210 */ /* 0x000fe20007f3e0ff */
[----:B------:R-:W-:Y:S01]  /*351e0*/  STL [R1+0xe54], R91 ;  /* 0x000e545b01007387 */ /* 0x000fe20000100800 */
[----:B------:R-:W-:-:S02]  /*351f0*/  LEA.HI.X.SX32 R81, R8, R2, 0x1, P5 ;  /* 0x0000000208517211 */ /* 0x000fc400028f0eff */
[-C--:B------:R-:W-:Y:S01]  /*35200*/  IADD3 R76, P2, PT, R4, R3.reuse, RZ ;  /* 0x00000003044c7210 */ /* 0x080fe20007f5e0ff */
[----:B------:R-:W-:Y:S01]  /*35210*/  STL [R1+0xe50], R88 ;  /* 0x000e505801007387 */ /* 0x000fe20000100800 */
[-C--:B------:R-:W-:Y:S01]  /*35220*/  LEA.HI.X.SX32 R79, R6, R2.reuse, 0x1, P1 ;  /* 0x00000002064f7211 */ /* 0x080fe200008f0eff */
[----:B------:R-:W-:Y:S01]  /*35230*/  VIADD R6, R5, UR5 ;  /* 0x0000000505067c36 */ /* 0x000fe20008000000 */
        /* <DEDUP_REMOVED lines=11> */
[-C--:B------:R-:W-:Y:S01]  /*352f0*/  LEA.HI.X.SX32 R71, R6, R2.reuse, 0x1, P2 ;  /* 0x0000000206477211 */ /* 0x080fe200010f0eff */
[----:B------:R-:W-:Y:S01]  /*35300*/  STL [R1+0xe48], R84 ;  /* 0x000e485401007387 */ /* 0x000fe20000100800 */
[-C--:B------:R-:W-:Y:S02]  /*35310*/  IADD3 R68, P1, PT, R4, R3.reuse, RZ ;  /* 0x0000000304447210 */ /* 0x080fe40007f3e0ff */
[----:B------:R-:W-:Y:S01]  /*35320*/  ISETP.LT.AND P2, PT, R32, UR19, !P0 ;  /* 0x0000001320007c0c */ /* 0x000fe2000c741270 */
[----:B------:R-:W-:Y:S01]  /*35330*/  STL [R1+0xe44], R85 ;  /* 0x000e445501007387 */ /* 0x000fe20000100800 */
[----:B------:R-:W-:Y:S01]  /*35340*/  LEA.HI.X.SX32 R69, R4, R2, 0x1, P1 ;  /* 0x0000000204457211 */ /* 0x000fe200008f0eff */
[----:B------:R-:W0:Y:S01]  /*35350*/  LDCU UR19, c[0x0][0x39c] ;  /* 0x00007380ff1377ac */ /* 0x000e220008000800 */
[----:B------:R-:W-:Y:S01]  /*35360*/  IADD3 R92, P1, PT, R11, R3, RZ ;  /* 0x000000030b5c7210 */ /* 0x000fe20007f3e0ff */
[----:B------:R-:W-:Y:S01]  /*35370*/  STL [R1+0xe68], R82 ;  /* 0x000e685201007387 */ /* 0x000fe20000100800 */
[C---:B------:R-:W-:Y:S01]  /*35380*/  ISETP.LT.AND P5, PT, R0.reuse, UR13, !P0 ;  /* 0x0000000d00007c0c */ /* 0x040fe2000c7a1270 */
[----:B------:R-:W-:Y:S01]  /*35390*/  VIADD R4, R0, 0x5 ;  /* 0x0000000500047836 */ /* 0x000fe20000000000 */
[----:B------:R-:W2:Y:S01]  /*353a0*/  LDCU UR13, c[0x0][0x39c] ;  /* 0x00007380ff0d77ac */ /* 0x000ea20008000800 */
        /* <DEDUP_REMOVED lines=15> */
[----:B---3--:R-:W3:Y:S01]  /*354a0*/  LDL.LU R3, [R1+0x940] ;  /* 0x0009400001037983 */ /* 0x008ee20000300800 */
[----:B-----5:R-:W-:-:S02]  /*354b0*/  F2FP.SATFINITE.E4M3.F32.PACK_AB_MERGE_C R72, R33, R34, RZ ;  /* 0x000000222148723e */ /* 0x020fc400048070ff */
[----:B---3--:R-:W-:Y:S02]  /*354c0*/  LEA.HI.X.SX32 R93, R3, R2, 0x1, P1 ;  /* 0x00000002035d7211 */ /* 0x008fe400008f0eff */
[----:B------:R-:W-:Y:S01]  /*354d0*/  ISETP.LT.AND P1, PT, R4, UR20, !P0 ;  /* 0x0000001404007c0c */ /* 0x000fe2000c721270 */
[----:B------:R-:W3:Y:S01]  /*354e0*/  LDCU UR20, c[0x0][0x3b8] ;  /* 0x00007700ff1477ac */ /* 0x000ee20008000800 */
[----:B------:R-:W-:Y:S01]  /*354f0*/  PRMT R4, R72, 0x9910, RZ ;  /* 0x0000991048047816 */ /* 0x000fe200000000ff */
[----:B------:R-:W-:Y:S04]  /*35500*/  STL [R1+0xe20], R93 ;  /* 0x000e205d01007387 */ /* 0x000fe80000100800 */
[----:B------:R-:W-:Y:S04]  /*35510*/  STL [R1+0xe1c], R2 ;  /* 0x000e1c0201007387 */ /* 0x000fe80000100800 */
[----:B------:R4:W-:Y:S02]  /*35520*/  STL [R1+0xe7c], R4 ;  /* 0x000e7c0401007387 */ /* 0x0009e40000100800 */
[----:B----4-:R-:W4:Y:S02]  /*35530*/  LDTM.x64 R4, tmem[UR10+0x40] ;  /* 0x0000400a000479ee */ /* 0x010f240008340000 */
[----:B----4-:R-:W-:Y:S01]  /*35540*/  STL.64 [R1+0x558], R26 ;  /* 0x0005581a01007387 */ /* 0x010fe20000100a00 */
[----:B------:R-:W-:-:S02]  /*35550*/  IMAD.MOV.U32 R78, RZ, RZ, R4 ;  /* 0x000000ffff4e7224 */ /* 0x000fc400078e0004 */
[----:B------:R-:W-:Y:S01]  /*35560*/  IMAD.MOV.U32 R79, RZ, RZ, R5 ;  /* 0x000000ffff4f7224 */ /* 0x000fe200078e0005 */
[----:B------:R-:W-:Y:S01]  /*35570*/  STL.64 [R1+0x560], R28 ;  /* 0x0005601c01007387 */ /* 0x000fe20000100a00 */
[----:B------:R-:W-:Y:S02]  /*35580*/  IMAD.MOV.U32 R82, RZ, RZ, R6 ;  /* 0x000000ffff527224 */ /* 0x000fe400078e0006 */
[----:B------:R-:W-:Y:S01]  /*35590*/  IMAD.MOV.U32 R83, RZ, RZ, R7 ;  /* 0x000000ffff537224 */ /* 0x000fe200078e0007 */
[----:B------:R-:W-:Y:S01]  /*355a0*/  STL.64 [R1+0x568], R30 ;  /* 0x0005681e01007387 */ /* 0x000fe20000100a00 */
[----:B------:R-:W-:Y:S02]  /*355b0*/  IMAD.MOV.U32 R86, RZ, RZ, R8 ;  /* 0x000000ffff567224 */ /* 0x000fe400078e0008 */
[----:B------:R-:W-:Y:S01]  /*355c0*/  IMAD.MOV.U32 R87, RZ, RZ, R9 ;  /* 0x000000ffff577224 */ /* 0x000fe200078e0009 */
[----:B------:R-:W-:Y:S01]  /*355d0*/  STL.64 [R1+0x570], R32 ;  /* 0x0005702001007387 */ /* 0x000fe20000100a00 */
        /* <DEDUP_REMOVED lines=23> */
[----:B------:R-:W-:Y:S04]  /*35750*/  STL.64 [R1+0x5b0], R48 ;  /* 0x0005b03001007387 */ /* 0x000fe80000100a00 */
        /* <DEDUP_REMOVED lines=8> */
[----:B------:R4:W-:Y:S02]  /*357e0*/  STL.64 [R1+0x5f8], R66 ;  /* 0x0005f84201007387 */ /* 0x0009e40000100a00 */
[----:B----4-:R-:W4:Y:S02]  /*357f0*/  LDTM.x64 R4, tmem[UR10+0x80] ;  /* 0x0000800a000479ee */ /* 0x010f240008340000 */
[----:B----4-:R4:W-:Y:S04]  /*35800*/  STL.64 [R1+0x400], R4 ;  /* 0x0004000401007387 */ /* 0x0109e80000100a00 */
        /* <DEDUP_REMOVED lines=30> */
[----:B------:R5:W-:Y:S04]  /*359f0*/  STL.64 [R1+0x4f8], R66 ;  /* 0x0004f84201007387 */ /* 0x000be80000100a00 */
[----:B----4-:R-:W4:Y:S02]  /*35a00*/  LDL.LU R4, [R1+0xe7c] ;  /* 0x000e7c0001047983 */ /* 0x010f240000300800 */
[----:B----4-:R-:W-:-:S02]  /*35a10*/  IMAD.MOV.U32 R73, RZ, RZ, R4 ;  /* 0x000000ffff497224 */ /* 0x010fc400078e0004 */
[----:B-----5:R-:W4:Y:S02]  /*35a20*/  LDTM.x64 R4, tmem[UR10+0xc0] ;  /* 0x0000c00a000479ee */ /* 0x020f240008340000 */
[----:B----4-:R-:W-:Y:S04]  /*35a30*/  STL.64 [R1+0x300], R4 ;  /* 0x0003000401007387 */ /* 0x010fe80000100a00 */
        /* <DEDUP_REMOVED lines=98> */
[----:B----4-:R-:W-:Y:S04]  /*36060*/  STL.64 [R1], R4 ;  /* 0x0000000401007387 */ /* 0x010fe80000100a00 */
        /* <DEDUP_REMOVED lines=31> */
[----:B----4-:R-:W4:Y:S01]  /*36260*/  LDTM.x64 R4, tmem[UR10+0x1c0] ;  /* 0x0001c00a000479ee */ /* 0x010f220008340000 */
[----:B------:R-:W-:Y:S01]  /*36270*/  NOP ;  /* 0x0000000000007918 */ /* 0x000fe20000000000 */
[----:B------:R-:W5:Y:S01]  /*36280*/  LDCU UR10, c[0x0][0x39c] ;  /* 0x00007380ff0a77ac */ /* 0x000f620008000800 */
[----:B----4-:R4:W-:Y:S02]  /*36290*/  STL.64 [R1+0xdd0], R4 ;  /* 0x000dd00401007387 */ /* 0x0109e40000100a00 */
[----:B----4-:R-:W-:-:S02]  /*362a0*/  IMAD.MOV.U32 R4, RZ, RZ, R72 ;  /* 0x000000ffff047224 */ /* 0x010fc400078e0048 */
[----:B------:R-:W4:Y:S04]  /*362b0*/  LDL.LU R72, [R1+0xe78] ;  /* 0x000e780001487983 */ /* 0x000f280000300800 */
[----:B------:R-:W2:Y:S04]  /*362c0*/  LDL.LU R5, [R1+0x60c] ;  /* 0x00060c0001057983 */ /* 0x000ea80000300800 */
[----:B------:R0:W-:Y:S04]  /*362d0*/  STL.64 [R1+0xdc8], R6 ;  /* 0x000dc80601007387 */ /* 0x0001e80000100a00 */
[----:B0-----:R-:W2:Y:S01]  /*362e0*/  LDL.LU R7, [R1+0x608] ;  /* 0x0006080001077983 */ /* 0x001ea20000300800 */
[----:B------:R-:W-:-:S03]  /*362f0*/  IMAD.MOV.U32 R6, RZ, RZ, R4 ;  /* 0x000000ffff067224 */ /* 0x000fc600078e0004 */
[----:B------:R0:W-:Y:S04]  /*36300*/  STL.64 [R1+0xdc0], R8 ;  /* 0x000dc00801007387 */ /* 0x0001e80000100a00 */
[----:B0-----:R-:W2:Y:S04]  /*36310*/  LDL.LU R8, [R1+0x614] ;  /* 0x0006140001087983 */ /* 0x001ea80000300800 */
[----:B------:R0:W-:Y:S04]  /*36320*/  STL.64 [R1+0xdb8], R10 ;  /* 0x000db80a01007387 */ /* 0x0001e80000100a00 */
[----:B0-----:R-:W2:Y:S04]  /*36330*/  LDL.LU R11, [R1+0x610] ;  /* 0x00061000010b7983 */ /* 0x001ea80000300800 */
[----:B------:R0:W-:Y:S04]  /*36340*/  STL.64 [R1+0xdb0], R12 ;  /* 0x000db00c01007387 */ /* 0x0001e80000100a00 */
[----:B0-----:R-:W2:Y:S04]  /*36350*/  LDL.LU.64 R12, [R1+0x928] ;  /* 0x00092800010c7983 */ /* 0x001ea80000300a00 */
[----:B------:R0:W-:Y:S04]  /*36360*/  STL.64 [R1+0xda8], R14 ;  /* 0x000da80e01007387 */ /* 0x0001e80000100a00 */
[----:B0-----:R-:W2:Y:S04]  /*36370*/  LDL.LU.64 R14, [R1+0x930] ;  /* 0x00093000010e7983 */ /* 0x001ea80000300a00 */
[----:B------:R0:W-:Y:S04]  /*36380*/  STL.64 [R1+0xda0], R16 ;  /* 0x000da01001007387 */ /* 0x0001e80000100a00 */
[----:B0-----:R-:W2:Y:S04]  /*36390*/  LDL.LU.64 R16, [R1+0x938] ;  /* 0x0009380001107983 */ /* 0x001ea80000300a00 */
[----:B------:R0:W-:Y:S04]  /*363a0*/  STL.64 [R1+0xd98], R18 ;  /* 0x000d981201007387 */ /* 0x0001e80000100a00 */
[----:B0-----:R-:W3:Y:S04]  /*363b0*/  LDL.LU.64 R18, [R1+0x920] ;  /* 0x0009200001127983 */ /* 0x001ee80000300a00 */
        /* <DEDUP_REMOVED lines=13> */
[----:B------:R-:W-:Y:S01]  /*36490*/  STL.64 [R1+0xd28], R46 ;  /* 0x000d282e01007387 */ /* 0x000fe20000100a00 */
[----:B------:R-:W-:-:S03]  /*364a0*/  VIADD R4, R0, 0x6 ;  /* 0x0000000600047836 */ /* 0x000fc60000000000 */
        /* <DEDUP_REMOVED lines=10> */
[----:B--2---:R0:W-:Y:S01]  /*36550*/  @P5 STG.E.U8 desc[UR22][R16.64], R6 ;  /* 0x0000000610005986 */ /* 0x0041e2000c101116 */
[----:B------:R-:W-:Y:S01]  /*36560*/  ISETP.LT.AND P5, PT, R4, UR4, !P0 ;  /* 0x0000000404007c0c */ /* 0x000fe2000c7a1270 */
[----:B------:R-:W2:Y:S01]  /*36570*/  LDCU UR4, c[0x0][0x39c] ;  /* 0x00007380ff0477ac */ /* 0x000ea20008000800 */
[----:B------:R-:W-:-:S05]  /*36580*/  SHF.R.S32.HI R4, RZ, 0x8, R73 ;  /* 0x00000008ff047819 */ /* 0x000fca0000011449 */
[----:B------:R1:W-:Y:S04]  /*36590*/  @P3 STG.E.U8 desc[UR22][R14.64], R4 ;  /* 0x000000040e003986 */ /* 0x0003e8000c101116 */
[----:B0-----:R-:W4:Y:S04]  /*365a0*/  LDL.LU.64 R16, [R1+0x918] ;  /* 0x0009180001107983 */ /* 0x001f280000300a00 */
[----:B------:R-:W5:Y:S04]  /*365b0*/  LDL.LU R73, [R1+0xe74] ;  /* 0x000e740001497983 */ /* 0x000f680000300800 */
[----:B------:R-:W5:Y:S04]  /*365c0*/  LDL.LU R9, [R1+0x618] ;  /* 0x0006180001097983 */ /* 0x000f680000300800 */
[----:B------:R-:W5:Y:S04]  /*365d0*/  LDL.LU R6, [R1+0x61c] ;  /* 0x00061c0001067983 */ /* 0x000f680000300800 */
[----:B-1----:R-:W5:Y:S01]  /*365e0*/  LDL.LU.64 R14, [R1+0x910] ;  /* 0x00091000010e7983 */ /* 0x002f620000300a00 */
[----:B------:R-:W-:Y:S01]  /*365f0*/  F2FP.SATFINITE.E4M3.F32.PACK_AB_MERGE_C R7, R5, R7, RZ ;  /* 0x000000070507723e */ /* 0x000fe200048070ff */
[----:B------:R-:W-:-:S03]  /*36600*/  VIADD R5, R0, 0x7 ;  /* 0x0000000700057836 */ /* 0x000fc60000000000 */
[----:B------:R-:W-:Y:S01]  /*36610*/  PRMT R4, R7, 0x9910, RZ ;  /* 0x0000991007047816 */ /* 0x000fe200000000ff */
[----:B------:R0:W-:Y:S01]  /*36620*/  @P4 STG.E.U8 desc[UR22][R12.64], R7 ;  /* 0x000000070c004986 */ /* 0x0001e2000c101116 */
[----:B------:R-:W-:Y:S01]  /*36630*/  ISETP.LT.AND P3, PT, R5, UR6, !P0 ;  /* 0x0000000605007c0c */ /* 0x000fe2000c761270 */
[----:B------:R-:W1:Y:S01]  /*36640*/  LDCU UR6, c[0x0][0x39c] ;  /* 0x00007380ff0677ac */ /* 0x000e620008000800 */
[----:B------:R-:W-:Y:S01]  /*36650*/  VIADD R5, R0, 0x8 ;  /* 0x0000000800057836 */ /* 0x000fe20000000000 */
[----:B------:R-:W-:Y:S02]  /*36660*/  SHF.R.S32.HI R4, RZ, 0x8, R4 ;  /* 0x00000008ff047819 */ /* 0x000fe40000011404 */
[----:B------:R-:W-:Y:S01]  /*36670*/  F2FP.SATFINITE.E4M3.F32.PACK_AB_MERGE_C R10, R8, R11, RZ ;  /* 0x0000000b080a723e */ /* 0x000fe200048070ff */
[----:B0-----:R-:W5:Y:S01]  /*36680*/  LDL.LU.64 R12, [R1+0x908] ;  /* 0x00090800010c7983 */ /* 0x001f620000300a00 */
[----:B------:R-:W-:Y:S01]  /*36690*/  ISETP.LT.AND P4, PT, R5, UR9, !P0 ;  /* 0x0000000905007c0c */ /* 0x000fe2000c781270 */
[----:B------:R-:W-:Y:S01]  /*366a0*/  VIADD R8, R0, 0x9 ;  /* 0x0000000900087836 */ /* 0x000fe20000000000 */
[----:B------:R-:W0:Y:S01]  /*366b0*/  LDCU UR9, c[0x0][0x39c] ;  /* 0x00007380ff0977ac */ /* 0x000e220008000800 */
[----:B------:R-:W5:Y:S04]  /*366c0*/  LDL.LU R7, [R1+0x620] ;  /* 0x0006200001077983 */ /* 0x000f680000300800 */
[----:B------:R-:W5:Y:S04]  /*366d0*/  LDL.LU R5, [R1+0x624] ;  /* 0x0006240001057983 */ /* 0x000f680000300800 */
[----:B---3--:R3:W-:Y:S01]  /*366e0*/  @P6 STG.E.U8 desc[UR22][R18.64], R4 ;  /* 0x0000000412006986 */ /* 0x0087e2000c101116 */
[----:B--2---:R-:W-:Y:S01]  /*366f0*/  ISETP.LT.AND P6, PT, R8, UR4, !P0 ;  /* 0x0000000408007c0c */ /* 0x004fe2000c7c1270 */
[----:B------:R-:W-:Y:S01]  /*36700*/  VIADD R8, R0, 0xa ;  /* 0x0000000a00087836 */ /* 0x000fe20000000000 */
[----:B------:R-:W2:Y:S01]  /*36710*/  LDCU UR4, c[0x0][0x39c] ;  /* 0x00007380ff0477ac */ /* 0x000ea20008000800 */
[----:B---3--:R-:W3:Y:S01]  /*36720*/  LDL.LU.64 R18, [R1+0x900] ;  /* 0x0009000001127983 */ /* 0x008ee20000300a00 */
[----:B------:R-:W-:-:S04]  /*36730*/  PRMT R4, R10, 0x9910, RZ ;  /* 0x000099100a047816 */ /* 0x000fc800000000ff */
[----:B------:R-:W-:Y:S01]  /*36740*/  SHF.R.S32.HI R4, RZ, 0x8, R4 ;  /* 0x00000008ff047819 */ /* 0x000fe20000011404 */
[----:B----4-:R4:W-:Y:S01]  /*36750*/  @P2 STG.E.U8 desc[UR22][R16.64], R10 ;  /* 0x0000000a10002986 */ /* 0x0109e2000c101116 */
[----:B-1----:R-:W-:Y:S01]  /*36760*/  ISETP.LT.AND P2, PT, R8, UR6, !P0 ;  /* 0x0000000608007c0c */ /* 0x002fe2000c741270 */
[----:B------:R-:W1:Y:S02]  /*36770*/  LDCU UR6, c[0x0][0x39c] ;  /* 0x00007380ff0677ac */ /* 0x000e640008000800 */
[----:B----4-:R-:W4:Y:S04]  /*36780*/  LDL.LU.64 R16, [R1+0x8f8] ;  /* 0x0008f80001107983 */ /* 0x010f280000300a00 */
[----:B------:R-:W4:Y:S04]  /*36790*/  LDL.LU R11, [R1+0x628] ;  /* 0x00062800010b7983 */ /* 0x000f280000300800 */
[----:B------:R-:W4:Y:S04]  /*367a0*/  LDL.LU R8, [R1+0x62c] ;  /* 0x00062c0001087983 */ /* 0x000f280000300800 */
[----:B-----5:R5:W-:Y:S04]  /*367b0*/  @P1 STG.E.U8 desc[UR22][R14.64], R4 ;  /* 0x000000040e001986 */ /* 0x020be8000c101116 */
[----:B-----5:R-:W5:Y:S01]  /*367c0*/  LDL.LU.64 R14, [R1+0x8f0] ;  /* 0x0008f000010e7983 */ /* 0x020f620000300a00 */
[----:B------:R-:W-:Y:S01]  /*367d0*/  F2FP.SATFINITE.E4M3.F32.PACK_AB_MERGE_C R9, R6, R9, RZ ;  /* 0x000000090609723e */ /* 0x000fe200048070ff */
[----:B------:R-:W-:-:S03]  /*367e0*/  VIADD R6, R0, 0xb ;  /* 0x0000000b00067836 */ /* 0x000fc60000000000 */
[----:B------:R-:W-:Y:S01]  /*367f0*/  PRMT R4, R9, 0x9910, RZ ;  /* 0x0000991009047816 */ /* 0x000fe200000000ff */
[----:B------:R1:W-:Y:S01]  /*36800*/  @P5 STG.E.U8 desc[UR22][R12.64], R9 ;  /* 0x000000090c005986 */ /* 0x0003e2000c101116 */
[----:B0-----:R-:W-:Y:S01]  /*36810*/  ISETP.LT.AND P1, PT, R6, UR9, !P0 ;  /* 0x0000000906007c0c */ /* 0x001fe2000c721270 */
[----:B------:R-:W0:Y:S01]  /*36820*/  LDCU UR9, c[0x0][0x39c] ;  /* 0x00007380ff0977ac */ /* 0x000e220008000800 */
[----:B------:R-:W-:Y:S01]  /*36830*/  VIADD R6, R0, 0xc ;  /* 0x0000000c00067836 */ /* 0x000fe20000000000 */
[----:B------:R-:W-:Y:S02]  /*36840*/  SHF.R.S32.HI R4, RZ, 0x8, R4 ;  /* 0x00000008ff047819 */ /* 0x000fe40000011404 */
[----:B------:R-:W-:Y:S01]  /*36850*/  F2FP.SATFINITE.E4M3.F32.PACK_AB_MERGE_C R7, R5, R7, RZ ;  /* 0x000000070507723e */ /* 0x000fe200048070ff */
[----:B-1----:R-:W5:Y:S01]  /*36860*/  LDL.LU.64 R12, [R1+0x8e8] ;  /* 0x0008e800010c7983 */ /* 0x002f620000300a00 */
[----:B--2---:R-:W-:Y:S01]  /*36870*/  ISETP.LT.AND P5, PT, R6, UR4, !P0 ;  /* 0x0000000406007c0c */ /* 0x004fe2000c7a1270 */
[C---:B------:R-:W-:Y:S01]  /*36880*/  VIADD R5, R0.reuse, 0xd ;  /* 0x0000000d00057836 */ /* 0x040fe20000000000 */
[----:B------:R-:W1:Y:S01]  /*36890*/  LDCU UR4, c[0x0][0x39c] ;  /* 0x00007380ff0477ac */ /* 0x000e620008000800 */
[----:B------:R-:W2:Y:S04]  /*368a0*/  LDL.LU R9, [R1+0x630] ;  /* 0x0006300001097983 */ /* 0x000ea80000300800 */
[----:B------:R-:W2:Y:S04]  /*368b0*/  LDL.LU R6, [R1+0x634] ;  /* 0x0006340001067983 */ /* 0x000ea80000300800 */
[----:B---3--:R3:W-:Y:S01]  /*368c0*/  @P3 STG.E.U8 desc[UR22][R18.64], R4 ;  /* 0x0000000412003986 */ /* 0x0087e2000c101116 */
[----:B------:R-:W-:Y:S01]  /*368d0*/  ISETP.LT.AND P3, PT, R5, UR6, !P0 ;  /* 0x0000000605007c0c */ /* 0x000fe2000c761270 */
[----:B------:R-:W-:Y:S01]  /*368e0*/  VIADD R5, R0, 0xe ;  /* 0x0000000e00057836 */ /* 0x000fe20000000000 */
[----:B------:R-:W0:Y:S01]  /*368f0*/  LDCU UR6, c[0x0][0x39c] ;  /* 0x00007380ff0677ac */ /* 0x000e220008000800 */
[----:B---3--:R-:W3:Y:S01]  /*36900*/  LDL.LU.64 R18, [R1+0x8e0] ;  /* 0x0008e00001127983 */ /* 0x008ee20000300a00 */
[----:B------:R-:W-:-:S04]  /*36910*/  PRMT R4, R7, 0x9910, RZ ;  /* 0x0000991007047816 */ /* 0x000fc800000000ff */
[----:B------:R-:W-:Y:S01]  /*36920*/  SHF.R.S32.HI R4, RZ, 0x8, R4 ;  /* 0x00000008ff047819 */ /* 0x000fe20000011404 */
[----:B----4-:R4:W-:Y:S01]  /*36930*/  @P4 STG.E.U8 desc[UR22][R16.64], R7 ;  /* 0x0000000710004986 */ /* 0x0109e2000c101116 */
[----:B0-----:R-:W-:Y:S01]  /*36940*/  ISETP.LT.AND P4, PT, R5, UR9, !P0 ;  /* 0x0000000905007c0c */ /* 0x001fe2000c781270 */
[----:B------:R-:W0:Y:S02]  /*36950*/  LDCU UR9, c[0x0][0x39c] ;  /* 0x00007380ff0977ac */ /* 0x000e240008000800 */
        /* <DEDUP_REMOVED lines=9> */
[----:B-1----:R-:W-:Y:S01]  /*369f0*/  ISETP.LT.AND P6, PT, R8, UR4, !P0 ;  /* 0x0000000408007c0c */ /* 0x002fe2000c7c1270 */
[----:B------:R-:W1:Y:S01]  /*36a00*/  LDCU UR4, c[0x0][0x39c] ;  /* 0x00007380ff0477ac */ /* 0x000e620008000800 */
[----:B------:R-:W-:Y:S01]  /*36a10*/  VIADD R8, R0, 0x10 ;  /* 0x0000001000087836 */ /* 0x000fe20000000000 */
[----:B------:R-:W-:Y:S01]  /*36a20*/  SHF.R.S32.HI R4, RZ, 0x8, R4 ;  /* 0x00000008ff047819 */ /* 0x000fe20000011404 */
[----:B0-----:R-:W5:Y:S03]  /*36a30*/  LDL.LU.64 R12, [R1+0x8c8] ;  /* 0x0008c800010c7983 */ /* 0x001f660000300a00 */
[----:B------:R-:W-:Y:S01]  /*36a40*/  ISETP.LT.AND P2, PT, R8, UR6, !P0 ;  /* 0x0000000608007c0c */ /* 0x000fe2000c741270 */
[----:B------:R-:W0:Y:S01]  /*36a50*/  LDCU UR6, c[0x0][0x39c] ;  /* 0x00007380ff0677ac */ /* 0x000e220008000800 */
[----:B--2---:R-:W-:Y:S01]  /*36a60*/  F2FP.SATFINITE.E4M3.F32.PACK_AB_MERGE_C R9, R6, R9, RZ ;  /* 0x000000090609723e */ /* 0x004fe200048070ff */
[----:B------:R-:W2:Y:S01]  /*36a70*/  LDL.LU R11, [R1+0x640] ;  /* 0x00064000010b7983 */ /* 0x000ea20000300800 */
[----:B------:R-:W-:-:S03]  /*36a80*/  VIADD R6, R0, 0x11 ;  /* 0x0000001100067836 */ /* 0x000fc60000000000 */
        /* <DEDUP_REMOVED lines=23> */
[----:B------:R-:W-:Y:S01]  /*36c00*/  SHF.R.S32.HI R4, RZ, 0x8, R4 ;  /* 0x00000008ff047819 */ /* 0x000fe20000011404 */
[----:B-1----:R-:W5:Y:S03]  /*36c10*/  LDL.LU.64 R12, [R1+0x8a8] ;  /* 0x0008a800010c7983 */ /* 0x002f660000300a00 */
[----:B------:R-:W-:Y:S01]  /*36c20*/  ISETP.LT.AND P4, PT, R5, UR9, !P0 ;  /* 0x0000000905007c0c */ /* 0x000fe2000c781270 */
[----:B------:R-:W1:Y:S01]  /*36c30*/  LDCU UR9, c[0x0][0x39c] ;  /* 0x00007380ff0977ac */ /* 0x000e620008000800 */
        /* <DEDUP_REMOVED lines=290> */
[----:B------:R-:W-:-:S02]  /*37e60*/  VIADD R6, R0, 0x3b ;  /* 0x0000003b00067836 */ /* 0x000fc40000000000 */
[----:B------:R-:W5:Y:S03]  /*37e70*/  LDL.LU.64 R20, [R1+0x768] ;  /* 0x0007680001147983 */ /* 0x000f660000300a00 */
[----:B0-----:R-:W-:Y:S01]  /*37e80*/  ISETP.LT.AND P1, PT, R6, UR9, !P0 ;  /* 0x0000000906007c0c */ /* 0x001fe2000c721270 */
[----:B------:R-:W-:Y:S01]  /*37e90*/  VIADD R6, R0, 0x3c ;  /* 0x0000003c00067836 */ /* 0x000fe20000000000 */
[----:B------:R-:W-:Y:S01]  /*37ea0*/  PRMT R4, R9, 0x9910, RZ ;  /* 0x0000991009047816 */ /* 0x000fe200000000ff */
[----:B------:R0:W-:Y:S01]  /*37eb0*/  @P5 STG.E.U8 desc[UR22][R10.64], R9 ;  /* 0x000000090a005986 */ /* 0x0001e2000c101116 */
[----:B------:R-:W1:Y:S02]  /*37ec0*/  LDCU UR9, c[0x0][0x39c] ;  /* 0x00007380ff0977ac */ /* 0x000e640008000800 */
[----:B------:R-:W-:Y:S02]  /*37ed0*/  ISETP.LT.AND P5, PT, R6, UR4, !P0 ;  /* 0x0000000406007c0c */ /* 0x000fe4000c7a1270 */
[----:B------:R-:W-:Y:S01]  /*37ee0*/  SHF.R.S32.HI R4, RZ, 0x8, R4 ;  /* 0x00000008ff047819 */ /* 0x000fe20000011404 */
[----:B------:R-:W1:Y:S01]  /*37ef0*/  LDCU UR4, c[0x0][0x39c] ;  /* 0x00007380ff0477ac */ /* 0x000e620008000800 */
[----:B--2---:R-:W-:Y:S01]  /*37f00*/  F2FP.SATFINITE.E4M3.F32.PACK_AB_MERGE_C R5, R5, R7, RZ ;  /* 0x000000070505723e */ /* 0x004fe200048070ff */
[----:B0-----:R-:W2:Y:S04]  /*37f10*/  LDL.LU R9, [R1+0x6f0] ;  /* 0x0006f00001097983 */ /* 0x001ea80000300800 */
[----:B------:R-:W2:Y:S01]  /*37f20*/  LDL.LU R6, [R1+0x6f4] ;  /* 0x0006f40001067983 */ /* 0x000ea20000300800 */
[----:B------:R-:W-:-:S03]  /*37f30*/  VIADD R7, R0, 0x3d ;  /* 0x0000003d00077836 */ /* 0x000fc60000000000 */
[----:B------:R-:W2:Y:S04]  /*37f40*/  LDL.LU.64 R10, [R1+0x760] ;  /* 0x00076000010a7983 */ /* 0x000ea80000300a00 */
[----:B---3--:R0:W-:Y:S01]  /*37f50*/  @P3 STG.E.U8 desc[UR22][R18.64], R4 ;  /* 0x0000000412003986 */ /* 0x0081e2000c101116 */
[----:B-1----:R-:W-:Y:S01]  /*37f60*/  ISETP.LT.AND P3, PT, R7, UR6, !P0 ;  /* 0x0000000607007c0c */ /* 0x002fe2000c761270 */
[----:B------:R-:W1:Y:S01]  /*37f70*/  LDCU UR6, c[0x0][0x39c] ;  /* 0x00007380ff0677ac */ /* 0x000e620008000800 */
[----:B0-----:R-:W-:Y:S01]  /*37f80*/  PRMT R4, R5, 0x9910, RZ ;  /* 0x0000991005047816 */ /* 0x001fe200000000ff */
[----:B------:R-:W3:Y:S03]  /*37f90*/  LDL.LU.64 R18, [R1+0x758] ;  /* 0x0007580001127983 */ /* 0x000ee60000300a00 */
[----:B------:R-:W-:Y:S01]  /*37fa0*/  SHF.R.S32.HI R4, RZ, 0x8, R4 ;  /* 0x00000008ff047819 */ /* 0x000fe20000011404 */
[----:B------:R-:W3:Y:S04]  /*37fb0*/  LDL.LU R7, [R1+0x6f8] ;  /* 0x0006f80001077983 */ /* 0x000ee80000300800 */
[----:B----4-:R0:W-:Y:S04]  /*37fc0*/  @P4 STG.E.U8 desc[UR22][R16.64], R5 ;  /* 0x0000000510004986 */ /* 0x0101e8000c101116 */
[----:B0-----:R-:W4:Y:S04]  /*37fd0*/  LDL.LU R5, [R1+0x6fc] ;  /* 0x0006fc0001057983 */ /* 0x001f280000300800 */
[----:B------:R-:W4:Y:S04]  /*37fe0*/  LDL.LU.64 R16, [R1+0x750] ;  /* 0x0007500001107983 */ /* 0x000f280000300a00 */
[----:B-----5:R0:W-:Y:S04]  /*37ff0*/  @P6 STG.E.U8 desc[UR22][R14.64], R4 ;  /* 0x000000040e006986 */ /* 0x0201e8000c101116 */
[----:B0-----:R-:W5:Y:S01]  /*38000*/  LDL.LU.64 R14, [R1+0x748] ;  /* 0x00074800010e7983 */ /* 0x001f620000300a00 */
[----:B------:R-:W-:-:S05]  /*38010*/  VIADD R12, R0, 0x3e ;  /* 0x0000003e000c7836 */ /* 0x000fca0000000000 */
[----:B------:R-:W-:Y:S01]  /*38020*/  ISETP.LT.AND P4, PT, R12, UR9, !P0 ;  /* 0x000000090c007c0c */ /* 0x000fe2000c781270 */
[----:B------:R-:W0:Y:S01]  /*38030*/  LDCU UR9, c[0x0][0x39c] ;  /* 0x00007380ff0977ac */ /* 0x000e220008000800 */
[----:B------:R-:W-:Y:S01]  /*38040*/  F2FP.SATFINITE.E4M3.F32.PACK_AB_MERGE_C R12, R8, R13, RZ ;  /* 0x0000000d080c723e */ /* 0x000fe200048070ff */
[----:B------:R-:W-:-:S05]  /*38050*/  VIADD R8, R0, 0x3f ;  /* 0x0000003f00087836 */ /* 0x000fca0000000000 */
[----:B------:R-:W-:Y:S01]  /*38060*/  ISETP.LT.AND P6, PT, R8, UR4, !P0 ;  /* 0x0000000408007c0c */ /* 0x000fe2000c7c1270 */
[----:B------:R-:W0:Y:S01]  /*38070*/  LDCU UR4, c[0x0][0x39c] ;  /* 0x00007380ff0477ac */ /* 0x000e220008000800 */
[----:B------:R-:W-:Y:S01]  /*38080*/  VIADD R8, R0, 0x40 ;  /* 0x0000004000087836 */ /* 0x000fe20000000000 */
[----:B------:R-:W-:Y:S01]  /*38090*/  PRMT R4, R12, 0x9910, RZ ;  /* 0x000099100c047816 */ /* 0x000fe200000000ff */
[----:B------:R0:W-:Y:S03]  /*380a0*/  @P2 STG.E.U8 desc[UR22][R20.64], R12 ;  /* 0x0000000c14002986 */ /* 0x0001e6000c101116 */
[----:B-1----:R-:W-:Y:S01]  /*380b0*/  ISETP.LT.AND P2, PT, R8, UR6, !P0 ;  /* 0x0000000608007c0c */ /* 0x002fe2000c741270 */
[----:B------:R-:W1:Y:S01]  /*380c0*/  LDCU UR6, c[0x0][0x39c] ;  /* 0x00007380ff0677ac */ /* 0x000e620008000800 */
[----:B------:R-:W-:Y:S02]  /*380d0*/  SHF.R.S32.HI R4, RZ, 0x8, R4 ;  /* 0x00000008ff047819 */ /* 0x000fe40000011404 */
[----:B--2---:R-:W-:Y:S01]  /*380e0*/  F2FP.SATFINITE.E4M3.F32.PACK_AB_MERGE_C R8, R6, R9, RZ ;  /* 0x000000090608723e */ /* 0x004fe200048070ff */
[----:B------:R-:W-:Y:S01]  /*380f0*/  VIADD R6, R0, 0x41 ;  /* 0x0000004100067836 */ /* 0x000fe20000000000 */
[----:B0-----:R-:W2:Y:S04]  /*38100*/  LDL.LU.64 R12, [R1+0x740] ;  /* 0x00074000010c7983 */ /* 0x001ea80000300a00 */
[----:B------:R0:W-:Y:S01]  /*38110*/  @P1 STG.E.U8 desc[UR22][R10.64], R4 ;  /* 0x000000040a001986 */ /* 0x0001e2000c101116 */
[----:B------:R-:W-:Y:S01]  /*38120*/  ISETP.LT.AND P1, PT, R6, UR9, !P0 ;  /* 0x0000000906007c0c */ /* 0x000fe2000c721270 */
[----:B------:R-:W-:Y:S01]  /*38130*/  VIADD R6, R0, 0x42 ;  /* 0x0000004200067836 */ /* 0x000fe20000000000 */
[----:B------:R-:W1:Y:S01]  /*38140*/  LDCU UR9, c[0x0][0x39c] ;  /* 0x00007380ff0977ac */ /* 0x000e620008000800 */
[----:B---3--:R3:W-:Y:S03]  /*38150*/  @P5 STG.E.U8 desc[UR22][R18.64], R8 ;  /* 0x0000000812005986 */ /* 0x0087e6000c101116 */
[----:B------:R-:W-:Y:S01]  /*38160*/  ISETP.LT.AND P5, PT, R6, UR4, !P0 ;  /* 0x0000000406007c0c */ /* 0x000fe2000c7a1270 */
[----:B------:R-:W1:Y:S01]  /*38170*/  LDCU UR4, c[0x0][0x39c] ;  /* 0x00007380ff0477ac */ /* 0x000e620008000800 */
[----:B0-----:R-:W2:Y:S01]  /*38180*/  LDL.LU.64 R10, [R1+0x738] ;  /* 0x00073800010a7983 */ /* 0x001ea20000300a00 */
[----:B------:R-:W-:-:S03]  /*38190*/  PRMT R4, R8, 0x9910, RZ ;  /* 0x0000991008047816 */ /* 0x000fc600000000ff */
[----:B---3--:R-:W3:Y:S01]  /*381a0*/  LDL.LU.64 R8, [R1+0x730] ;  /* 0x0007300001087983 */ /* 0x008ee20000300a00 */
[----:B------:R-:W-:-:S03]  /*381b0*/  SHF.R.S32.HI R4, RZ, 0x8, R4 ;  /* 0x00000008ff047819 */ /* 0x000fc60000011404 */
[----:B------:R-:W3:Y:S01]  /*381c0*/  LDL.LU.64 R18, [R1+0x728] ;  /* 0x0007280001127983 */ /* 0x000ee20000300a00 */
[----:B----4-:R-:W-:-:S03]  /*381d0*/  F2FP.SATFINITE.E4M3.F32.PACK_AB_MERGE_C R6, R5, R7, RZ ;  /* 0x000000070506723e */ /* 0x010fc600048070ff */
[----:B------:R0:W-:Y:S02]  /*381e0*/  @P3 STG.E.U8 desc[UR22][R16.64], R4 ;  /* 0x0000000410003986 */ /* 0x0001e4000c101116 */
[----:B0-----:R-:W-:Y:S02]  /*381f0*/  PRMT R4, R6, 0x9910, RZ ;  /* 0x0000991006047816 */ /* 0x001fe400000000ff */
[----:B------:R-:W4:Y:S04]  /*38200*/  LDL.LU.64 R16, [R1+0x720] ;  /* 0x0007200001107983 */ /* 0x000f280000300a00 */
[----:B-----5:R0:W-:Y:S02]  /*38210*/  @P4 STG.E.U8 desc[UR22][R14.64], R6 ;  /* 0x000000060e004986 */ /* 0x0201e4000c101116 */
[----:B0-----:R-:W-:-:S02]  /*38220*/  F2FP.SATFINITE.E4M3.F32.PACK_AB_MERGE_C R6, R79, R78, RZ ;  /* 0x0000004e4f06723e */ /* 0x001fc400048070ff */
[----:B------:R-:W5:Y:S04]  /*38230*/  LDL.LU R78, [R1+0xe70] ;  /* 0x000e7000014e7983 */ /* 0x000f680000300800 */
[----:B------:R-:W5:Y:S04]  /*38240*/  LDL.LU R79, [R1+0xe6c] ;  /* 0x000e6c00014f7983 */ /* 0x000f680000300800 */
[----:B------:R-:W5:Y:S01]  /*38250*/  LDL.LU.64 R14, [R1+0x718] ;  /* 0x00071800010e7983 */ /* 0x000f620000300a00 */
[----:B------:R-:W-:Y:S01]  /*38260*/  SHF.R.S32.HI R4, RZ, 0x8, R4 ;  /* 0x00000008ff047819 */ /* 0x000fe20000011404 */
[----:B------:R-:W-:-:S04]  /*38270*/  VIADD R5, R0, 0x43 ;  /* 0x0000004300057836 */ /* 0x000fc80000000000 */
[----:B--2---:R0:W-:Y:S01]  /*38280*/  @P6 STG.E.U8 desc[UR22][R12.64], R4 ;  /* 0x000000040c006986 */ /* 0x0041e2000c101116 */
[----:B-1----:R-:W-:Y:S01]  /*38290*/  ISETP.LT.AND P3, PT, R5, UR6, !P0 ;  /* 0x0000000605007c0c */ /* 0x002fe2000c761270 */
[----:B------:R-:W-:Y:S01]  /*382a0*/  VIADD R5, R0, 0x44 ;  /* 0x0000004400057836 */ /* 0x000fe20000000000 */
[----:B------:R-:W1:Y:S01]  /*382b0*/  LDCU UR6, c[0x0][0x39c] ;  /* 0x00007380ff0677ac */ /* 0x000e620008000800 */
[----:B0-----:R-:W-:Y:S01]  /*382c0*/  PRMT R4, R6, 0x9910, RZ ;  /* 0x0000991006047816 */ /* 0x001fe200000000ff */
[----:B------:R-:W2:Y:S03]  /*382d0*/  LDL.LU.64 R12, [R1+0x710] ;  /* 0x00071000010c7983 */ /* 0x000ea60000300a00 */
[----:B------:R-:W-:Y:S01]  /*382e0*/  SHF.R.S32.HI R4, RZ, 0x8, R4 ;  /* 0x00000008ff047819 */ /* 0x000fe20000011404 */
[----:B------:R0:W-:Y:S01]  /*382f0*/  @P2 STG.E.U8 desc[UR22][R10.64], R6 ;  /* 0x000000060a002986 */ /* 0x0001e2000c101116 */
[----:B------:R-:W-:Y:S01]  /*38300*/  ISETP.LT.AND P4, PT, R5, UR9, !P0 ;  /* 0x0000000905007c0c */ /* 0x000fe2000c781270 */
[----:B------:R-:W1:Y:S02]  /*38310*/  LDCU UR9, c[0x0][0x39c] ;  /* 0x00007380ff0977ac */ /* 0x000e640008000800 */
[----:B---3--:R3:W-:Y:S01]  /*38320*/  @P1 STG.E.U8 desc[UR22][R8.64], R4 ;  /* 0x0000000408001986 */ /* 0x0087e2000c101116 */
[----:B0-----:R-:W-:-:S03]  /*38330*/  F2FP.SATFINITE.E4M3.F32.PACK_AB_MERGE_C R6, R83, R82, RZ ;  /* 0x000000525306723e */ /* 0x001fc600048070ff */
[----:B------:R-:W2:Y:S01]  /*38340*/  LDL.LU R82, [R1+0xe68] ;  /* 0x000e680001527983 */ /* 0x000ea20000300800 */
[----:B---3--:R-:W-:-:S03]  /*38350*/  PRMT R4, R6, 0x9910, RZ ;  /* 0x0000991006047816 */ /* 0x008fc600000000ff */
[----:B------:R-:W3:Y:S04]  /*38360*/  LDL.LU R83, [R1+0xe64] ;  /* 0x000e640001537983 */ /* 0x000ee80000300800 */
[----:B------:R-:W3:Y:S01]  /*38370*/  LDL.LU.64 R10, [R1+0x708] ;  /* 0x00070800010a7983 */ /* 0x000ee20000300a00 */
[----:B------:R-:W-:-:S03]  /*38380*/  SHF.R.S32.HI R4, RZ, 0x8, R4 ;  /* 0x00000008ff047819 */ /* 0x000fc60000011404 */
[----:B------:R0:W-:Y:S04]  /*38390*/  @P5 STG.E.U8 desc[UR22][R18.64], R6 ;  /* 0x0000000612005986 */ /* 0x0001e8000c101116 */
[----:B------:R-:W3:Y:S01]  /*383a0*/  LDL.LU.64 R8, [R1+0x700] ;  /* 0x0007000001087983 */ /* 0x000ee20000300a00 */
[----:B0-----:R-:W-:-:S03]  /*383b0*/  F2FP.SATFINITE.E4M3.F32.PACK_AB_MERGE_C R6, R87, R86, RZ ;  /* 0x000000565706723e */ /* 0x001fc600048070ff */
[----:B------:R-:W3:Y:S04]  /*383c0*/  LDL.LU R86, [R1+0xe60] ;  /* 0x000e600001567983 */ /* 0x000ee80000300800 */
[----:B------:R-:W3:Y:S04]  /*383d0*/  LDL.LU R87, [R1+0xe5c] ;  /* 0x000e5c0001577983 */ /* 0x000ee80000300800 */
[----:B----4-:R0:W-:Y:S02]  /*383e0*/  @P3 STG.E.U8 desc[UR22][R16.64], R4 ;  /* 0x0000000410003986 */ /* 0x0101e4000c101116 */
[----:B0-----:R-:W-:-:S02]  /*383f0*/  PRMT R4, R6, 0x9910, RZ ;  /* 0x0000991006047816 */ /* 0x001fc400000000ff */
[----:B-----5:R0:W-:Y:S02]  /*38400*/  @P4 STG.E.U8 desc[UR22][R14.64], R6 ;  /* 0x000000060e004986 */ /* 0x0201e4000c101116 */
[----:B0-----:R-:W-:Y:S02]  /*38410*/  F2FP.SATFINITE.E4M3.F32.PACK_AB_MERGE_C R6, R91, R90, RZ ;  /* 0x0000005a5b06723e */ /* 0x001fe400048070ff */
[----:B------:R-:W4:Y:S04]  /*38420*/  LDL.LU R90, [R1+0xe58] ;  /* 0x000e5800015a7983 */ /* 0x000f280000300800 */
[----:B------:R-:W4:Y:S01]  /*38430*/  LDL.LU R91, [R1+0xe54] ;  /* 0x000e5400015b7983 */ /* 0x000f220000300800 */
[----:B------:R-:W-:-:S05]  /*38440*/  VIADD R5, R0, 0x45 ;  /* 0x0000004500057836 */ /* 0x000fca0000000000 */
[----:B------:R-:W-:Y:S01]  /*38450*/  ISETP.LT.AND P6, PT, R5, UR4, !P0 ;  /* 0x0000000405007c0c */ /* 0x000fe2000c7c1270 */
[----:B------:R-:W0:Y:S01]  /*38460*/  LDCU UR4, c[0x0][0x39c] ;  /* 0x00007380ff0477ac */ /* 0x000e220008000800 */
[----:B------:R-:W-:-:S05]  /*38470*/  VIADD R5, R0, 0x46 ;  /* 0x0000004600057836 */ /* 0x000fca0000000000 */
[----:B-1----:R-:W-:Y:S01]  /*38480*/  ISETP.LT.AND P2, PT, R5, UR6, !P0 ;  /* 0x0000000605007c0c */ /* 0x002fe2000c741270 */
[C---:B------:R-:W-:Y:S01]  /*38490*/  VIADD R5, R0.reuse, 0x47 ;  /* 0x0000004700057836 */ /* 0x040fe20000000000 */
[----:B------:R-:W-:Y:S01]  /*384a0*/  SHF.R.S32.HI R4, RZ, 0x8, R4 ;  /* 0x00000008ff047819 */ /* 0x000fe20000011404 */
[----:B------:R-:W1:Y:S03]  /*384b0*/  LDCU UR6, c[0x0][0x39c] ;  /* 0x00007380ff0677ac */ /* 0x000e660008000800 */
[----:B------:R-:W-:Y:S01]  /*384c0*/  ISETP.LT.AND P1, PT, R5, UR9, !P0 ;  /* 0x0000000905007c0c */ /* 0x000fe2000c721270 */
[----:B------:R-:W-:Y:S01]  /*384d0*/  VIADD R5, R0, 0x48 ;  /* 0x0000004800057836 */ /* 0x000fe20000000000 */
[----:B--2---:R2:W-:Y:S01]  /*384e0*/  @P6 STG.E.U8 desc[UR22][R12.64], R4 ;  /* 0x000000040c006986 */ /* 0x0045e2000c101116 */
[----:B------:R-:W5:Y:S03]  /*384f0*/  LDCU UR9, c[0x0][0x39c] ;  /* 0x00007380ff0977ac */ /* 0x000f660008000800 */
[----:B0-----:R-:W-:Y:S01]  /*38500*/  ISETP.LT.AND P5, PT, R5, UR4, !P0 ;  /* 0x0000000405007c0c */ /* 0x001fe2000c7a1270 */
[----:B------:R-:W0:Y:S01]  /*38510*/  LDCU UR4, c[0x0][0x39c] ;  /* 0x00007380ff0477ac */ /* 0x000e220008000800 */
[----:B---3--:R3:W-:Y:S01]  /*38520*/  @P2 STG.E.U8 desc[UR22][R10.64], R6 ;  /* 0x000000060a002986 */ /* 0x0087e2000c101116 */
[----:B--2---:R-:W-:-:S02]  /*38530*/  PRMT R4, R6, 0x9910, RZ ;  /* 0x0000991006047816 */ /* 0x004fc400000000ff */
[----:B---3--:R-:W-:Y:S02]  /*38540*/  F2FP.SATFINITE.E4M3.F32.PACK_AB_MERGE_C R6, R89, R88, RZ ;  /* 0x000000585906723e */ /* 0x008fe400048070ff */
[----:B------:R-:W2:Y:S01]  /*38550*/  LDL.LU R88, [R1+0xe50] ;  /* 0x000e500001587983 */ /* 0x000ea20000300800 */
[----:B------:R-:W-:-:S03]  /*38560*/  SHF.R.S32.HI R4, RZ, 0x8, R4 ;  /* 0x00000008ff047819 */ /* 0x000fc60000011404 */
[----:B------:R-:W2:Y:S04]  /*38570*/  LDL.LU R89, [R1+0xe4c] ;  /* 0x000e4c0001597983 */ /* 0x000ea80000300800 */
[----:B------:R-:W-:Y:S01]  /*38580*/  @P1 STG.E.U8 desc[UR22][R8.64], R4 ;  /* 0x0000000408001986 */ /* 0x000fe2000c101116 */
[----:B------:R-:W-:-:S03]  /*38590*/  VIADD R5, R0, 0x49 ;  /* 0x0000004900057836 */ /* 0x000fc60000000000 */
[----:B----4-:R3:W-:Y:S02]  /*385a0*/  @P5 STG.E.U8 desc[UR22][R90.64], R6 ;  /* 0x000000065a005986 */ /* 0x0107e4000c101116 */
[----:B---3--:R-:W-:Y:S02]  /*385b0*/  F2FP.SATFINITE.E4M3.F32.PACK_AB_MERGE_C R91, R85, R84, RZ ;  /* 0x00000054555b723e */ /* 0x008fe400048070ff */
[----:B------:R-:W3:Y:S04]  /*385c0*/  LDL.LU R84, [R1+0xe48] ;  /* 0x000e480001547983 */ /* 0x000ee80000300800 */
[----:B------:R-:W3:Y:S01]  /*385d0*/  LDL.LU R85, [R1+0xe44] ;  /* 0x000e440001557983 */ /* 0x000ee20000300800 */
[----:B-1----:R-:W-:Y:S01]  /*385e0*/  ISETP.LT.AND P3, PT, R5, UR6, !P0 ;  /* 0x0000000605007c0c */ /* 0x002fe2000c761270 */
[----:B------:R-:W1:Y:S01]  /*385f0*/  LDCU UR6, c[0x0][0x39c] ;  /* 0x00007380ff0677ac */ /* 0x000e620008000800 */
[----:B------:R-:W-:-:S05]  /*38600*/  VIADD R5, R0, 0x4a ;  /* 0x0000004a00057836 */ /* 0x000fca0000000000 */
[----:B-----5:R-:W-:Y:S01]  /*38610*/  ISETP.LT.AND P4, PT, R5, UR9, !P0 ;  /* 0x0000000905007c0c */ /* 0x020fe2000c781270 */
[----:B------:R-:W4:Y:S01]  /*38620*/  LDCU UR9, c[0x0][0x39c] ;  /* 0x00007380ff0977ac */ /* 0x000f220008000800 */
[----:B------:R-:W-:-:S05]  /*38630*/  VIADD R5, R0, 0x4b ;  /* 0x0000004b00057836 */ /* 0x000fca0000000000 */
[----:B0-----:R-:W-:Y:S01]  /*38640*/  ISETP.LT.AND P6, PT, R5, UR4, !P0 ;  /* 0x0000000405007c0c */ /* 0x001fe2000c7c1270 */
[----:B------:R-:W-:Y:S01]  /*38650*/  VIADD R5, R0, 0x4c ;  /* 0x0000004c00057836 */ /* 0x000fe20000000000 */
[----:B------:R-:W-:Y:S01]  /*38660*/  PRMT R4, R6, 0x9910, RZ ;  /* 0x0000991006047816 */ /* 0x000fe200000000ff */
[----:B------:R-:W0:Y:S03]  /*38670*/  LDCU UR4, c[0x0][0x39c] ;  /* 0x00007380ff0477ac */ /* 0x000e260008000800 */
[----:B-1----:R-:W-:Y:S01]  /*38680*/  ISETP.LT.AND P2, PT, R5, UR6, !P0 ;  /* 0x0000000605007c0c */ /* 0x002fe2000c741270 */
[C---:B------:R-:W-:Y:S01]  /*38690*/  VIADD R5, R0.reuse, 0x4d ;  /* 0x0000004d00057836 */ /* 0x040fe20000000000 */
[----:B------:R-:W-:Y:S01]  /*386a0*/  SHF.R.S32.HI R4, RZ, 0x8, R4 ;  /* 0x00000008ff047819 */ /* 0x000fe20000011404 */
[----:B------:R-:W1:Y:S03]  /*386b0*/  LDCU UR6, c[0x0][0x39c] ;  /* 0x00007380ff0677ac */ /* 0x000e660008000800 */
[----:B----4-:R-:W-:Y:S01]  /*386c0*/  ISETP.LT.AND P1, PT, R5, UR9, !P0 ;  /* 0x0000000905007c0c */ /* 0x010fe2000c721270 */
[----:B------:R-:W4:Y:S01]  /*386d0*/  LDCU UR9, c[0x0][0x39c] ;  /* 0x00007380ff0977ac */ /* 0x000f220008000800 */
[----:B--2---:R2:W-:Y:S04]  /*386e0*/  @P3 STG.E.U8 desc[UR22][R88.64], R4 ;  /* 0x0000000458003986 */ /* 0x0045e8000c101116 */
[----:B------:R5:W-:Y:S01]  /*386f0*/  @P4 STG.E.U8 desc[UR22][R86.64], R91 ;  /* 0x0000005b56004986 */ /* 0x000be2000c101116 */
[----:B--2---:R-:W-:Y:S01]  /*38700*/  VIADD R88, R0, 0x50 ;  /* 0x0000005000587836 */ /* 0x004fe20000000000 */
[----:B------:R-:W-:-:S02]  /*38710*/  PRMT R89, R91, 0x9910, RZ ;  /* 0x000099105b597816 */ /* 0x000fc400000000ff */
[----:B-----5:R-:W-:Y:S02]  /*38720*/  F2FP.SATFINITE.E4M3.F32.PACK_AB_MERGE_C R87, R81, R80, RZ ;  /* 0x000000505157723e */ /* 0x020fe400048070ff */
[----:B------:R-:W2:Y:S01]  /*38730*/  LDL.LU R80, [R1+0xe40] ;  /* 0x000e400001507983 */ /* 0x000ea20000300800 */
[----:B----4-:R-:W-:Y:S01]  /*38740*/  ISETP.LT.AND P4, PT, R88, UR9, !P0 ;  /* 0x0000000958007c0c */ /* 0x010fe2000c781270 */
[C---:B------:R-:W-:Y:S02]  /*38750*/  VIADD R5, R0.reuse, 0x4e ;  /* 0x0000004e00057836 */ /* 0x040fe40000000000 */
[----:B------:R-:W2:Y:S01]  /*38760*/  LDL.LU R81, [R1+0xe3c] ;  /* 0x000e3c0001517983 */ /* 0x000ea20000300800 */
[----:B------:R-:W-:Y:S01]  /*38770*/  SHF.R.S32.HI R88, RZ, 0x8, R89 ;  /* 0x00000008ff587819 */ /* 0x000fe20000011459 */
[----:B------:R-:W-:Y:S01]  /*38780*/  VIADD R90, R0, 0x4f ;  /* 0x0000004f005a7836 */ /* 0x000fe20000000000 */
[----:B------:R-:W4:Y:S03]  /*38790*/  LDCU UR9, c[0x0][0x39c] ;  /* 0x00007380ff0977ac */ /* 0x000f260008000800 */
[----:B---3--:R-:W-:Y:S04]  /*387a0*/  @P6 STG.E.U8 desc[UR22][R84.64], R88 ;  /* 0x0000005854006986 */ /* 0x008fe8000c101116 */
[----:B------:R3:W-:Y:S02]  /*387b0*/  @P2 STG.E.U8 desc[UR22][R82.64], R87 ;  /* 0x0000005752002986 */ /* 0x0007e4000c101116 */
[----:B---3--:R-:W-:-:S02]  /*387c0*/  F2FP.SATFINITE.E4M3.F32.PACK_AB_MERGE_C R83, R77, R76, RZ ;  /* 0x0000004c4d53723e */ /* 0x008fc400048070ff */
[----:B------:R-:W3:Y:S04]  /*387d0*/  LDL.LU R76, [R1+0xe38] ;  /* 0x000e3800014c7983 */ /* 0x000ee80000300800 */
[----:B------:R-:W3:Y:S01]  /*387e0*/  LDL.LU R77, [R1+0xe34] ;  /* 0x000e3400014d7983 */ /* 0x000ee20000300800 */
[----:B0-----:R-:W-:Y:S01]  /*387f0*/  ISETP.LT.AND P5, PT, R5, UR4, !P0 ;  /* 0x0000000405007c0c */ /* 0x001fe2000c7a1270 */
[----:B------:R-:W0:Y:S01]  /*38800*/  LDCU UR4, c[0x0][0x39c] ;  /* 0x00007380ff0477ac */ /* 0x000e220008000800 */
[----:B-1----:R-:W-:Y:S01]  /*38810*/  ISETP.LT.AND P3, PT, R90, UR6, !P0 ;  /* 0x000000065a007c0c */ /* 0x002fe2000c761270 */
[----:B------:R-:W1:Y:S01]  /*38820*/  LDCU UR6, c[0x0][0x39c] ;  /* 0x00007380ff0677ac */ /* 0x000e620008000800 */
[C---:B------:R-:W-:Y:S02]  /*38830*/  VIADD R86, R0.reuse, 0x51 ;  /* 0x0000005100567836 */ /* 0x040fe40000000000 */
[----:B------:R-:W-:Y:S01]  /*38840*/  VIADD R84, R0, 0x52 ;  /* 0x0000005200547836 */ /* 0x000fe20000000000 */
[----:B------:R-:W-:-:S02]  /*38850*/  PRMT R85, R87, 0x9910, RZ ;  /* 0x0000991057557816 */ /* 0x000fc400000000ff */
[----:B0-----:R-:W-:Y:S01]  /*38860*/  ISETP.LT.AND P6, PT, R86, UR4, !P0 ;  /* 0x0000000456007c0c */ /* 0x001fe2000c7c1270 */
[----:B------:R-:W0:Y:S01]  /*38870*/  LDCU UR4, c[0x0][0x39c] ;  /* 0x00007380ff0477ac */ /* 0x000e220008000800 */
[----:B-1----:R-:W-:Y:S01]  /*38880*/  ISETP.LT.AND P2, PT, R84, UR6, !P0 ;  /* 0x0000000654007c0c */ /* 0x002fe2000c741270 */
[----:B------:R-:W1:Y:S01]  /*38890*/  LDCU UR6, c[0x0][0x39c] ;  /* 0x00007380ff0677ac */ /* 0x000e620008000800 */
[----:B------:R-:W-:-:S05]  /*388a0*/  SHF.R.S32.HI R84, RZ, 0x8, R85 ;  /* 0x00000008ff547819 */ /* 0x000fca0000011455 */
[----:B--2---:R2:W-:Y:S04]  /*388b0*/  @P1 STG.E.U8 desc[UR22][R80.64], R84 ;  /* 0x0000005450001986 */ /* 0x0045e8000c101116 */
[----:B------:R5:W-:Y:S01]  /*388c0*/  @P5 STG.E.U8 desc[UR22][R78.64], R83 ;  /* 0x000000534e005986 */ /* 0x000be2000c101116 */
[----:B--2---:R-:W-:Y:S01]  /*388d0*/  VIADD R80, R0, 0x54 ;  /* 0x0000005400507836 */ /* 0x004fe20000000000 */
[----:B------:R-:W-:Y:S02]  /*388e0*/  PRMT R81, R83, 0x9910, RZ ;  /* 0x0000991053517816 */ /* 0x000fe400000000ff */
[----:B-----5:R-:W-:Y:S02]  /*388f0*/  F2FP.SATFINITE.E4M3.F32.PACK_AB_MERGE_C R79, R75, R74, RZ ;  /* 0x0000004a4b4f723e */ /* 0x020fe400048070ff */
[----:B------:R-:W2:Y:S01]  /*38900*/  LDL.LU R74, [R1+0xe30] ;  /* 0x000e3000014a7983 */ /* 0x000ea20000300800 */
[----:B0-----:R-:W-:Y:S01]  /*38910*/  ISETP.LT.AND P5, PT, R80, UR4, !P0 ;  /* 0x0000000450007c0c */ /* 0x001fe2000c7a1270 */
[----:B------:R-:W-:-:S02]  /*38920*/  VIADD R78, R0, 0x55 ;  /* 0x00000055004e7836 */ /* 0x000fc40000000000 */
[----:B------:R-:W2:Y:S01]  /*38930*/  LDL.LU R75, [R1+0xe2c] ;  /* 0x000e2c00014b7983 */ /* 0x000ea20000300800 */
[----:B------:R-:W-:Y:S01]  /*38940*/  SHF.R.S32.HI R80, RZ, 0x8, R81 ;  /* 0x00000008ff507819 */ /* 0x000fe20000011451 */
[----:B------:R-:W0:Y:S04]  /*38950*/  LDCU UR4, c[0x0][0x39c] ;  /* 0x00007380ff0477ac */ /* 0x000e280008000800 */
[----:B---3--:R3:W-:Y:S02]  /*38960*/  @P3 STG.E.U8 desc[UR22][R76.64], R80 ;  /* 0x000000504c003986 */ /* 0x0087e4000c101116 */
[----:B---3--:R-:W-:Y:S02]  /*38970*/  F2FP.SATFINITE.E4M3.F32.PACK_AB_MERGE_C R77, R71, R70, RZ ;  /* 0x00000046474d723e */ /* 0x008fe400048070ff */
[----:B------:R-:W3:Y:S04]  /*38980*/  LDL.LU R70, [R1+0xe28] ;  /* 0x000e280001467983 */ /* 0x000ee80000300800 */
[----:B------:R-:W3:Y:S01]  /*38990*/  LDL.LU R71, [R1+0xe24] ;  /* 0x000e240001477983 */ /* 0x000ee20000300800 */
[----:B------:R-:W-:-:S02]  /*389a0*/  PRMT R76, R79, 0x9910, RZ ;  /* 0x000099104f4c7816 */ /* 0x000fc400000000ff */
[----:B-1----:R-:W-:Y:S01]  /*389b0*/  ISETP.LT.AND P3, PT, R78, UR6, !P0 ;  /* 0x000000064e007c0c */ /* 0x002fe2000c761270 */
[----:B------:R-:W-:Y:S01]  /*389c0*/  VIADD R82, R0, 0x53 ;  /* 0x0000005300527836 */ /* 0x000fe20000000000 */
[----:B------:R-:W1:Y:S01]  /*389d0*/  LDCU UR6, c[0x0][0x39c] ;  /* 0x00007380ff0677ac */ /* 0x000e620008000800 */
[----:B------:R-:W-:Y:S01]  /*389e0*/  IMAD.MOV.U32 R78, RZ, RZ, R76 ;  /* 0x000000ffff4e7224 */ /* 0x000fe200078e004c */
[----:B--2---:R2:W-:Y:S04]  /*389f0*/  @P4 STG.E.U8 desc[UR22][R74.64], R79 ;  /* 0x0000004f4a004986 */ /* 0x0045e8000c101116 */
[----:B--2---:R-:W-:-:S05]  /*38a00*/  SHF.R.S32.HI R75, RZ, 0x8, R78 ;  /* 0x00000008ff4b7819 */ /* 0x004fca000001144e */
[----:B------:R2:W-:Y:S02]  /*38a10*/  @P6 STG.E.U8 desc[UR22][R72.64], R75 ;  /* 0x0000004b48006986 */ /* 0x0005e4000c101116 */
[----:B--2---:R-:W-:Y:S02]  /*38a20*/  VIADD R72, R0, 0x58 ;  /* 0x0000005800487836 */ /* 0x004fe40000000000 */
[----:B---3--:R2:W-:Y:S03]  /*38a30*/  @P2 STG.E.U8 desc[UR22][R70.64], R77 ;  /* 0x0000004d46002986 */ /* 0x0085e6000c101116 */
[----:B0-----:R-:W-:Y:S02]  /*38a40*/  ISETP.LT.AND P2, PT, R72, UR4, !P0 ;  /* 0x0000000448007c0c */ /* 0x001fe4000c741270 */
[----:B----4-:R-:W-:Y:S01]  /*38a50*/  ISETP.LT.AND P1, PT, R82, UR9, !P0 ;  /* 0x0000000952007c0c */ /* 0x010fe2000c721270 */
[----:B------:R-:W0:Y:S01]  /*38a60*/  LDCU UR9, c[0x0][0x39c] ;  /* 0x00007380ff0977ac */ /* 0x000e220008000800 */
[----:B------:R-:W-:-:S02]  /*38a70*/  F2FP.SATFINITE.E4M3.F32.PACK_AB_MERGE_C R72, R2, R93, RZ ;  /* 0x0000005d0248723e */ /* 0x000fc400048070ff */
[----:B------:R-:W3:Y:S01]  /*38a80*/  LDL.LU R93, [R1+0xe20] ;  /* 0x000e2000015d7983 */ /* 0x000ee20000300800 */
[----:B------:R-:W-:Y:S01]  /*38a90*/  VIADD R76, R0, 0x56 ;  /* 0x00000056004c7836 */ /* 0x000fe20000000000 */
[----:B------:R-:W4:Y:S02]  /*38aa0*/  LDCU UR4, c[0x0][0x39c] ;  /* 0x00007380ff0477ac */ /* 0x000f240008000800 */
[----:B------:R-:W5:Y:S01]  /*38ab0*/  LDL.LU R2, [R1+0xe1c] ;  /* 0x000e1c0001027983 */ /* 0x000f620000300800 */
[----:B--2---:R-:W-:-:S03]  /*38ac0*/  VIADD R71, R3, UR5 ;  /* 0x0000000503477c36 */ /* 0x004fc60008000000 */
[----:B------:R-:W2:Y:S04]  /*38ad0*/  LDL.LU R3, [R1+0xe18] ;  /* 0x000e180001037983 */ /* 0x000ea80000300800 */
        /* <DEDUP_REMOVED lines=12> */
[----:B0-----:R-:W-:Y:S01]  /*38ba0*/  ISETP.LT.AND P4, PT, R76, UR9, !P0 ;  /* 0x000000094c007c0c */ /* 0x001fe2000c781270 */
[----:B------:R-:W0:Y:S01]  /*38bb0*/  LDCU UR9, c[0x0][0x39c] ;  /* 0x00007380ff0977ac */ /* 0x000e220008000800 */
[----:B------:R-:W-:Y:S01]  /*38bc0*/  PRMT R76, R77, 0x9910, RZ ;  /* 0x000099104d4c7816 */ /* 0x000fe200000000ff */
[----:B------:R-:W-:Y:S01]  /*38bd0*/  VIADD R74, R0, 0x57 ;  /* 0x00000057004a7836 */ /* 0x000fe20000000000 */
[----:B------:R-:W4:Y:S03]  /*38be0*/  LDL.LU R28, [R1+0x590] ;  /* 0x00059000011c7983 */ /* 0x000f260000300800 */
[----:B------:R-:W-:Y:S01]  /*38bf0*/  IMAD.MOV.U32 R73, RZ, RZ, R76 ;  /* 0x000000ffff497224 */ /* 0x000fe200078e004c */
[----:B------:R-:W-:Y:S01]  /*38c00*/  ISETP.LT.AND P6, PT, R74, UR10, !P0 ;  /* 0x0000000a4a007c0c */ /* 0x000fe2000c7c1270 */
[----:B------:R-:W4:Y:S01]  /*38c10*/  LDL.LU R29, [R1+0x594] ;  /* 0x00059400011d7983 */ /* 0x000f220000300800 */
[----:B------:R-:W0:Y:S02]  /*38c20*/  LDCU UR10, c[0x0][0x39c] ;  /* 0x00007380ff0a77ac */ /* 0x000e240008000800 */
[----:B------:R-:W-:Y:S01]  /*38c30*/  SHF.R.S32.HI R70, RZ, 0x8, R73 ;  /* 0x00000008ff467819 */ /* 0x000fe20000011449 */
[----:B------:R-:W4:Y:S01]  /*38c40*/  LDL.LU R26, [R1+0x598] ;  /* 0x00059800011a7983 */ /* 0x000f220000300800 */
[----:B------:R-:W-:-:S03]  /*38c50*/  PRMT R73, R72, 0x9910, RZ ;  /* 0x0000991048497816 */ /* 0x000fc600000000ff */
[----:B------:R0:W-:Y:S04]  /*38c60*/  @P1 STG.E.U8 desc[UR22][R68.64], R70 ;  /* 0x0000004644001986 */ /* 0x0001e8000c101116 */
[----:B------:R-:W4:Y:S04]  /*38c70*/  LDL.LU R27, [R1+0x59c] ;  /* 0x00059c00011b7983 */ /* 0x000f280000300800 */
[----:B------:R-:W4:Y:S01]  /*38c80*/  LDL.LU R24, [R1+0x5a0] ;  /* 0x0005a00001187983 */ /* 0x000f220000300800 */
[----:B0-----:R-:W-:-:S03]  /*38c90*/  VIADD R70, R0, 0x59 ;  /* 0x0000005900467836 */ /* 0x001fc60000000000 */
        /* <DEDUP_REMOVED lines=21> */
[----:B---3--:R0:W-:Y:S01]  /*38df0*/  @P5 STG.E.U8 desc[UR22][R92.64], R72 ;  /* 0x000000485c005986 */ /* 0x0081e2000c101116 */
[----:B--2---:R-:W-:-:S04]  /*38e00*/  IADD3 R68, P1, PT, R71, R3, RZ ;  /* 0x0000000347447210 */ /* 0x004fc80007f3e0ff */
[C---:B-----5:R-:W-:Y:S01]  /*38e10*/  LEA.HI.X.SX32 R69, R71.reuse, R2, 0x1, P1 ;  /* 0x0000000247457211 */ /* 0x060fe200008f0eff */
[----:B------:R-:W-:Y:S01]  /*38e20*/  VIADD R71, R71, UR5 ;  /* 0x0000000547477c36 */ /* 0x000fe20008000000 */
[----:B0-----:R-:W-:Y:S02]  /*38e30*/  SHF.R.S32.HI R72, RZ, 0x8, R73 ;  /* 0x00000008ff487819 */ /* 0x001fe40000011449 */
[----:B------:R-:W-:Y:S01]  /*38e40*/  ISETP.LT.AND P1, PT, R70, UR9, !P0 ;  /* 0x0000000946007c0c */ /* 0x000fe2000c721270 */
[----:B------:R-:W-:Y:S01]  /*38e50*/  VIADD R70, R0, 0x5a ;  /* 0x0000005a00467836 */ /* 0x000fe20000000000 */
[----:B------:R-:W0:Y:S01]  /*38e60*/  LDCU UR9, c[0x0][0x39c] ;  /* 0x00007380ff0977ac */ /* 0x000e220008000800 */
[----:B------:R2:W-:Y:S03]  /*38e70*/  @P3 STG.E.U8 desc[UR22][R68.64], R72 ;  /* 0x0000004844003986 */ /* 0x0005e6000c101116 */
[----:B-1----:R-:W-:Y:S01]  /*38e80*/  ISETP.LT.AND P5, PT, R70, UR6, !P0 ;  /* 0x0000000646007c0c */ /* 0x002fe2000c7a1270 */
[----:B------:R-:W-:Y:S01]  /*38e90*/  VIADD R70, R0, 0x5b ;  /* 0x0000005b00467836 */ /* 0x000fe20000000000 */
[----:B------:R-:W1:Y:S01]  /*38ea0*/  LDCU UR6, c[0x0][0x39c] ;  /* 0x00007380ff0677ac */ /* 0x000e620008000800 */
[----:B--2---:R-:W-:-:S02]  /*38eb0*/  IADD3 R68, P3, PT, R71, R3, RZ ;  /* 0x0000000347447210 */ /* 0x004fc40007f7e0ff */
[----:B----4-:R-:W-:Y:S02]  /*38ec0*/  F2FP.SATFINITE.E4M3.F32.PACK_AB_MERGE_C R72, R41, R40, RZ ;  /* 0x000000282948723e */ /* 0x010fe400048070ff */
[C---:B------:R-:W-:Y:S01]  /*38ed0*/  LEA.HI.X.SX32 R69, R71.reuse, R2, 0x1, P3 ;  /* 0x0000000247457211 */ /* 0x040fe200018f0eff */
[----:B------:R-:W-:Y:S01]  /*38ee0*/  VIADD R71, R71, UR5 ;  /* 0x0000000547477c36 */ /* 0x000fe20008000000 */
[----:B------:R-:W-:Y:S01]  /*38ef0*/  ISETP.LT.AND P3, PT, R70, UR4, !P0 ;  /* 0x0000000446007c0c */ /* 0x000fe2000c761270 */
[----:B------:R-:W2:Y:S01]  /*38f00*/  LDCU UR4, c[0x0][0x39c] ;  /* 0x00007380ff0477ac */ /* 0x000ea20008000800 */
[----:B------:R-:W-:Y:S01]  /*38f10*/  PRMT R75, R72, 0x9910, RZ ;  /* 0x00009910484b7816 */ /* 0x000fe200000000ff */
[----:B------:R3:W-:Y:S01]  /*38f20*/  @P4 STG.E.U8 desc[UR22][R68.64], R72 ;  /* 0x0000004844004986 */ /* 0x0007e2000c101116 */
[----:B------:R-:W-:Y:S02]  /*38f30*/  IADD3 R70, P4, PT, R71, R3, RZ ;  /* 0x0000000347467210 */ /* 0x000fe40007f9e0ff */
[----:B------:R-:W-:-:S02]  /*38f40*/  SHF.R.S32.HI R75, RZ, 0x8, R75 ;  /* 0x00000008ff4b7819 */ /* 0x000fc4000001144b */
[----:B------:R-:W-:Y:S01]  /*38f50*/  F2FP.SATFINITE.E4M3.F32.PACK_AB_MERGE_C R74, R39, R38, RZ ;  /* 0x00000026274a723e */ /* 0x000fe200048070ff */
[C---:B---3--:R-:W-:Y:S01]  /*38f60*/  VIADD R72, R71.reuse, UR5 ;  /* 0x0000000547487c36 */ /* 0x048fe20008000000 */
[----:B------:R-:W-:-:S04]  /*38f70*/  LEA.HI.X.SX32 R71, R71, R2, 0x1, P4 ;  /* 0x0000000247477211 */ /* 0x000fc800020f0eff */
[----:B------:R-:W-:Y:S01]  /*38f80*/  IADD3 R68, P4, PT, R72, R3, RZ ;  /* 0x0000000348447210 */ /* 0x000fe20007f9e0ff */
[----:B------:R3:W-:Y:S01]  /*38f90*/  @P6 STG.E.U8 desc[UR22][R70.64], R75 ;  /* 0x0000004b46006986 */ /* 0x0007e2000c101116 */
[----:B------:R-:W-:Y:S02]  /*38fa0*/  VIADD R73, R0, 0x5c ;  /* 0x0000005c00497836 */ /* 0x000fe40000000000 */
[----:B------:R-:W-:Y:S02]  /*38fb0*/  LEA.HI.X.SX32 R69, R72, R2, 0x1, P4 ;  /* 0x0000000248457211 */ /* 0x000fe400020f0eff */
[----:B---3--:R-:W-:Y:S01]  /*38fc0*/  PRMT R70, R74, 0x9910, RZ ;  /* 0x000099104a467816 */ /* 0x008fe200000000ff */
[----:B------:R-:W-:Y:S02]  /*38fd0*/  VIADD R71, R72, UR5 ;  /* 0x0000000548477c36 */ /* 0x000fe40008000000 */
[----:B------:R3:W-:Y:S01]  /*38fe0*/  @P2 STG.E.U8 desc[UR22][R68.64], R74 ;  /* 0x0000004a44002986 */ /* 0x0007e2000c101116 */
[----:B-1----:R-:W-:Y:S01]  /*38ff0*/  ISETP.LT.AND P4, PT, R73, UR6, !P0 ;  /* 0x0000000649007c0c */ /* 0x002fe2000c781270 */
[----:B------:R-:W1:Y:S01]  /*39000*/  LDCU UR6, c[0x0][0x39c] ;  /* 0x00007380ff0677ac */ /* 0x000e620008000800 */
[----:B------:R-:W-:-:S02]  /*39010*/  IMAD.MOV.U32 R72, RZ, RZ, R70 ;  /* 0x000000ffff487224 */ /* 0x000fc400078e0046 */
[----:B------:R-:W-:-:S03]  /*39020*/  VIADD R70, R0, 0x5d ;  /* 0x0000005d00467836 */ /* 0x000fc60000000000 */
[----:B------:R-:W-:Y:S02]  /*39030*/  SHF.R.S32.HI R72, RZ, 0x8, R72 ;  /* 0x00000008ff487819 */ /* 0x000fe40000011448 */
[----:B---3--:R-:W-:-:S04]  /*39040*/  IADD3 R68, P2, PT, R71, R3, RZ ;  /* 0x0000000347447210 */ /* 0x008fc80007f5e0ff */
[C---:B------:R-:W-:Y:S01]  /*39050*/  LEA.HI.X.SX32 R69, R71.reuse, R2, 0x1, P2 ;  /* 0x0000000247457211 */ /* 0x040fe200010f0eff */
[----:B------:R-:W-:Y:S01]  /*39060*/  VIADD R71, R71, UR5 ;  /* 0x0000000547477c36 */ /* 0x000fe20008000000 */
[----:B--2---:R-:W-:Y:S01]  /*39070*/  ISETP.LT.AND P2, PT, R70, UR4, !P0 ;  /* 0x0000000446007c0c */ /* 0x004fe2000c741270 */
[----:B------:R-:W2:Y:S02]  /*39080*/  LDCU UR4, c[0x0][0x39c] ;  /* 0x00007380ff0477ac */ /* 0x000ea40008000800 */
[----:B------:R3:W-:Y:S01]  /*39090*/  @P1 STG.E.U8 desc[UR22][R68.64], R72 ;  /* 0x0000004844001986 */ /* 0x0007e2000c101116 */
[----:B------:R-:W-:Y:S02]  /*390a0*/  IADD3 R70, P1, PT, R71, R3, RZ ;  /* 0x0000000347467210 */ /* 0x000fe40007f3e0ff */
[----:B------:R-:W-:Y:S01]  /*390b0*/  F2FP.SATFINITE.E4M3.F32.PACK_AB_MERGE_C R73, R37, R36, RZ ;  /* 0x000000242549723e */ /* 0x000fe200048070ff */
[C---:B---3--:R-:W-:Y:S02]  /*390c0*/  VIADD R68, R0.reuse, 0x5e ;  /* 0x0000005e00447836 */ /* 0x048fe40000000000 */
[C---:B------:R-:W-:Y:S01]  /*390d0*/  VIADD R72, R71.reuse, UR5 ;  /* 0x0000000547487c36 */ /* 0x040fe20008000000 */
[----:B------:R-:W-:Y:S01]  /*390e0*/  LEA.HI.X.SX32 R71, R71, R2, 0x1, P1 ;  /* 0x0000000247477211 */ /* 0x000fe200008f0eff */
[----:B------:R-:W-:Y:S01]  /*390f0*/  VIADD R69, R0, 0x5f ;  /* 0x0000005f00457836 */ /* 0x000fe20000000000 */
[----:B0-----:R-:W-:Y:S01]  /*39100*/  ISETP.LT.AND P1, PT, R68, UR9, !P0 ;  /* 0x0000000944007c0c */ /* 0x001fe2000c721270 */
[----:B------:R-:W0:Y:S01]  /*39110*/  LDCU UR9, c[0x0][0x39c] ;  /* 0x00007380ff0977ac */ /* 0x000e220008000800 */
[----:B------:R-:W-:-:S02]  /*39120*/  PRMT R74, R73, 0x9910, RZ ;  /* 0x00009910494a7816 */ /* 0x000fc400000000ff */
[CC--:B------:R-:W-:Y:S01]  /*39130*/  IADD3 R68, P6, PT, R72.reuse, R3.reuse, RZ ;  /* 0x0000000348447210 */ /* 0x0c0fe20007fde0ff */
[----:B------:R3:W-:Y:S01]  /*39140*/  @P5 STG.E.U8 desc[UR22][R70.64], R73 ;  /* 0x0000004946005986 */ /* 0x0007e2000c101116 */
[----:B-1----:R-:W-:Y:S01]  /*39150*/  ISETP.LT.AND P5, PT, R69, UR6, !P0 ;  /* 0x0000000645007c0c */ /* 0x002fe2000c7a1270 */
[----:B------:R-:W1:Y:S01]  /*39160*/  LDCU UR6, c[0x0][0x39c] ;  /* 0x00007380ff0677ac */ /* 0x000e620008000800 */
[C---:B------:R-:W-:Y:S02]  /*39170*/  LEA.HI.X.SX32 R69, R72.reuse, R2, 0x1, P6 ;  /* 0x0000000248457211 */ /* 0x040fe400030f0eff */
[----:B---3--:R-:W-:Y:S01]  /*39180*/  SHF.R.S32.HI R73, RZ, 0x8, R74 ;  /* 0x00000008ff497819 */ /* 0x008fe2000001144a */
[----:B------:R-:W-:Y:S02]  /*39190*/  VIADD R71, R72, UR5 ;  /* 0x0000000548477c36 */ /* 0x000fe40008000000 */
[----:B------:R-:W-:Y:S02]  /*391a0*/  VIADD R70, R0, 0x60 ;  /* 0x0000006000467836 */ /* 0x000fe40000000000 */
[----:B------:R3:W-:Y:S03]  /*391b0*/  @P3 STG.E.U8 desc[UR22][R68.64], R73 ;  /* 0x0000004944003986 */ /* 0x0007e6000c101116 */
[----:B--2---:R-:W-:Y:S01]  /*391c0*/  ISETP.LT.AND P3, PT, R70, UR4, !P0 ;  /* 0x0000000446007c0c */ /* 0x004fe2000c761270 */
[----:B------:R-:W-:Y:S01]  /*391d0*/  VIADD R72, R0, 0x61 ;  /* 0x0000006100487836 */ /* 0x000fe20000000000 */
[----:B------:R-:W-:Y:S01]  /*391e0*/  F2FP.SATFINITE.E4M3.F32.PACK_AB_MERGE_C R70, R35, R34, RZ ;  /* 0x000000222346723e */ /* 0x000fe200048070ff */
[----:B------:R-:W2:Y:S01]  /*391f0*/  LDCU UR4, c[0x0][0x39c] ;  /* 0x00007380ff0477ac */ /* 0x000ea20008000800 */
[----:B---3--:R-:W-:-:S04]  /*39200*/  IADD3 R68, P6, PT, R71, R3, RZ ;  /* 0x0000000347447210 */ /* 0x008fc80007fde0ff */
[C---:B------:R-:W-:Y:S01]  /*39210*/  LEA.HI.X.SX32 R69, R71.reuse, R2, 0x1, P6 ;  /* 0x0000000247457211 */ /* 0x040fe200030f0eff */
[----:B------:R-:W-:Y:S01]  /*39220*/  VIADD R71, R71, UR5 ;  /* 0x0000000547477c36 */ /* 0x000fe20008000000 */
[----:B------:R-:W-:-:S03]  /*39230*/  PRMT R74, R70, 0x9910, RZ ;  /* 0x00009910464a7816 */ /* 0x000fc600000000ff */
[----:B------:R3:W-:Y:S01]  /*39240*/  @P4 STG.E.U8 desc[UR22][R68.64], R70 ;  /* 0x0000004644004986 */ /* 0x0007e2000c101116 */
[----:B0-----:R-:W-:Y:S01]  /*39250*/  ISETP.LT.AND P6, PT, R72, UR9, !P0 ;  /* 0x0000000948007c0c */ /* 0x001fe2000c7c1270 */
[C---:B------:R-:W-:Y:S01]  /*39260*/  VIADD R72, R71.reuse, UR5 ;  /* 0x0000000547487c36 */ /* 0x040fe20008000000 */
[----:B------:R-:W-:Y:S01]  /*39270*/  SHF.R.S32.HI R74, RZ, 0x8, R74 ;  /* 0x00000008ff4a7819 */ /* 0x000fe2000001144a */
[----:B------:R-:W-:Y:S01]  /*39280*/  VIADD R73, R0, 0x63 ;  /* 0x0000006300497836 */ /* 0x000fe20000000000 */
[----:B------:R-:W0:Y:S01]  /*39290*/  LDCU UR9, c[0x0][0x39c] ;  /* 0x00007380ff0977ac */ /* 0x000e220008000800 */
[----:B---3--:R-:W-:-:S04]  /*392a0*/  IADD3 R70, P4, PT, R71, R3, RZ ;  /* 0x0000000347467210 */ /* 0x008fc80007f9e0ff */
[----:B------:R-:W-:-:S05]  /*392b0*/  LEA.HI.X.SX32 R71, R71, R2, 0x1, P4 ;  /* 0x0000000247477211 */ /* 0x000fca00020f0eff */
[----:B------:R3:W-:Y:S02]  /*392c0*/  @P2 STG.E.U8 desc[UR22][R70.64], R74 ;  /* 0x0000004a46002986 */ /* 0x0007e4000c101116 */
[----:B---3--:R-:W-:Y:S02]  /*392d0*/  F2FP.SATFINITE.E4M3.F32.PACK_AB_MERGE_C R74, R31, R30, RZ ;  /* 0x0000001e1f4a723e */ /* 0x008fe400048070ff */
[----:B------:R-:W3:Y:S04]  /*392e0*/  LDL.LU R30, [R1+0x588] ;  /* 0x00058800011e7983 */ /* 0x000ee80000300800 */
[----:B------:R-:W3:Y:S01]  /*392f0*/  LDL.LU R31, [R1+0x58c] ;  /* 0x00058c00011f7983 */ /* 0x000ee20000300800 */
[----:B------:R-:W-:Y:S01]  /*39300*/  VIADD R69, R0, 0x62 ;  /* 0x0000006200457836 */ /* 0x000fe20000000000 */
[----:B------:R-:W-:-:S02]  /*39310*/  IADD3 R68, P4, PT, R72, R3, RZ ;  /* 0x0000000348447210 */ /* 0x000fc40007f9e0ff */
[----:B------:R-:W-:Y:S01]  /*39320*/  F2FP.SATFINITE.E4M3.F32.PACK_AB_MERGE_C R70, R33, R32, RZ ;  /* 0x000000202146723e */ /* 0x000fe200048070ff */
[C---:B------:R-:W-:Y:S01]  /*39330*/  VIADD R71, R72.reuse, UR5 ;  /* 0x0000000548477c36 */ /* 0x040fe20008000000 */
[----:B-1----:R-:W-:Y:S01]  /*39340*/  ISETP.LT.AND P2, PT, R69, UR6, !P0 ;  /* 0x0000000645007c0c */ /* 0x002fe2000c741270 */
[----:B------:R-:W1:Y:S01]  /*39350*/  LDCU UR6, c[0x0][0x39c] ;  /* 0x00007380ff0677ac */ /* 0x000e620008000800 */
[----:B------:R-:W-:Y:S02]  /*39360*/  LEA.HI.X.SX32 R69, R72, R2, 0x1, P4 ;  /* 0x0000000248457211 */ /* 0x000fe400020f0eff */
[----:B--2---:R-:W-:Y:S01]  /*39370*/  ISETP.LT.AND P4, PT, R73, UR4, !P0 ;  /* 0x0000000449007c0c */ /* 0x004fe2000c781270 */
[----:B------:R-:W2:Y:S01]  /*39380*/  LDCU UR4, c[0x0][0x39c] ;  /* 0x00007380ff0477ac */ /* 0x000ea20008000800 */
[----:B------:R-:W-:Y:S01]  /*39390*/  PRMT R72, R70, 0x9910, RZ ;  /* 0x0000991046487816 */ /* 0x000fe200000000ff */
[----:B------:R4:W-:Y:S01]  /*393a0*/  @P1 STG.E.U8 desc[UR22][R68.64], R70 ;  /* 0x0000004644001986 */ /* 0x0009e2000c101116 */
[----:B------:R-:W-:-:S03]  /*393b0*/  VIADD R73, R0, 0x64 ;  /* 0x0000006400497836 */ /* 0x000fc60000000000 */
[----:B----4-:R-:W-:Y:S01]  /*393c0*/  IMAD.MOV.U32 R69, RZ, RZ, R72 ;  /* 0x000000ffff457224 */ /* 0x010fe200078e0048 */
[C---:B------:R-:W-:Y:S01]  /*393d0*/  IADD3 R70, P1, PT, R71.reuse, R3, RZ ;  /* 0x0000000347467210 */ /* 0x040fe20007f3e0ff */
[----:B------:R-:W-:-:S03]  /*393e0*/  VIADD R72, R71, UR5 ;  /* 0x0000000547487c36 */ /* 0x000fc60008000000 */
[----:B------:R-:W-:Y:S02]  /*393f0*/  LEA.HI.X.SX32 R71, R71, R2, 0x1, P1 ;  /* 0x0000000247477211 */ /* 0x000fe400008f0eff */
[----:B------:R-:W-:Y:S02]  /*39400*/  SHF.R.S32.HI R69, RZ, 0x8, R69 ;  /* 0x00000008ff457819 */ /* 0x000fe40000011445 */
[----:B------:R-:W-:-:S03]  /*39410*/  IADD3 R68, P1, PT, R72, R3, RZ ;  /* 0x0000000348447210 */ /* 0x000fc60007f3e0ff */
[----:B------:R4:W-:Y:S02]  /*39420*/  @P5 STG.E.U8 desc[UR22][R70.64], R69 ;  /* 0x0000004546005986 */ /* 0x0009e4000c101116 */
[C---:B----4-:R-:W-:Y:S01]  /*39430*/  LEA.HI.X.SX32 R69, R72.reuse, R2, 0x1, P1 ;  /* 0x0000000248457211 */ /* 0x050fe200008f0eff */
[----:B------:R-:W-:Y:S01]  /*39440*/  VIADD R71, R72, UR5 ;  /* 0x0000000548477c36 */ /* 0x000fe20008000000 */
[----:B--2---:R-:W-:Y:S01]  /*39450*/  ISETP.LT.AND P1, PT, R73, UR4, !P0 ;  /* 0x0000000449007c0c */ /* 0x004fe2000c721270 */
[----:B------:R-:W2:Y:S01]  /*39460*/  LDCU UR4, c[0x0][0x39c] ;  /* 0x00007380ff0477ac */ /* 0x000ea20008000800 */
[----:B------:R-:W-:Y:S01]  /*39470*/  PRMT R73, R74, 0x9910, RZ ;  /* 0x000099104a497816 */ /* 0x000fe200000000ff */
[----:B------:R4:W-:Y:S01]  /*39480*/  @P3 STG.E.U8 desc[UR22][R68.64], R74 ;  /* 0x0000004a44003986 */ /* 0x0009e2000c101116 */
[C---:B------:R-:W-:Y:S01]  /*39490*/  IADD3 R70, P3, PT, R71.reuse, R3, RZ ;  /* 0x0000000347467210 */ /* 0x040fe20007f7e0ff */
[----:B------:R-:W-:Y:S01]  /*394a0*/  VIADD R72, R71, UR5 ;  /* 0x0000000547487c36 */ /* 0x000fe20008000000 */
[----:B------:R-:W-:-:S02]  /*394b0*/  SHF.R.S32.HI R73, RZ, 0x8, R73 ;  /* 0x00000008ff497819 */ /* 0x000fc40000011449 */
[----:B------:R-:W-:Y:S01]  /*394c0*/  LEA.HI.X.SX32 R71, R71, R2, 0x1, P3 ;  /* 0x0000000247477211 */ /* 0x000fe200018f0eff */
[C---:B----4-:R-:W-:Y:S02]  /*394d0*/  VIADD R68, R0.reuse, 0x65 ;  /* 0x0000006500447836 */ /* 0x050fe40000000000 */
[----:B------:R-:W-:-:S03]  /*394e0*/  VIADD R69, R0, 0x66 ;  /* 0x0000006600457836 */ /* 0x000fc60000000000 */
[----:B0-----:R-:W-:Y:S01]  /*394f0*/  ISETP.LT.AND P3, PT, R68, UR9, !P0 ;  /* 0x0000000944007c0c */ /* 0x001fe2000c761270 */
[----:B------:R0:W-:Y:S01]  /*39500*/  @P6 STG.E.U8 desc[UR22][R70.64], R73 ;  /* 0x0000004946006986 */ /* 0x0001e2000c101116 */
[C---:B------:R-:W-:Y:S01]  /*39510*/  IADD3 R68, P5, PT, R72.reuse, R3, RZ ;  /* 0x0000000348447210 */ /* 0x040fe20007fbe0ff */
[----:B------:R-:W4:Y:S01]  /*39520*/  LDCU UR9, c[0x0][0x39c] ;  /* 0x00007380ff0977ac */ /* 0x000f220008000800 */
[----:B-1----:R-:W-:Y:S02]  /*39530*/  ISETP.LT.AND P6, PT, R69, UR6, !P0 ;  /* 0x0000000645007c0c */ /* 0x002fe4000c7c1270 */
[----:B------:R-:W-:Y:S01]  /*39540*/  LEA.HI.X.SX32 R69, R72, R2, 0x1, P5 ;  /* 0x0000000248457211 */ /* 0x000fe200028f0eff */
[----:B------:R-:W1:Y:S01]  /*39550*/  LDCU UR6, c[0x0][0x39c] ;  /* 0x00007380ff0677ac */ /* 0x000e620008000800 */
[----:B0-----:R-:W-:Y:S02]  /*39560*/  VIADD R70, R0, 0x67 ;  /* 0x0000006700467836 */ /* 0x001fe40000000000 */
[----:B------:R-:W-:-:S03]  /*39570*/  VIADD R71, R72, UR5 ;  /* 0x0000000548477c36 */ /* 0x000fc60008000000 */
[----:B--2---:R-:W-:Y:S01]  /*39580*/  ISETP.LT.AND P5, PT, R70, UR4, !P0 ;  /* 0x0000000446007c0c */ /* 0x004fe2000c7a1270 */
[----:B------:R-:W-:Y:S01]  /*39590*/  VIADD R72, R71, UR5 ;  /* 0x0000000547487c36 */ /* 0x000fe20008000000 */
[----:B------:R-:W0:Y:S01]  /*395a0*/  LDCU UR4, c[0x0][0x39c] ;  /* 0x00007380ff0477ac */ /* 0x000e220008000800 */
[----:B------:R-:W-:Y:S02]  /*395b0*/  F2FP.SATFINITE.E4M3.F32.PACK_AB_MERGE_C R74, R29, R28, RZ ;  /* 0x0000001c1d4a723e */ /* 0x000fe400048070ff */
[----:B---3--:R-:W-:-:S05]  /*395c0*/  F2FP.SATFINITE.E4M3.F32.PACK_AB_MERGE_C R73, R31, R30, RZ ;  /* 0x0000001e1f49723e */ /* 0x008fca00048070ff */
[----:B------:R2:W-:Y:S01]  /*395d0*/  @P2 STG.E.U8 desc[UR22][R68.64], R73 ;  /* 0x0000004944002986 */ /* 0x0005e2000c101116 */
[-C--:B------:R-:W-:Y:S02]  /*395e0*/  IADD3 R70, P2, PT, R71, R3.reuse, RZ ;  /* 0x0000000347467210 */ /* 0x080fe40007f5e0ff */
[----:B------:R-:W-:Y:S02]  /*395f0*/  PRMT R75, R73, 0x9910, RZ ;  /* 0x00009910494b7816 */ /* 0x000fe400000000ff */
[----:B------:R-:W-:Y:S02]  /*39600*/  LEA.HI.X.SX32 R71, R71, R2, 0x1, P2 ;  /* 0x0000000247477211 */ /* 0x000fe400010f0eff */
[----:B------:R-:W-:Y:S02]  /*39610*/  SHF.R.S32.HI R75, RZ, 0x8, R75 ;  /* 0x00000008ff4b7819 */ /* 0x000fe4000001144b */
[----:B--2---:R-:W-:-:S03]  /*39620*/  IADD3 R68, P2, PT, R72, R3, RZ ;  /* 0x0000000348447210 */ /* 0x004fc60007f5e0ff */
[----:B------:R2:W-:Y:S01]  /*39630*/  @P4 STG.E.U8 desc[UR22][R70.64], R75 ;  /* 0x0000004b46004986 */ /* 0x0005e2000c101116 */
[----:B------:R-:W-:-:S05]  /*39640*/  LEA.HI.X.SX32 R69, R72, R2, 0x1, P2 ;  /* 0x0000000248457211 */ /* 0x000fca00010f0eff */
[----:B------:R3:W-:Y:S01]  /*39650*/  @P1 STG.E.U8 desc[UR22][R68.64], R74 ;  /* 0x0000004a44001986 */ /* 0x0007e2000c101116 */
[----:B--2---:R-:W-:Y:S01]  /*39660*/  VIADD R70, R72, UR5 ;  /* 0x0000000548467c36 */ /* 0x004fe20008000000 */
[----:B------:R-:W-:Y:S01]  /*39670*/  PRMT R72, R74, 0x9910, RZ ;  /* 0x000099104a487816 */ /* 0x000fe200000000ff */
[C---:B------:R-:W-:Y:S02]  /*39680*/  VIADD R71, R0.reuse, 0x6a ;  /* 0x0000006a00477836 */ /* 0x040fe40000000000 */
[----:B---3--:R-:W-:Y:S01]  /*39690*/  VIADD R69, R0, 0x69 ;  /* 0x0000006900457836 */ /* 0x008fe20000000000 */
[----:B------:R-:W-:Y:S02]  /*396a0*/  IADD3 R68, P1, PT, R70, R3, RZ ;  /* 0x0000000346447210 */ /* 0x000fe40007f3e0ff */
[----:B------:R-:W-:Y:S02]  /*396b0*/  SHF.R.S32.HI R72, RZ, 0x8, R72 ;  /* 0x00000008ff487819 */ /* 0x000fe40000011448 */
[----:B-1----:R-:W-:Y:S01]  /*396c0*/  ISETP.LT.AND P4, PT, R69, UR6, !P0 ;  /* 0x0000000645007c0c */ /* 0x002fe2000c781270 */
[----:B------:R-:W-:Y:S01]  /*396d0*/  VIADD R73, R0, 0x68 ;  /* 0x0000006800497836 */ /* 0x000fe20000000000 */
[C---:B------:R-:W-:Y:S01]  /*396e0*/  LEA.HI.X.SX32 R69, R70.reuse, R2, 0x1, P1 ;  /* 0x0000000246457211 */ /* 0x040fe200008f0eff */
[----:B------:R-:W1:Y:S01]  /*396f0*/  LDCU UR6, c[0x0][0x39c] ;  /* 0x00007380ff0677ac */ /* 0x000e620008000800 */
[----:B0-----:R-:W-:Y:S01]  /*39700*/  ISETP.LT.AND P1, PT, R71, UR4, !P0 ;  /* 0x0000000447007c0c */ /* 0x001fe2000c721270 */
[----:B------:R-:W-:-:S02]  /*39710*/  VIADD R71, R70, UR5 ;  /* 0x0000000546477c36 */ /* 0x000fc40008000000 */
[----:B------:R0:W-:Y:S01]  /*39720*/  @P3 STG.E.U8 desc[UR22][R68.64], R72 ;  /* 0x0000004844003986 */ /* 0x0001e2000c101116 */
[----:B----4-:R-:W-:Y:S01]  /*39730*/  ISETP.LT.AND P2, PT, R73, UR9, !P0 ;  /* 0x0000000949007c0c */ /* 0x010fe2000c741270 */
[----:B------:R-:W2:Y:S01]  /*39740*/  LDCU UR9, c[0x0][0x39c] ;  /* 0x00007380ff0977ac */ /* 0x000ea20008000800 */
[----:B------:R-:W-:Y:S02]  /*39750*/  IADD3 R70, P3, PT, R71, R3, RZ ;  /* 0x0000000347467210 */ /* 0x000fe40007f7e0ff */
[----:B------:R-:W-:Y:S01]  /*39760*/  F2FP.SATFINITE.E4M3.F32.PACK_AB_MERGE_C R74, R27, R26, RZ ;  /* 0x0000001a1b4a723e */ /* 0x000fe200048070ff */
[----:B------:R-:W3:Y:S01]  /*39770*/  LDCU UR4, c[0x0][0x39c] ;  /* 0x00007380ff0477ac */ /* 0x000ee20008000800 */
[C---:B0-----:R-:W-:Y:S01]  /*39780*/  VIADD R72, R71.reuse, UR5 ;  /* 0x0000000547487c36 */ /* 0x041fe20008000000 */
[----:B------:R-:W-:Y:S02]  /*39790*/  LEA.HI.X.SX32 R71, R71, R2, 0x1, P3 ;  /* 0x0000000247477211 */ /* 0x000fe400018f0eff */
[----:B------:R-:W-:-:S02]  /*397a0*/  PRMT R75, R74, 0x9910, RZ ;  /* 0x000099104a4b7816 */ /* 0x000fc400000000ff */
[C---:B------:R-:W-:Y:S01]  /*397b0*/  IADD3 R68, P3, PT, R72.reuse, R3, RZ ;  /* 0x0000000348447210 */ /* 0x040fe20007f7e0ff */
[----:B------:R0:W-:Y:S03]  /*397c0*/  @P6 STG.E.U8 desc[UR22][R70.64], R74 ;  /* 0x0000004a46006986 */ /* 0x0001e6000c101116 */
[----:B------:R-:W-:Y:S01]  /*397d0*/  LEA.HI.X.SX32 R69, R72, R2, 0x1, P3 ;  /* 0x0000000248457211 */ /* 0x000fe200018f0eff */
[----:B------:R-:W-:Y:S01]  /*397e0*/  VIADD R73, R0, 0x6b ;  /* 0x0000006b00497836 */ /* 0x000fe20000000000 */
[----:B0-----:R-:W-:Y:S01]  /*397f0*/  SHF.R.S32.HI R74, RZ, 0x8, R75 ;  /* 0x00000008ff4a7819 */ /* 0x001fe2000001144b */
[----:B------:R-:W-:Y:S02]  /*39800*/  VIADD R71, R72, UR5 ;  /* 0x0000000548477c36 */ /* 0x000fe40008000000 */
[----:B------:R-:W-:Y:S02]  /*39810*/  VIADD R70, R0, 0x6c ;  /* 0x0000006c00467836 */ /* 0x000fe40000000000 */
[----:B------:R0:W-:Y:S01]  /*39820*/  @P5 STG.E.U8 desc[UR22][R68.64], R74 ;  /* 0x0000004a44005986 */ /* 0x0001e2000c101116 */
[----:B------:R-:W-:-:S02]  /*39830*/  F2FP.SATFINITE.E4M3.F32.PACK_AB_MERGE_C R72, R25, R24, RZ ;  /* 0x000000181948723e */ /* 0x000fc400048070ff */
[----:B--2---:R-:W-:Y:S01]  /*39840*/  ISETP.LT.AND P3, PT, R73, UR9, !P0 ;  /* 0x0000000949007c0c */ /* 0x004fe2000c761270 */
[----:B------:R-:W2:Y:S01]  /*39850*/  LDCU UR9, c[0x0][0x39c] ;  /* 0x00007380ff0977ac */ /* 0x000ea20008000800 */
[----:B-1----:R-:W-:Y:S01]  /*39860*/  ISETP.LT.AND P5, PT, R70, UR6, !P0 ;  /* 0x0000000646007c0c */ /* 0x002fe2000c7a1270 */
[----:B------:R-:W-:Y:S01]  /*39870*/  VIADD R70, R0, 0x6d ;  /* 0x0000006d00467836 */ /* 0x000fe20000000000 */
[----:B------:R-:W-:Y:S01]  /*39880*/  PRMT R73, R72, 0x9910, RZ ;  /* 0x0000991048497816 */ /* 0x000fe200000000ff */
[----:B------:R-:W1:Y:S01]  /*39890*/  LDCU UR6, c[0x0][0x39c] ;  /* 0x00007380ff0677ac */ /* 0x000e620008000800 */
[----:B0-----:R-:W-:-:S04]  /*398a0*/  IADD3 R68, P6, PT, R71, R3, RZ ;  /* 0x0000000347447210 */ /* 0x001fc80007fde0ff */
[CC--:B------:R-:W-:Y:S01]  /*398b0*/  LEA.HI.X.SX32 R69, R71.reuse, R2.reuse, 0x1, P6 ;  /* 0x0000000247457211 */ /* 0x0c0fe200030f0eff */
[----:B------:R-:W-:Y:S01]  /*398c0*/  VIADD R71, R71, UR5 ;  /* 0x0000000547477c36 */ /* 0x000fe20008000000 */
[----:B---3--:R-:W-:Y:S01]  /*398d0*/  ISETP.LT.AND P6, PT, R70, UR4, !P0 ;  /* 0x0000000446007c0c */ /* 0x008fe2000c7c1270 */
[----:B------:R-:W0:Y:S02]  /*398e0*/  LDCU UR4, c[0x0][0x39c] ;  /* 0x00007380ff0477ac */ /* 0x000e240008000800 */
[----:B------:R3:W-:Y:S01]  /*398f0*/  @P2 STG.E.U8 desc[UR22][R68.64], R72 ;  /* 0x0000004844002986 */ /* 0x0007e2000c101116 */
[C---:B------:R-:W-:Y:S01]  /*39900*/  IADD3 R70, P2, PT, R71.reuse, R3, RZ ;  /* 0x0000000347467210 */ /* 0x040fe20007f5e0ff */
[----:B---3--:R-:W-:Y:S02]  /*39910*/  IMAD.MOV.U32 R69, RZ, RZ, R73 ;  /* 0x000000ffff457224 */ /* 0x008fe400078e0049 */
[C---:B------:R-:W-:Y:S01]  /*39920*/  VIADD R72, R71.reuse, UR5 ;  /* 0x0000000547487c36 */ /* 0x040fe20008000000 */
[----:B------:R-:W-:-:S02]  /*39930*/  LEA.HI.X.SX32 R71, R71, R2, 0x1, P2 ;  /* 0x0000000247477211 */ /* 0x000fc400010f0eff */
[----:B------:R-:W-:Y:S02]  /*39940*/  SHF.R.S32.HI R69, RZ, 0x8, R69 ;  /* 0x00000008ff457819 */ /* 0x000fe40000011445 */
[----:B------:R-:W-:Y:S01]  /*39950*/  IADD3 R68, P2, PT, R72, R3, RZ ;  /* 0x0000000348447210 */ /* 0x000fe20007f5e0ff */
[----:B------:R-:W-:Y:S01]  /*39960*/  VIADD R73, R0, 0x6e ;  /* 0x0000006e00497836 */ /* 0x000fe20000000000 */
[----:B------:R-:W-:Y:S01]  /*39970*/  F2FP.SATFINITE.E4M3.F32.PACK_AB_MERGE_C R74, R23, R22, RZ ;  /* 0x00000016174a723e */ /* 0x000fe200048070ff */
[----:B------:R3:W-:Y:S03]  /*39980*/  @P4 STG.E.U8 desc[UR22][R70.64], R69 ;  /* 0x0000004546004986 */ /* 0x0007e6000c101116 */
[----:B-1----:R-:W-:Y:S01]  /*39990*/  ISETP.LT.AND P4, PT, R73, UR6, !P0 ;  /* 0x0000000649007c0c */ /* 0x002fe2000c781270 */
[----:B------:R-:W1:Y:S01]  /*399a0*/  LDCU UR6, c[0x0][0x39c] ;  /* 0x00007380ff0677ac */ /* 0x000e620008000800 */
[----:B------:R-:W-:-:S02]  /*399b0*/  PRMT R73, R74, 0x9910, RZ ;  /* 0x000099104a497816 */ /* 0x000fc400000000ff */
[C---:B---3--:R-:W-:Y:S01]  /*399c0*/  LEA.HI.X.SX32 R69, R72.reuse, R2, 0x1, P2 ;  /* 0x0000000248457211 */ /* 0x048fe200010f0eff */
[----:B------:R-:W-:-:S04]  /*399d0*/  VIADD R71, R72, UR5 ;  /* 0x0000000548477c36 */ /* 0x000fc80008000000 */
[----:B------:R3:W-:Y:S01]  /*399e0*/  @P1 STG.E.U8 desc[UR22][R68.64], R74 ;  /* 0x0000004a44001986 */ /* 0x0007e2000c101116 */
[C---:B------:R-:W-:Y:S01]  /*399f0*/  IADD3 R70, P1, PT, R71.reuse, R3, RZ ;  /* 0x0000000347467210 */ /* 0x040fe20007f3e0ff */
[C---:B------:R-:W-:Y:S01]  /*39a00*/  VIADD R72, R71.reuse, UR5 ;  /* 0x0000000547487c36 */ /* 0x040fe20008000000 */
[----:B------:R-:W-:Y:S02]  /*39a10*/  SHF.R.S32.HI R73, RZ, 0x8, R73 ;  /* 0x00000008ff497819 */ /* 0x000fe40000011449 */
[----:B------:R-:W-:Y:S01]  /*39a20*/  LEA.HI.X.SX32 R71, R71, R2, 0x1, P1 ;  /* 0x0000000247477211 */ /* 0x000fe200008f0eff */
[C---:B---3--:R-:W-:Y:S02]  /*39a30*/  VIADD R68, R0.reuse, 0x6f ;  /* 0x0000006f00447836 */ /* 0x048fe40000000000 */
[----:B------:R-:W-:-:S03]  /*39a40*/  VIADD R69, R0, 0x70 ;  /* 0x0000007000457836 */ /* 0x000fc60000000000 */
[----:B0-----:R-:W-:Y:S01]  /*39a50*/  ISETP.LT.AND P2, PT, R68, UR4, !P0 ;  /* 0x0000000444007c0c */ /* 0x001fe2000c741270 */
[----:B------:R0:W-:Y:S01]  /*39a60*/  @P3 STG.E.U8 desc[UR22][R70.64], R73 ;  /* 0x0000004946003986 */ /* 0x0001e2000c101116 */
[C---:B------:R-:W-:Y:S01]  /*39a70*/  IADD3 R68, P1, PT, R72.reuse, R3, RZ ;  /* 0x0000000348447210 */ /* 0x040fe20007f3e0ff */
[----:B------:R-:W3:Y:S01]  /*39a80*/  LDCU UR4, c[0x0][0x39c] ;  /* 0x00007380ff0477ac */ /* 0x000ee20008000800 */
[----:B------:R-:W-:Y:S02]  /*39a90*/  ISETP.LT.AND P3, PT, R69, UR7, !P0 ;  /* 0x0000000745007c0c */ /* 0x000fe4000c761270 */
[----:B------:R-:W-:Y:S01]  /*39aa0*/  LEA.HI.X.SX32 R69, R72, R2, 0x1, P1 ;  /* 0x0000000248457211 */ /* 0x000fe200008f0eff */
[----:B------:R-:W4:Y:S01]  /*39ab0*/  LDCU UR7, c[0x0][0x39c] ;  /* 0x00007380ff0777ac */ /* 0x000f220008000800 */
[----:B0-----:R-:W-:Y:S01]  /*39ac0*/  VIADD R70, R0, 0x71 ;  /* 0x0000007100467836 */ /* 0x001fe20000000000 */
[----:B------:R-:W-:Y:S01]  /*39ad0*/  F2FP.SATFINITE.E4M3.F32.PACK_AB_MERGE_C R73, R21, R20, RZ ;  /* 0x000000141549723e */ /* 0x000fe200048070ff */
[----:B------:R-:W-:-:S03]  /*39ae0*/  VIADD R71, R72, UR5 ;  /* 0x0000000548477c36 */ /* 0x000fc60008000000 */
[----:B-1----:R-:W-:Y:S01]  /*39af0*/  ISETP.LT.AND P1, PT, R70, UR6, !P0 ;  /* 0x0000000646007c0c */ /* 0x002fe2000c721270 */
[----:B------:R0:W-:Y:S01]  /*39b00*/  @P5 STG.E.U8 desc[UR22][R68.64], R73 ;  /* 0x0000004944005986 */ /* 0x0001e2000c101116 */
[CC--:B------:R-:W-:Y:S01]  /*39b10*/  IADD3 R70, P5, PT, R71.reuse, R3.reuse, RZ ;  /* 0x0000000347467210 */ /* 0x0c0fe20007fbe0ff */
[----:B------:R-:W-:Y:S01]  /*39b20*/  VIADD R72, R71, UR5 ;  /* 0x0000000547487c36 */ /* 0x000fe20008000000 */
[----:B------:R-:W-:Y:S01]  /*39b30*/  PRMT R75, R73, 0x9910, RZ ;  /* 0x00009910494b7816 */ /* 0x000fe200000000ff */
[----:B------:R-:W1:Y:S01]  /*39b40*/  LDCU UR6, c[0x0][0x39c] ;  /* 0x00007380ff0677ac */ /* 0x000e620008000800 */
[----:B------:R-:W-:Y:S02]  /*39b50*/  LEA.HI.X.SX32 R71, R71, R2, 0x1, P5 ;  /* 0x0000000247477211 */ /* 0x000fe400028f0eff */
[----:B------:R-:W-:Y:S02]  /*39b60*/  SHF.R.S32.HI R75, RZ, 0x8, R75 ;  /* 0x00000008ff4b7819 */ /* 0x000fe4000001144b */
[----:B0-----:R-:W-:-:S02]  /*39b70*/  IADD3 R68, P5, PT, R72, R3, RZ ;  /* 0x0000000348447210 */ /* 0x001fc40007fbe0ff */
[----:B------:R-:W-:Y:S02]  /*39b80*/  F2FP.SATFINITE.E4M3.F32.PACK_AB_MERGE_C R74, R19, R18, RZ ;  /* 0x00000012134a723e */ /* 0x000fe400048070ff */
[C---:B------:R-:W-:Y:S01]  /*39b90*/  LEA.HI.X.SX32 R69, R72.reuse, R2, 0x1, P5 ;  /* 0x0000000248457211 */ /* 0x040fe200028f0eff */
[----:B------:R0:W-:Y:S04]  /*39ba0*/  @P6 STG.E.U8 desc[UR22][R70.64], R75 ;  /* 0x0000004b46006986 */ /* 0x0001e8000c101116 */
[----:B------:R5:W-:Y:S01]  /*39bb0*/  @P4 STG.E.U8 desc[UR22][R68.64], R74 ;  /* 0x0000004a44004986 */ /* 0x000be2000c101116 */
[----:B0-----:R-:W-:Y:S01]  /*39bc0*/  VIADD R70, R72, UR5 ;  /* 0x0000000548467c36 */ /* 0x001fe20008000000 */
[----:B------:R-:W-:Y:S01]  /*39bd0*/  PRMT R72, R74, 0x9910, RZ ;  /* 0x000099104a487816 */ /* 0x000fe200000000ff */
[----:B------:R-:W-:-:S02]  /*39be0*/  VIADD R71, R0, 0x74 ;  /* 0x0000007400477836 */ /* 0x000fc40000000000 */
[----:B-----5:R-:W-:Y:S01]  /*39bf0*/  VIADD R69, R0, 0x73 ;  /* 0x0000007300457836 */ /* 0x020fe20000000000 */
[----:B------:R-:W-:Y:S02]  /*39c00*/  IADD3 R68, P4, PT, R70, R3, RZ ;  /* 0x0000000346447210 */ /* 0x000fe40007f9e0ff */
[----:B------:R-:W-:Y:S02]  /*39c10*/  SHF.R.S32.HI R72, RZ, 0x8, R72 ;  /* 0x00000008ff487819 */ /* 0x000fe40000011448 */
[----:B-1----:R-:W-:Y:S01]  /*39c20*/  ISETP.LT.AND P6, PT, R69, UR6, !P0 ;  /* 0x0000000645007c0c */ /* 0x002fe2000c7c1270 */
[----:B------:R-:W-:Y:S01]  /*39c30*/  VIADD R73, R0, 0x72 ;  /* 0x0000007200497836 */ /* 0x000fe20000000000 */
[C---:B------:R-:W-:Y:S01]  /*39c40*/  LEA.HI.X.SX32 R69, R70.reuse, R2, 0x1, P4 ;  /* 0x0000000246457211 */ /* 0x040fe200020f0eff */
[----:B------:R-:W0:Y:S01]  /*39c50*/  LDCU UR6, c[0x0][0x39c] ;  /* 0x00007380ff0677ac */ /* 0x000e220008000800 */
[----:B----4-:R-:W-:Y:S01]  /*39c60*/  ISETP.LT.AND P4, PT, R71, UR7, !P0 ;  /* 0x0000000747007c0c */ /* 0x010fe2000c781270 */
[----:B------:R-:W-:-:S02]  /*39c70*/  VIADD R71, R70, UR5 ;  /* 0x0000000546477c36 */ /* 0x000fc40008000000 */
[----:B------:R1:W-:Y:S01]  /*39c80*/  @P2 STG.E.U8 desc[UR22][R68.64], R72 ;  /* 0x0000004844002986 */ /* 0x0003e2000c101116 */
[----:B---3--:R-:W-:Y:S01]  /*39c90*/  ISETP.LT.AND P5, PT, R73, UR4, !P0 ;  /* 0x0000000449007c0c */ /* 0x008fe2000c7a1270 */
[----:B------:R-:W3:Y:S01]  /*39ca0*/  LDCU UR4, c[0x0][0x39c] ;  /* 0x00007380ff0477ac */ /* 0x000ee20008000800 */
[----:B------:R-:W-:Y:S02]  /*39cb0*/  IADD3 R70, P2, PT, R71, R3, RZ ;  /* 0x0000000347467210 */ /* 0x000fe40007f5e0ff */
[----:B------:R-:W-:Y:S01]  /*39cc0*/  F2FP.SATFINITE.E4M3.F32.PACK_AB_MERGE_C R74, R17, R16, RZ ;  /* 0x00000010114a723e */ /* 0x000fe200048070ff */
[----:B------:R-:W4:Y:S01]  /*39cd0*/  LDCU UR7, c[0x0][0x39c] ;  /* 0x00007380ff0777ac */ /* 0x000f220008000800 */
[C---:B-1----:R-:W-:Y:S01]  /*39ce0*/  VIADD R72, R71.reuse, UR5 ;  /* 0x0000000547487c36 */ /* 0x042fe20008000000 */
[----:B------:R-:W-:Y:S02]  /*39cf0*/  LEA.HI.X.SX32 R71, R71, R2, 0x1, P2 ;  /* 0x0000000247477211 */ /* 0x000fe400010f0eff */
[----:B------:R-:W-:-:S02]  /*39d00*/  PRMT R75, R74, 0x9910, RZ ;  /* 0x000099104a4b7816 */ /* 0x000fc400000000ff */
[CC--:B------:R-:W-:Y:S01]  /*39d10*/  IADD3 R68, P2, PT, R72.reuse, R3.reuse, RZ ;  /* 0x0000000348447210 */ /* 0x0c0fe20007f5e0ff */
[----:B------:R1:W-:Y:S03]  /*39d20*/  @P3 STG.E.U8 desc[UR22][R70.64], R74 ;  /* 0x0000004a46003986 */ /* 0x0003e6000c101116 */
[----:B------:R-:W-:Y:S01]  /*39d30*/  LEA.HI.X.SX32 R69, R72, R2, 0x1, P2 ;  /* 0x0000000248457211 */ /* 0x000fe200010f0eff */
[----:B------:R-:W-:Y:S01]  /*39d40*/  VIADD R73, R0, 0x75 ;  /* 0x0000007500497836 */ /* 0x000fe20000000000 */
[----:B-1----:R-:W-:Y:S01]  /*39d50*/  SHF.R.S32.HI R74, RZ, 0x8, R75 ;  /* 0x00000008ff4a7819 */ /* 0x002fe2000001144b */
[----:B------:R-:W-:Y:S02]  /*39d60*/  VIADD R71, R72, UR5 ;  /* 0x0000000548477c36 */ /* 0x000fe40008000000 */
[----:B------:R-:W-:Y:S02]  /*39d70*/  VIADD R70, R0, 0x76 ;  /* 0x0000007600467836 */ /* 0x000fe40000000000 */
[----:B------:R1:W-:Y:S01]  /*39d80*/  @P1 STG.E.U8 desc[UR22][R68.64], R74 ;  /* 0x0000004a44001986 */ /* 0x0003e2000c101116 */
[----:B---3--:R-:W-:Y:S01]  /*39d90*/  ISETP.LT.AND P2, PT, R73, UR4, !P0 ;  /* 0x0000000449007c0c */ /* 0x008fe2000c741270 */
[----:B------:R-:W3:Y:S01]  /*39da0*/  LDCU UR4, c[0x0][0x39c] ;  /* 0x00007380ff0477ac */ /* 0x000ee20008000800 */
[----:B0-----:R-:W-:Y:S01]  /*39db0*/  ISETP.LT.AND P3, PT, R70, UR6, !P0 ;  /* 0x0000000646007c0c */ /* 0x001fe2000c761270 */
[----:B------:R-:W-:Y:S01]  /*39dc0*/  VIADD R70, R0, 0x77 ;  /* 0x0000007700467836 */ /* 0x000fe20000000000 */
[----:B------:R-:W-:Y:S01]  /*39dd0*/  F2FP.SATFINITE.E4M3.F32.PACK_AB_MERGE_C R72, R15, R14, RZ ;  /* 0x0000000e0f48723e */ /* 0x000fe200048070ff */
[----:B------:R-:W0:Y:S01]  /*39de0*/  LDCU UR6, c[0x0][0x39c] ;  /* 0x00007380ff0677ac */ /* 0x000e220008000800 */
[----:B-1----:R-:W-:-:S04]  /*39df0*/  IADD3 R68, P1, PT, R71, R3, RZ ;  /* 0x0000000347447210 */ /* 0x002fc80007f3e0ff */
[C---:B------:R-:W-:Y:S01]  /*39e00*/  LEA.HI.X.SX32 R69, R71.reuse, R2, 0x1, P1 ;  /* 0x0000000247457211 */ /* 0x040fe200008f0eff */
[----:B------:R-:W-:Y:S01]  /*39e10*/  VIADD R71, R71, UR5 ;  /* 0x0000000547477c36 */ /* 0x000fe20008000000 */
[----:B----4-:R-:W-:Y:S02]  /*39e20*/  ISETP.LT.AND P1, PT, R70, UR7, !P0 ;  /* 0x0000000746007c0c */ /* 0x010fe4000c721270 */
[----:B------:R-:W-:Y:S01]  /*39e30*/  F2FP.SATFINITE.E4M3.F32.PACK_AB_MERGE_C R74, R13, R12, RZ ;  /* 0x0000000c0d4a723e */ /* 0x000fe200048070ff */
[----:B------:R1:W-:Y:S01]  /*39e40*/  @P5 STG.E.U8 desc[UR22][R68.64], R72 ;  /* 0x0000004844005986 */ /* 0x0003e2000c101116 */
[----:B------:R-:W-:Y:S01]  /*39e50*/  PRMT R75, R72, 0x9910, RZ ;  /* 0x00009910484b7816 */ /* 0x000fe200000000ff */
[----:B------:R-:W-:Y:S01]  /*39e60*/  VIADD R73, R0, 0x78 ;  /* 0x0000007800497836 */ /* 0x000fe20000000000 */
[C---:B------:R-:W-:Y:S01]  /*39e70*/  IADD3 R70, P5, PT, R71.reuse, R3, RZ ;  /* 0x0000000347467210 */ /* 0x040fe20007fbe0ff */
[----:B------:R-:W4:Y:S01]  /*39e80*/  LDCU UR7, c[0x0][0x39c] ;  /* 0x00007380ff0777ac */ /* 0x000f220008000800 */
[----:B------:R-:W-:Y:S01]  /*39e90*/  SHF.R.S32.HI R75, RZ, 0x8, R75 ;  /* 0x00000008ff4b7819 */ /* 0x000fe2000001144b */
[C---:B-1----:R-:W-:Y:S01]  /*39ea0*/  VIADD R72, R71.reuse, UR5 ;  /* 0x0000000547487c36 */ /* 0x042fe20008000000 */
[----:B------:R-:W-:-:S04]  /*39eb0*/  LEA.HI.X.SX32 R71, R71, R2, 0x1, P5 ;  /* 0x0000000247477211 */ /* 0x000fc800028f0eff */
[C---:B------:R-:W-:Y:S01]  /*39ec0*/  IADD3 R68, P5, PT, R72.reuse, R3, RZ ;  /* 0x0000000348447210 */ /* 0x040fe20007fbe0ff */
[----:B------:R1:W-:Y:S03]  /*39ed0*/  @P6 STG.E.U8 desc[UR22][R70.64], R75 ;  /* 0x0000004b46006986 */ /* 0x0003e6000c101116 */
[----:B------:R-:W-:Y:S02]  /*39ee0*/  LEA.HI.X.SX32 R69, R72, R2, 0x1, P5 ;  /* 0x0000000248457211 */ /* 0x000fe400028f0eff */
[----:B---3--:R-:W-:Y:S01]  /*39ef0*/  ISETP.LT.AND P5, PT, R73, UR4, !P0 ;  /* 0x0000000449007c0c */ /* 0x008fe2000c7a1270 */
[----:B------:R-:W3:Y:S01]  /*39f00*/  LDCU UR4, c[0x0][0x39c] ;  /* 0x00007380ff0477ac */ /* 0x000ee20008000800 */
[----:B-1----:R-:W-:Y:S01]  /*39f10*/  PRMT R70, R74, 0x9910, RZ ;  /* 0x000099104a467816 */ /* 0x002fe200000000ff */
[----:B------:R-:W-:Y:S01]  /*39f20*/  VIADD R71, R72, UR5 ;  /* 0x0000000548477c36 */ /* 0x000fe20008000000 */
[----:B------:R1:W-:Y:S03]  /*39f30*/  @P4 STG.E.U8 desc[UR22][R68.64], R74 ;  /* 0x0000004a44004986 */ /* 0x0003e6000c101116 */
[----:B------:R-:W-:-:S02]  /*39f40*/  IMAD.MOV.U32 R72, RZ, RZ, R70 ;  /* 0x000000ffff487224 */ /* 0x000fc400078e0046 */
[----:B------:R-:W-:-:S03]  /*39f50*/  VIADD R70, R0, 0x79 ;  /* 0x0000007900467836 */ /* 0x000fc60000000000 */
[----:B------:R-:W-:Y:S02]  /*39f60*/  SHF.R.S32.HI R72, RZ, 0x8, R72 ;  /* 0x00000008ff487819 */ /* 0x000fe40000011448 */
[----:B-1----:R-:W-:-:S04]  /*39f70*/  IADD3 R68, P4, PT, R71, R3, RZ ;  /* 0x0000000347447210 */ /* 0x002fc80007f9e0ff */
[C---:B------:R-:W-:Y:S01]  /*39f80*/  LEA.HI.X.SX32 R69, R71.reuse, R2, 0x1, P4 ;  /* 0x0000000247457211 */ /* 0x040fe200020f0eff */
[----:B------:R-:W-:Y:S01]  /*39f90*/  VIADD R71, R71, UR5 ;  /* 0x0000000547477c36 */ /* 0x000fe20008000000 */
[----:B0-----:R-:W-:Y:S01]  /*39fa0*/  ISETP.LT.AND P4, PT, R70, UR6, !P0 ;  /* 0x0000000646007c0c */ /* 0x001fe2000c781270 */
[----:B------:R-:W0:Y:S02]  /*39fb0*/  LDCU UR6, c[0x0][0x39c] ;  /* 0x00007380ff0677ac */ /* 0x000e240008000800 */
[----:B------:R1:W-:Y:S01]  /*39fc0*/  @P2 STG.E.U8 desc[UR22][R68.64], R72 ;  /* 0x0000004844002986 */ /* 0x0003e2000c101116 */
[----:B------:R-:W-:Y:S02]  /*39fd0*/  IADD3 R70, P2, PT, R71, R3, RZ ;  /* 0x0000000347467210 */ /* 0x000fe40007f5e0ff */
[----:B------:R-:W-:Y:S01]  /*39fe0*/  F2FP.SATFINITE.E4M3.F32.PACK_AB_MERGE_C R73, R11, R10, RZ ;  /* 0x0000000a0b49723e */ /* 0x000fe200048070ff */
[C---:B-1----:R-:W-:Y:S02]  /*39ff0*/  VIADD R68, R0.reuse, 0x7a ;  /* 0x0000007a00447836 */ /* 0x042fe40000000000 */
[C---:B------:R-:W-:Y:S01]  /*3a000*/  VIADD R72, R71.reuse, UR5 ;  /* 0x0000000547487c36 */ /* 0x040fe20008000000 */
[----:B------:R-:W-:Y:S01]  /*3a010*/  LEA.HI.X.SX32 R71, R71, R2, 0x1, P2 ;  /* 0x0000000247477211 */ /* 0x000fe200010f0eff */
[----:B------:R-:W-:Y:S01]  /*3a020*/  VIADD R69, R0, 0x7b ;  /* 0x0000007b00457836 */ /* 0x000fe20000000000 */
[----:B---3--:R-:W-:Y:S01]  /*3a030*/  ISETP.LT.AND P2, PT, R68, UR4, !P0 ;  /* 0x0000000444007c0c */ /* 0x008fe2000c741270 */
[----:B------:R-:W1:Y:S01]  /*3a040*/  LDCU UR4, c[0x0][0x39c] ;  /* 0x00007380ff0477ac */ /* 0x000e620008000800 */
[----:B------:R-:W-:-:S02]  /*3a050*/  PRMT R74, R73, 0x9910, RZ ;  /* 0x00009910494a7816 */ /* 0x000fc400000000ff */
[CC--:B------:R-:W-:Y:S01]  /*3a060*/  IADD3 R68, P6, PT, R72.reuse, R3.reuse, RZ ;  /* 0x0000000348447210 */ /* 0x0c0fe20007fde0ff */
[----:B------:R3:W-:Y:S01]  /*3a070*/  @P3 STG.E.U8 desc[UR22][R70.64], R73 ;  /* 0x0000004946003986 */ /* 0x0007e2000c101116 */
[----:B----4-:R-:W-:Y:S01]  /*3a080*/  ISETP.LT.AND P3, PT, R69, UR7, !P0 ;  /* 0x0000000745007c0c */ /* 0x010fe2000c761270 */
[----:B------:R-:W4:Y:S01]  /*3a090*/  LDCU UR7, c[0x0][0x39c] ;  /* 0x00007380ff0777ac */ /* 0x000f220008000800 */
[C---:B------:R-:W-:Y:S02]  /*3a0a0*/  LEA.HI.X.SX32 R69, R72.reuse, R2, 0x1, P6 ;  /* 0x0000000248457211 */ /* 0x040fe400030f0eff */
[----:B---3--:R-:W-:Y:S01]  /*3a0b0*/  SHF.R.S32.HI R73, RZ, 0x8, R74 ;  /* 0x00000008ff497819 */ /* 0x008fe2000001144a */
[----:B------:R-:W-:Y:S02]  /*3a0c0*/  VIADD R71, R72, UR5 ;  /* 0x0000000548477c36 */ /* 0x000fe40008000000 */
[----:B------:R-:W-:Y:S02]  /*3a0d0*/  VIADD R70, R0, 0x7c ;  /* 0x0000007c00467836 */ /* 0x000fe40000000000 */
[----:B------:R3:W-:Y:S03]  /*3a0e0*/  @P1 STG.E.U8 desc[UR22][R68.64], R73 ;  /* 0x0000004944001986 */ /* 0x0007e6000c101116 */
[----:B0-----:R-:W-:Y:S01]  /*3a0f0*/  ISETP.LT.AND P1, PT, R70, UR6, !P0 ;  /* 0x0000000646007c0c */ /* 0x001fe2000c721270 */
[----:B------:R-:W-:Y:S01]  /*3a100*/  VIADD R72, R0, 0x7d ;  /* 0x0000007d00487836 */ /* 0x000fe20000000000 */
[----:B------:R-:W-:Y:S01]  /*3a110*/  F2FP.SATFINITE.E4M3.F32.PACK_AB_MERGE_C R70, R9, R8, RZ ;  /* 0x000000080946723e */ /* 0x000fe200048070ff */
[----:B------:R-:W0:Y:S01]  /*3a120*/  LDCU UR6, c[0x0][0x39c] ;  /* 0x00007380ff0677ac */ /* 0x000e220008000800 */
[----:B---3--:R-:W-:-:S04]  /*3a130*/  IADD3 R68, P6, PT, R71, R3, RZ ;  /* 0x0000000347447210 */ /* 0x008fc80007fde0ff */
[C---:B------:R-:W-:Y:S01]  /*3a140*/  LEA.HI.X.SX32 R69, R71.reuse, R2, 0x1, P6 ;  /* 0x0000000247457211 */ /* 0x040fe200030f0eff */
[----:B------:R-:W-:Y:S01]  /*3a150*/  VIADD R71, R71, UR5 ;  /* 0x0000000547477c36 */ /* 0x000fe20008000000 */
[----:B------:R-:W-:-:S03]  /*3a160*/  PRMT R74, R70, 0x9910, RZ ;  /* 0x00009910464a7816 */ /* 0x000fc600000000ff */
[----:B------:R3:W-:Y:S01]  /*3a170*/  @P5 STG.E.U8 desc[UR22][R68.64], R70 ;  /* 0x0000004644005986 */ /* 0x0007e2000c101116 */
[----:B-1----:R-:W-:Y:S01]  /*3a180*/  ISETP.LT.AND P5, PT, R72, UR4, !P0 ;  /* 0x0000000448007c0c */ /* 0x002fe2000c7a1270 */
[C---:B------:R-:W-:Y:S01]  /*3a190*/  VIADD R72, R71.reuse, UR5 ;  /* 0x0000000547487c36 */ /* 0x040fe20008000000 */
[----:B------:R-:W-:Y:S01]  /*3a1a0*/  SHF.R.S32.HI R74, RZ, 0x8, R74 ;  /* 0x00000008ff4a7819 */ /* 0x000fe2000001144a */
[----:B------:R-:W1:Y:S01]  /*3a1b0*/  LDCU UR4, c[0x0][0x39c] ;  /* 0x00007380ff0477ac */ /* 0x000e620008000800 */
[----:B---3--:R-:W-:-:S04]  /*3a1c0*/  IADD3 R70, P6, PT, R71, R3, RZ ;  /* 0x0000000347467210 */ /* 0x008fc80007fde0ff */
[----:B------:R-:W-:-:S05]  /*3a1d0*/  LEA.HI.X.SX32 R71, R71, R2, 0x1, P6 ;  /* 0x0000000247477211 */ /* 0x000fca00030f0eff */
[----:B------:R3:W-:Y:S02]  /*3a1e0*/  @P4 STG.E.U8 desc[UR22][R70.64], R74 ;  /* 0x0000004a46004986 */ /* 0x0007e4000c101116 */
[----:B---3--:R-:W-:Y:S02]  /*3a1f0*/  F2FP.SATFINITE.E4M3.F32.PACK_AB_MERGE_C R74, R5, R4, RZ ;  /* 0x00000004054a723e */ /* 0x008fe400048070ff */
[----:B------:R-:W3:Y:S04]  /*3a200*/  LDL.LU R4, [R1+0x5f8] ;  /* 0x0005f80001047983 */ /* 0x000ee80000300800 */
[----:B------:R-:W3:Y:S04]  /*3a210*/  LDL.LU R5, [R1+0x5fc] ;  /* 0x0005fc0001057983 */ /* 0x000ee80000300800 */
[----:B------:R-:W5:Y:S04]  /*3a220*/  LDL.LU R40, [R1+0x400] ;  /* 0x0004000001287983 */ /* 0x000f680000300800 */
[----:B------:R-:W5:Y:S04]  /*3a230*/  LDL.LU R41, [R1+0x404] ;  /* 0x0004040001297983 */ /* 0x000f680000300800 */
        /* <DEDUP_REMOVED lines=14> */
[----:B------:R-:W-:Y:S01]  /*3a320*/  VIADD R69, R0, 0x7e ;  /* 0x0000007e00457836 */ /* 0x000fe20000000000 */
[----:B------:R-:W-:-:S02]  /*3a330*/  IADD3 R68, P6, PT, R72, R3, RZ ;  /* 0x0000000348447210 */ /* 0x000fc40007fde0ff */
[----:B------:R-:W-:Y:S01]  /*3a340*/  F2FP.SATFINITE.E4M3.F32.PACK_AB_MERGE_C R70, R7, R6, RZ ;  /* 0x000000060746723e */ /* 0x000fe200048070ff */
[----:B------:R-:W-:Y:S01]  /*3a350*/  VIADD R71, R72, UR5 ;  /* 0x0000000548477c36 */ /* 0x000fe20008000000 */
[----:B----4-:R-:W-:Y:S01]  /*3a360*/  ISETP.LT.AND P4, PT, R69, UR7, !P0 ;  /* 0x0000000745007c0c */ /* 0x010fe2000c781270 */
[----:B------:R-:W-:Y:S01]  /*3a370*/  VIADD R73, R0, 0x7f ;  /* 0x0000007f00497836 */ /* 0x000fe20000000000 */
[-C--:B------:R-:W-:Y:S01]  /*3a380*/  LEA.HI.X.SX32 R69, R72, R2.reuse, 0x1, P6 ;  /* 0x0000000248457211 */ /* 0x080fe200030f0eff */
[----:B------:R-:W4:Y:S01]  /*3a390*/  LDCU UR7, c[0x0][0x39c] ;  /* 0x00007380ff0777ac */ /* 0x000f220008000800 */
[----:B------:R-:W-:Y:S01]  /*3a3a0*/  PRMT R72, R70, 0x9910, RZ ;  /* 0x0000991046487816 */ /* 0x000fe200000000ff */
[----:B------:R-:W2:Y:S04]  /*3a3b0*/  LDL.LU R24, [R1+0x448] ;  /* 0x0004480001187983 */ /* 0x000ea80000300800 */
[----:B------:R1:W-:Y:S01]  /*3a3c0*/  @P2 STG.E.U8 desc[UR22][R68.64], R70 ;  /* 0x0000004644002986 */ /* 0x0003e2000c101116 */
[----:B0-----:R-:W-:Y:S01]  /*3a3d0*/  ISETP.LT.AND P6, PT, R73, UR6, !P0 ;  /* 0x0000000649007c0c */ /* 0x001fe2000c7c1270 */
[----:B------:R-:W0:Y:S01]  /*3a3e0*/  LDCU UR6, c[0x0][0x39c] ;  /* 0x00007380ff0677ac */ /* 0x000e220008000800 */
[----:B------:R-:W-:Y:S01]  /*3a3f0*/  VIADD R73, R0, 0x80 ;  /* 0x0000008000497836 */ /* 0x000fe20000000000 */
[----:B------:R-:W2:Y:S04]  /*3a400*/  LDL.LU R25, [R1+0x44c] ;  /* 0x00044c0001197983 */ /* 0x000ea80000300800 */
[----:B------:R-:W2:Y:S01]  /*3a410*/  LDL.LU R22, [R1+0x458] ;  /* 0x0004580001167983 */ /* 0x000ea20000300800 */
[----:B-1----:R-:W-:Y:S01]  /*3a420*/  IMAD.MOV.U32 R69, RZ, RZ, R72 ;  /* 0x000000ffff457224 */ /* 0x002fe200078e0048 */
[C---:B------:R-:W-:Y:S01]  /*3a430*/  IADD3 R70, P2, PT, R71.reuse, R3, RZ ;  /* 0x0000000347467210 */ /* 0x040fe20007f5e0ff */
[C---:B------:R-:W-:Y:S01]  /*3a440*/  VIADD R72, R71.reuse, UR5 ;  /* 0x0000000547487c36 */ /* 0x040fe20008000000 */
[----:B------:R-:W2:Y:S02]  /*3a450*/  LDL.LU R23, [R1+0x45c] ;  /* 0x00045c0001177983 */ /* 0x000ea40000300800 */
[----:B------:R-:W-:-:S02]  /*3a460*/  LEA.HI.X.SX32 R71, R71, R2, 0x1, P2 ;  /* 0x0000000247477211 */ /* 0x000fc400010f0eff */
[----:B------:R-:W-:Y:S01]  /*3a470*/  SHF.R.S32.HI R69, RZ, 0x8, R69 ;  /* 0x00000008ff457819 */ /* 0x000fe20000011445 */
[----:B------:R-:W2:Y:S01]  /*3a480*/  LDL.LU R20, [R1+0x468] ;  /* 0x0004680001147983 */ /* 0x000ea20000300800 */
[----:B------:R-:W-:-:S03]  /*3a490*/  IADD3 R68, P2, PT, R72, R3, RZ ;  /* 0x0000000348447210 */ /* 0x000fc60007f5e0ff */
[----:B------:R1:W-:Y:S04]  /*3a4a0*/  @P3 STG.E.U8 desc[UR22][R70.64], R69 ;  /* 0x0000004546003986 */ /* 0x0003e8000c101116 */
[----:B------:R-:W2:Y:S04]  /*3a4b0*/  LDL.LU R21, [R1+0x46c] ;  /* 0x00046c0001157983 */ /* 0x000ea80000300800 */
[----:B------:R-:W2:Y:S01]  /*3a4c0*/  LDL.LU R18, [R1+0x478] ;  /* 0x0004780001127983 */ /* 0x000ea20000300800 */
[CC--:B-1----:R-:W-:Y:S01]  /*3a4d0*/  LEA.HI.X.SX32 R69, R72.reuse, R2.reuse, 0x1, P2 ;  /* 0x0000000248457211 */ /* 0x0c2fe200010f0eff */
[----:B------:R-:W-:Y:S01]  /*3a4e0*/  VIADD R71, R72, UR5 ;  /* 0x0000000548477c36 */ /* 0x000fe20008000000 */
[----:B------:R-:W-:Y:S01]  /*3a4f0*/  ISETP.LT.AND P2, PT, R73, UR4, !P0 ;  /* 0x0000000449007c0c */ /* 0x000fe2000c741270 */
[----:B------:R-:W1:Y:S01]  /*3a500*/  LDCU UR4, c[0x0][0x39c] ;  /* 0x00007380ff0477ac */ /* 0x000e620008000800 */
[----:B------:R-:W-:Y:S01]  /*3a510*/  PRMT R73, R74, 0x9910, RZ ;  /* 0x000099104a497816 */ /* 0x000fe200000000ff */
[----:B------:R0:W-:Y:S01]  /*3a520*/  @P1 STG.E.U8 desc[UR22][R68.64], R74 ;  /* 0x0000004a44001986 */ /* 0x0001e2000c101116 */
[C---:B------:R-:W-:Y:S01]  /*3a530*/  IADD3 R70, P1, PT, R71.reuse, R3, RZ ;  /* 0x0000000347467210 */ /* 0x040fe20007f3e0ff */
[C---:B------:R-:W-:Y:S01]  /*3a540*/  VIADD R72, R71.reuse, UR5 ;  /* 0x0000000547487c36 */ /* 0x040fe20008000000 */
[----:B------:R-:W-:Y:S01]  /*3a550*/  SHF.R.S32.HI R73, RZ, 0x8, R73 ;  /* 0x00000008ff497819 */ /* 0x000fe20000011449 */
[----:B------:R-:W2:Y:S01]  /*3a560*/  LDL.LU R19, [R1+0x47c] ;  /* 0x00047c0001137983 */ /* 0x000ea20000300800 */
[----:B------:R-:W-:-:S03]  /*3a570*/  LEA.HI.X.SX32 R71, R71, R2, 0x1, P1 ;  /* 0x0000000247477211 */ /* 0x000fc600008f0eff */
[----:B------:R-:W2:Y:S01]  /*3a580*/  LDL.LU R16, [R1+0x488] ;  /* 0x0004880001107983 */ /* 0x000ea20000300800 */
[C---:B0-----:R-:W-:Y:S02]  /*3a590*/  VIADD R68, R0.reuse, 0x81 ;  /* 0x0000008100447836 */ /* 0x041fe40000000000 */
[----:B------:R-:W-:Y:S01]  /*3a5a0*/  VIADD R69, R0, 0x82 ;  /* 0x0000008200457836 */ /* 0x000fe20000000000 */
[----:B------:R0:W-:Y:S02]  /*3a5b0*/  @P5 STG.E.U8 desc[UR22][R70.64], R73 ;  /* 0x0000004946005986 */ /* 0x0001e4000c101116 */
[----:B------:R-:W-:Y:S01]  /*3a5c0*/  ISETP.LT.AND P1, PT, R68, UR6, !P0 ;  /* 0x0000000644007c0c */ /* 0x000fe2000c721270 */
[----:B------:R-:W3:Y:S01]  /*3a5d0*/  LDCU UR6, c[0x0][0x39c] ;  /* 0x00007380ff0677ac */ /* 0x000ee20008000800 */
[C---:B------:R-:W-:Y:S01]  /*3a5e0*/  IADD3 R68, P3, PT, R72.reuse, R3, RZ ;  /* 0x0000000348447210 */ /* 0x040fe20007f7e0ff */
[----:B------:R-:W2:Y:S01]  /*3a5f0*/  LDL.LU R17, [R1+0x48c] ;  /* 0x00048c0001117983 */ /* 0x000ea20000300800 */
[----:B----4-:R-:W-:Y:S01]  /*3a600*/  ISETP.LT.AND P5, PT, R69, UR7, !P0 ;  /* 0x0000000745007c0c */ /* 0x010fe2000c7a1270 */
[----:B------:R-:W4:Y:S01]  /*3a610*/  LDCU UR7, c[0x0][0x39c] ;  /* 0x00007380ff0777ac */ /* 0x000f220008000800 */
[----:B------:R-:W-:Y:S01]  /*3a620*/  LEA.HI.X.SX32 R69, R72, R2, 0x1, P3 ;  /* 0x0000000248457211 */ /* 0x000fe200018f0eff */
[----:B------:R-:W2:Y:S01]  /*3a630*/  LDL.LU R14, [R1+0x498] ;  /* 0x00049800010e7983 */ /* 0x000ea20000300800 */
[----:B0-----:R-:W-:-:S03]  /*3a640*/  VIADD R70, R0, 0x83 ;  /* 0x0000008300467836 */ /* 0x001fc60000000000 */
[----:B------:R-:W2:Y:S01]  /*3a650*/  LDL.LU R15, [R1+0x49c] ;  /* 0x00049c00010f7983 */ /* 0x000ea20000300800 */
[----:B------:R-:W-:Y:S01]  /*3a660*/  VIADD R71, R72, UR5 ;  /* 0x0000000548477c36 */ /* 0x000fe20008000000 */
[----:B-1----:R-:W-:-:S03]  /*3a670*/  ISETP.LT.AND P3, PT, R70, UR4, !P0 ;  /* 0x0000000446007c0c */ /* 0x002fc6000c761270 */
[----:B------:R-:W-:Y:S01]  /*3a680*/  VIADD R72, R71, UR5 ;  /* 0x0000000547487c36 */ /* 0x000fe20008000000 */
[----:B------:R-:W0:Y:S01]  /*3a690*/  LDCU UR4, c[0x0][0x39c] ;  /* 0x00007380ff0477ac */ /* 0x000e220008000800 */
[----:B------:R-:W2:Y:S04]  /*3a6a0*/  LDL.LU R12, [R1+0x4a0] ;  /* 0x0004a000010c7983 */ /* 0x000ea80000300800 */
[----:B------:R-:W2:Y:S04]  /*3a6b0*/  LDL.LU R13, [R1+0x4a4] ;  /* 0x0004a400010d7983 */ /* 0x000ea80000300800 */
[----:B------:R-:W2:Y:S04]  /*3a6c0*/  LDL.LU R10, [R1+0x4a8] ;  /* 0x0004a800010a7983 */ /* 0x000ea80000300800 */
[----:B------:R-:W2:Y:S04]  /*3a6d0*/  LDL.LU R11, [R1+0x4ac] ;  /* 0x0004ac00010b7983 */ /* 0x000ea80000300800 */
[----:B------:R-:W2:Y:S04]  /*3a6e0*/  LDL.LU R8, [R1+0x4b0] ;  /* 0x0004b00001087983 */ /* 0x000ea80000300800 */
[----:B------:R-:W2:Y:S01]  /*3a6f0*/  LDL.LU R9, [R1+0x4b4] ;  /* 0x0004b40001097983 */ /* 0x000ea20000300800 */
[----:B---3--:R-:W-:-:S03]  /*3a700*/  F2FP.SATFINITE.E4M3.F32.PACK_AB_MERGE_C R73, R5, R4, RZ ;  /* 0x000000040549723e */ /* 0x008fc600048070ff */
[----:B------:R-:W3:Y:S04]  /*3a710*/  LDL.LU R4, [R1+0x4b8] ;  /* 0x0004b80001047983 */ /* 0x000ee80000300800 */
[----:B------:R1:W-:Y:S01]  /*3a720*/  @P4 STG.E.U8 desc[UR22][R68.64], R73 ;  /* 0x0000004944004986 */ /* 0x0003e2000c101116 */
[-C--:B------:R-:W-:Y:S02]  /*3a730*/  IADD3 R70, P4, PT, R71, R3.reuse, RZ ;  /* 0x0000000347467210 */ /* 0x080fe40007f9e0ff */
[----:B------:R-:W-:Y:S01]  /*3a740*/  PRMT R75, R73, 0x9910, RZ ;  /* 0x00009910494b7816 */ /* 0x000fe200000000ff */
[----:B------:R-:W3:Y:S01]  /*3a750*/  LDL.LU R5, [R1+0x4bc] ;  /* 0x0004bc0001057983 */ /* 0x000ee20000300800 */
[----:B------:R-:W-:Y:S02]  /*3a760*/  LEA.HI.X.SX32 R71, R71, R2, 0x1, P4 ;  /* 0x0000000247477211 */ /* 0x000fe400020f0eff */
[----:B------:R-:W-:Y:S01]  /*3a770*/  SHF.R.S32.HI R75, RZ, 0x8, R75 ;  /* 0x00000008ff4b7819 */ /* 0x000fe2000001144b */
[----:B------:R-:W3:Y:S01]  /*3a780*/  LDL.LU R6, [R1+0x4c0] ;  /* 0x0004c00001067983 */ /* 0x000ee20000300800 */
[----:B-1----:R-:W-:-:S02]  /*3a790*/  IADD3 R68, P4, PT, R72, R3, RZ ;  /* 0x0000000348447210 */ /* 0x002fc40007f9e0ff */
[----:B-----5:R-:W-:Y:S01]  /*3a7a0*/  F2FP.SATFINITE.E4M3.F32.PACK_AB_MERGE_C R74, R41, R40, RZ ;  /* 0x00000028294a723e */ /* 0x020fe200048070ff */
[----:B------:R1:W-:Y:S01]  /*3a7b0*/  @P6 STG.E.U8 desc[UR22][R70.64], R75 ;  /* 0x0000004b46006986 */ /* 0x0003e2000c101116 */
[----:B------:R-:W-:Y:S01]  /*3a7c0*/  LEA.HI.X.SX32 R69, R72, R2, 0x1, P4 ;  /* 0x0000000248457211 */ /* 0x000fe200020f0eff */
[----:B------:R-:W-:Y:S02]  /*3a7d0*/  VIADD R73, R0, 0x84 ;  /* 0x0000008400497836 */ /* 0x000fe40000000000 */
[----:B------:R-:W5:Y:S04]  /*3a7e0*/  LDL.LU R7, [R1+0x4c4] ;  /* 0x0004c40001077983 */ /* 0x000f680000300800 */
[----:B------:R0:W-:Y:S01]  /*3a7f0*/  @P2 STG.E.U8 desc[UR22][R68.64], R74 ;  /* 0x0000004a44002986 */ /* 0x0001e2000c101116 */
[----:B-1----:R-:W-:Y:S01]  /*3a800*/  VIADD R70, R72, UR5 ;  /* 0x0000000548467c36 */ /* 0x002fe20008000000 */
[----:B------:R-:W-:Y:S01]  /*3a810*/  PRMT R72, R74, 0x9910, RZ ;  /* 0x000099104a487816 */ /* 0x000fe200000000ff */
[----:B------:R-:W-:-:S02]  /*3a820*/  VIADD R71, R0, 0x86 ;  /* 0x0000008600477836 */ /* 0x000fc40000000000 */
[----:B0-----:R-:W-:Y:S01]  /*3a830*/  VIADD R69, R0, 0x85 ;  /* 0x0000008500457836 */ /* 0x001fe20000000000 */
[CC--:B------:R-:W-:Y:S02]  /*3a840*/  IADD3 R68, P2, PT, R70.reuse, R3.reuse, RZ ;  /* 0x0000000346447210 */ /* 0x0c0fe40007f5e0ff */
[----:B------:R-:W-:Y:S02]  /*3a850*/  SHF.R.S32.HI R72, RZ, 0x8, R72 ;  /* 0x00000008ff487819 */ /* 0x000fe40000011448 */
[----:B------:R-:W-:Y:S01]  /*3a860*/  ISETP.LT.AND P6, PT, R69, UR6, !P0 ;  /* 0x0000000645007c0c */ /* 0x000fe2000c7c1270 */
[----:B------:R-:W0:Y:S01]  /*3a870*/  LDCU UR6, c[0x0][0x39c] ;  /* 0x00007380ff0677ac */ /* 0x000e220008000800 */
[C---:B------:R-:W-:Y:S02]  /*3a880*/  LEA.HI.X.SX32 R69, R70.reuse, R2, 0x1, P2 ;  /* 0x0000000246457211 */ /* 0x040fe400010f0eff */
[----:B----4-:R-:W-:Y:S01]  /*3a890*/  ISETP.LT.AND P2, PT, R71, UR7, !P0 ;  /* 0x0000000747007c0c */ /* 0x010fe2000c741270 */
[----:B------:R-:W-:Y:S01]  /*3a8a0*/  VIADD R71, R70, UR5 ;  /* 0x0000000546477c36 */ /* 0x000fe20008000000 */
[----:B------:R-:W-:Y:S01]  /*3a8b0*/  ISETP.LT.AND P4, PT, R73, UR4, !P0 ;  /* 0x0000000449007c0c */ /* 0x000fe2000c781270 */
[----:B------:R1:W-:Y:S01]  /*3a8c0*/  @P1 STG.E.U8 desc[UR22][R68.64], R72 ;  /* 0x0000004844001986 */ /* 0x0003e2000c101116 */
[----:B------:R-:W4:Y:S02]  /*3a8d0*/  LDCU UR4, c[0x0][0x39c] ;  /* 0x00007380ff0477ac */ /* 0x000f240008000800 */
[----:B------:R-:W-:-:S02]  /*3a8e0*/  IADD3 R70, P1, PT, R71, R3, RZ ;  /* 0x0000000347467210 */ /* 0x000fc40007f3e0ff */
[----:B--2---:R-:W-:Y:S01]  /*3a8f0*/  F2FP.SATFINITE.E4M3.F32.PACK_AB_MERGE_C R74, R39, R38, RZ ;  /* 0x00000026274a723e */ /* 0x004fe200048070ff */
[----:B------:R-:W2:Y:S01]  /*3a900*/  LDCU UR7, c[0x0][0x39c] ;  /* 0x00007380ff0777ac */ /* 0x000ea20008000800 */
[C---:B-1----:R-:W-:Y:S01]  /*3a910*/  VIADD R72, R71.reuse, UR5 ;  /* 0x0000000547487c36 */ /* 0x042fe20008000000 */
[-C--:B------:R-:W-:Y:S02]  /*3a920*/  LEA.HI.X.SX32 R71, R71, R2.reuse, 0x1, P1 ;  /* 0x0000000247477211 */ /* 0x080fe400008f0eff */
[----:B------:R-:W-:Y:S02]  /*3a930*/  PRMT R75, R74, 0x9910, RZ ;  /* 0x000099104a4b7816 */ /* 0x000fe400000000ff */
[C---:B------:R-:W-:Y:S01]  /*3a940*/  IADD3 R68, P1, PT, R72.reuse, R3, RZ ;  /* 0x0000000348447210 */ /* 0x040fe20007f3e0ff */
[----:B------:R1:W-:Y:S03]  /*3a950*/  @P5 STG.E.U8 desc[UR22][R70.64], R74 ;  /* 0x0000004a46005986 */ /* 0x0003e6000c101116 */
[----:B------:R-:W-:Y:S01]  /*3a960*/  LEA.HI.X.SX32 R69, R72, R2, 0x1, P1 ;  /* 0x0000000248457211 */ /* 0x000fe200008f0eff */
[----:B------:R-:W-:Y:S01]  /*3a970*/  VIADD R73, R0, 0x87 ;  /* 0x0000008700497836 */ /* 0x000fe20000000000 */
[----:B-1----:R-:W-:Y:S01]  /*3a980*/  SHF.R.S32.HI R74, RZ, 0x8, R75 ;  /* 0x00000008ff4a7819 */ /* 0x002fe2000001144b */
[----:B------:R-:W-:-:S02]  /*3a990*/  VIADD R71, R72, UR5 ;  /* 0x0000000548477c36 */ /* 0x000fc40008000000 */
[----:B------:R-:W-:Y:S02]  /*3a9a0*/  VIADD R70, R0, 0x88 ;  /* 0x0000008800467836 */ /* 0x000fe40000000000 */
[----:B------:R1:W-:Y:S01]  /*3a9b0*/  @P3 STG.E.U8 desc[UR22][R68.64], R74 ;  /* 0x0000004a44003986 */ /* 0x0003e2000c101116 */
[----:B----4-:R-:W-:Y:S01]  /*3a9c0*/  ISETP.LT.AND P1, PT, R73, UR4, !P0 ;  /* 0x0000000449007c0c */ /* 0x010fe2000c721270 */
[----:B------:R-:W4:Y:S01]  /*3a9d0*/  LDCU UR4, c[0x0][0x39c] ;  /* 0x00007380ff0477ac */ /* 0x000f220008000800 */
[----:B0-----:R-:W-:Y:S01]  /*3a9e0*/  ISETP.LT.AND P5, PT, R70, UR6, !P0 ;  /* 0x0000000646007c0c */ /* 0x001fe2000c7a1270 */
[----:B------:R-:W-:Y:S01]  /*3a9f0*/  VIADD R70, R0, 0x89 ;  /* 0x0000008900467836 */ /* 0x000fe20000000000 */
[----:B------:R-:W-:Y:S01]  /*3aa00*/  F2FP.SATFINITE.E4M3.F32.PACK_AB_MERGE_C R72, R37, R36, RZ ;  /* 0x000000242548723e */ /* 0x000fe200048070ff */
[----:B------:R-:W0:Y:S01]  /*3aa10*/  LDCU UR6, c[0x0][0x39c] ;  /* 0x00007380ff0677ac */ /* 0x000e220008000800 */
[----:B-1----:R-:W-:-:S04]  /*3aa20*/  IADD3 R68, P3, PT, R71, R3, RZ ;  /* 0x0000000347447210 */ /* 0x002fc80007f7e0ff */
[C---:B------:R-:W-:Y:S01]  /*3aa30*/  LEA.HI.X.SX32 R69, R71.reuse, R2, 0x1, P3 ;  /* 0x0000000247457211 */ /* 0x040fe200018f0eff */
[----:B------:R-:W-:Y:S01]  /*3aa40*/  VIADD R71, R71, UR5 ;  /* 0x0000000547477c36 */ /* 0x000fe20008000000 */
[----:B--2---:R-:W-:Y:S02]  /*3aa50*/  ISETP.LT.AND P3, PT, R70, UR7, !P0 ;  /* 0x0000000746007c0c */ /* 0x004fe4000c761270 */
[----:B------:R-:W-:Y:S01]  /*3aa60*/  F2FP.SATFINITE.E4M3.F32.PACK_AB_MERGE_C R74, R35, R34, RZ ;  /* 0x00000022234a723e */ /* 0x000fe200048070ff */
[----:B------:R1:W-:Y:S01]  /*3aa70*/  @P4 STG.E.U8 desc[UR22][R68.64], R72 ;  /* 0x0000004844004986 */ /* 0x0003e2000c101116 */
[----:B------:R-:W-:Y:S01]  /*3aa80*/  PRMT R75, R72, 0x9910, RZ ;  /* 0x00009910484b7816 */ /* 0x000fe200000000ff */
[----:B------:R-:W-:Y:S01]  /*3aa90*/  VIADD R73, R0, 0x8a ;  /* 0x0000008a00497836 */ /* 0x000fe20000000000 */
[C---:B------:R-:W-:Y:S01]  /*3aaa0*/  IADD3 R70, P4, PT, R71.reuse, R3, RZ ;  /* 0x0000000347467210 */ /* 0x040fe20007f9e0ff */
[----:B------:R-:W2:Y:S01]  /*3aab0*/  LDCU UR7, c[0x0][0x39c] ;  /* 0x00007380ff0777ac */ /* 0x000ea20008000800 */
[----:B------:R-:W-:Y:S01]  /*3aac0*/  SHF.R.S32.HI R75, RZ, 0x8, R75 ;  /* 0x00000008ff4b7819 */ /* 0x000fe2000001144b */
[C---:B-1----:R-:W-:Y:S01]  /*3aad0*/  VIADD R72, R71.reuse, UR5 ;  /* 0x0000000547487c36 */ /* 0x042fe20008000000 */
[----:B------:R-:W-:-:S04]  /*3aae0*/  LEA.HI.X.SX32 R71, R71, R2, 0x1, P4 ;  /* 0x0000000247477211 */ /* 0x000fc800020f0eff */
[C---:B------:R-:W-:Y:S01]  /*3aaf0*/  IADD3 R68, P4, PT, R72.reuse, R3, RZ ;  /* 0x0000000348447210 */ /* 0x040fe20007f9e0ff */
[----:B------:R1:W-:Y:S03]  /*3ab00*/  @P6 STG.E.U8 desc[UR22][R70.64], R75 ;  /* 0x0000004b46006986 */ /* 0x0003e6000c101116 */
[----:B------:R-:W-:Y:S02]  /*3ab10*/  LEA.HI.X.SX32 R69, R72, R2, 0x1, P4 ;  /* 0x0000000248457211 */ /* 0x000fe400020f0eff */
[----:B----4-:R-:W-:Y:S01]  /*3ab20*/  ISETP.LT.AND P4, PT, R73, UR4, !P0 ;  /* 0x0000000449007c0c */ /* 0x010fe2000c781270 */
[----:B------:R-:W4:Y:S01]  /*3ab30*/  LDCU UR4, c[0x0][0x39c] ;  /* 0x00007380ff0477ac */ /* 0x000f220008000800 */
        /* <DEDUP_REMOVED lines=18> */
[----:B----4-:R-:W-:Y:S01]  /*3ac60*/  ISETP.LT.AND P1, PT, R68, UR4, !P0 ;  /* 0x0000000444007c0c */ /* 0x010fe2000c721270 */
[----:B------:R-:W1:Y:S01]  /*3ac70*/  LDCU UR4, c[0x0][0x39c] ;  /* 0x00007380ff0477ac */ /* 0x000e620008000800 */
[----:B------:R-:W-:-:S02]  /*3ac80*/  PRMT R74, R73, 0x9910, RZ ;  /* 0x00009910494a7816 */ /* 0x000fc400000000ff */
[CC--:B------:R-:W-:Y:S01]  /*3ac90*/  IADD3 R68, P6, PT, R72.reuse, R3.reuse, RZ ;  /* 0x0000000348447210 */ /* 0x0c0fe20007fde0ff */
[----:B------:R4:W-:Y:S01]  /*3aca0*/  @P5 STG.E.U8 desc[UR22][R70.64], R73 ;  /* 0x0000004946005986 */ /* 0x0009e2000c101116 */
[----:B--2---:R-:W-:Y:S01]  /*3acb0*/  ISETP.LT.AND P5, PT, R69, UR7, !P0 ;  /* 0x0000000745007c0c */ /* 0x004fe2000c7a1270 */
[----:B------:R-:W2:Y:S01]  /*3acc0*/  LDCU UR7, c[0x0][0x39c] ;  /* 0x00007380ff0777ac */ /* 0x000ea20008000800 */
[C---:B------:R-:W-:Y:S02]  /*3acd0*/  LEA.HI.X.SX32 R69, R72.reuse, R2, 0x1, P6 ;  /* 0x0000000248457211 */ /* 0x040fe400030f0eff */
[----:B----4-:R-:W-:Y:S01]  /*3ace0*/  SHF.R.S32.HI R73, RZ, 0x8, R74 ;  /* 0x00000008ff497819 */ /* 0x010fe2000001144a */
[----:B------:R-:W-:Y:S02]  /*3acf0*/  VIADD R71, R72, UR5 ;  /* 0x0000000548477c36 */ /* 0x000fe40008000000 */
[----:B------:R-:W-:Y:S02]  /*3ad00*/  VIADD R70, R0, 0x8e ;  /* 0x0000008e00467836 */ /* 0x000fe40000000000 */
[----:B------:R4:W-:Y:S03]  /*3ad10*/  @P3 STG.E.U8 desc[UR22][R68.64], R73 ;  /* 0x0000004944003986 */ /* 0x0009e6000c101116 */
[----:B0-----:R-:W-:Y:S01]  /*3ad20*/  ISETP.LT.AND P3, PT, R70, UR6, !P0 ;  /* 0x0000000646007c0c */ /* 0x001fe2000c761270 */
[----:B------:R-:W-:Y:S01]  /*3ad30*/  VIADD R72, R0, 0x8f ;  /* 0x0000008f00487836 */ /* 0x000fe20000000000 */
[----:B------:R-:W-:Y:S01]  /*3ad40*/  F2FP.SATFINITE.E4M3.F32.PACK_AB_MERGE_C R70, R31, R30, RZ ;  /* 0x0000001e1f46723e */ /* 0x000fe200048070ff */
[----:B------:R-:W0:Y:S01]  /*3ad50*/  LDCU UR6, c[0x0][0x39c] ;  /* 0x00007380ff0677ac */ /* 0x000e220008000800 */
[----:B----4-:R-:W-:-:S04]  /*3ad60*/  IADD3 R68, P6, PT, R71, R3, RZ ;  /* 0x0000000347447210 */ /* 0x010fc80007fde0ff */
        /* <DEDUP_REMOVED lines=8> */
[----:B----4-:R-:W-:-:S04]  /*3adf0*/  IADD3 R70, P6, PT, R71, R3, RZ ;  /* 0x0000000347467210 */ /* 0x010fc80007fde0ff */
[----:B------:R-:W-:-:S05]  /*3ae00*/  LEA.HI.X.SX32 R71, R71, R2, 0x1, P6 ;  /* 0x0000000247477211 */ /* 0x000fca00030f0eff */
[----:B------:R4:W-:Y:S02]  /*3ae10*/  @P2 STG.E.U8 desc[UR22][R70.64], R74 ;  /* 0x0000004a46002986 */ /* 0x0009e4000c101116 */
[----:B----4-:R-:W-:Y:S02]  /*3ae20*/  F2FP.SATFINITE.E4M3.F32.PACK_AB_MERGE_C R74, R27, R26, RZ ;  /* 0x0000001a1b4a723e */ /* 0x010fe400048070ff */
[----:B------:R-:W4:Y:S04]  /*3ae30*/  LDL.LU R26, [R1+0x440] ;  /* 0x00044000011a7983 */ /* 0x000f280000300800 */
[----:B------:R-:W4:Y:S01]  /*3ae40*/  LDL.LU R27, [R1+0x444] ;  /* 0x00044400011b7983 */ /* 0x000f220000300800 */
[----:B------:R-:W-:Y:S01]  /*3ae50*/  VIADD R69, R0, 0x90 ;  /* 0x0000009000457836 */ /* 0x000fe20000000000 */
[----:B------:R-:W-:-:S02]  /*3ae60*/  IADD3 R68, P6, PT, R72, R3, RZ ;  /* 0x0000000348447210 */ /* 0x000fc40007fde0ff */
[----:B------:R-:W-:Y:S01]  /*3ae70*/  F2FP.SATFINITE.E4M3.F32.PACK_AB_MERGE_C R70, R29, R28, RZ ;  /* 0x0000001c1d46723e */ /* 0x000fe200048070ff */
[----:B------:R-:W-:Y:S01]  /*3ae80*/  VIADD R71, R72, UR5 ;  /* 0x0000000548477c36 */ /* 0x000fe20008000000 */
[----:B--2---:R-:W-:Y:S01]  /*3ae90*/  ISETP.LT.AND P2, PT, R69, UR7, !P0 ;  /* 0x0000000745007c0c */ /* 0x004fe2000c741270 */
[----:B------:R-:W-:Y:S01]  /*3aea0*/  VIADD R73, R0, 0x91 ;  /* 0x0000009100497836 */ /* 0x000fe20000000000 */
[----:B------:R-:W-:Y:S01]  /*3aeb0*/  LEA.HI.X.SX32 R69, R72, R2, 0x1, P6 ;  /* 0x0000000248457211 */ /* 0x000fe200030f0eff */
[----:B------:R-:W2:Y:S01]  /*3aec0*/  LDCU UR7, c[0x0][0x39c] ;  /* 0x00007380ff0777ac */ /* 0x000ea20008000800 */
[----:B------:R-:W-:-:S03]  /*3aed0*/  PRMT R72, R70, 0x9910, RZ ;  /* 0x0000991046487816 */ /* 0x000fc600000000ff */
[----:B------:R1:W-:Y:S01]  /*3aee0*/  @P1 STG.E.U8 desc[UR22][R68.64], R70 ;  /* 0x0000004644001986 */ /* 0x0003e2000c101116 */
[----:B0-----:R-:W-:Y:S01]  /*3aef0*/  ISETP.LT.AND P6, PT, R73, UR6, !P0 ;  /* 0x0000000649007c0c */ /* 0x001fe2000c7c1270 */
[----:B------:R-:W0:Y:S01]  /*3af00*/  LDCU UR6, c[0x0][0x39c] ;  /* 0x00007380ff0677ac */ /* 0x000e220008000800 */
[----:B-1----:R-:W-:Y:S01]  /*3af10*/  IMAD.MOV.U32 R69, RZ, RZ, R72 ;  /* 0x000000ffff457224 */ /* 0x002fe200078e0048 */
[C---:B------:R-:W-:Y:S01]  /*3af20*/  IADD3 R70, P1, PT, R71.reuse, R3, RZ ;  /* 0x0000000347467210 */ /* 0x040fe20007f3e0ff */
[----:B------:R-:W-:-:S03]  /*3af30*/  VIADD R72, R71, UR5 ;  /* 0x0000000547487c36 */ /* 0x000fc60008000000 */
[-C--:B------:R-:W-:Y:S02]  /*3af40*/  LEA.HI.X.SX32 R71, R71, R2.reuse, 0x1, P1 ;  /* 0x0000000247477211 */ /* 0x080fe400008f0eff */
[----:B------:R-:W-:Y:S02]  /*3af50*/  SHF.R.S32.HI R69, RZ, 0x8, R69 ;  /* 0x00000008ff457819 */ /* 0x000fe40000011445 */
[----:B------:R-:W-:Y:S01]  /*3af60*/  IADD3 R68, P1, PT, R72, R3, RZ ;  /* 0x0000000348447210 */ /* 0x000fe20007f3e0ff */
[----:B------:R-:W-:Y:S02]  /*3af70*/  VIADD R73, R0, 0x92 ;  /* 0x0000009200497836 */ /* 0x000fe40000000000 */
[----:B------:R1:W-:Y:S02]  /*3af80*/  @P5 STG.E.U8 desc[UR22][R70.64], R69 ;  /* 0x0000004546005986 */ /* 0x0003e4000c101116 */
[C---:B-1----:R-:W-:Y:S01]  /*3af90*/  LEA.HI.X.SX32 R69, R72.reuse, R2, 0x1, P1 ;  /* 0x0000000248457211 */ /* 0x042fe200008f0eff */
[----:B------:R-:W-:Y:S01]  /*3afa0*/  VIADD R71, R72, UR5 ;  /* 0x0000000548477c36 */ /* 0x000fe20008000000 */
[----:B------:R-:W-:-:S02]  /*3afb0*/  PRMT R70, R74, 0x9910, RZ ;  /* 0x000099104a467816 */ /* 0x000fc400000000ff */
[----:B------:R-:W-:Y:S01]  /*3afc0*/  ISETP.LT.AND P1, PT, R73, UR4, !P0 ;  /* 0x0000000449007c0c */ /* 0x000fe2000c721270 */
[----:B------:R-:W1:Y:S01]  /*3afd0*/  LDCU UR4, c[0x0][0x39c] ;  /* 0x00007380ff0477ac */ /* 0x000e620008000800 */
[----:B------:R0:W-:Y:S01]  /*3afe0*/  @P3 STG.E.U8 desc[UR22][R68.64], R74 ;  /* 0x0000004a44003986 */ /* 0x0001e2000c101116 */
[----:B------:R-:W-:Y:S02]  /*3aff0*/  IMAD.MOV.U32 R72, RZ, RZ, R70 ;  /* 0x000000ffff487224 */ /* 0x000fe400078e0046 */
[----:B------:R-:W-:-:S03]  /*3b000*/  VIADD R70, R0, 0x93 ;  /* 0x0000009300467836 */ /* 0x000fc60000000000 */
[----:B------:R-:W-:Y:S02]  /*3b010*/  SHF.R.S32.HI R72, RZ, 0x8, R72 ;  /* 0x00000008ff487819 */ /* 0x000fe40000011448 */
[----:B0-----:R-:W-:Y:S02]  /*3b020*/  IADD3 R68, P3, PT, R71, R3, RZ ;  /* 0x0000000347447210 */ /* 0x001fe40007f7e0ff */
[----:B------:R-:W-:Y:S02]  /*3b030*/  F2FP.SATFINITE.E4M3.F32.PACK_AB_MERGE_C R74, R25, R24, RZ ;  /* 0x00000018194a723e */ /* 0x000fe400048070ff */
[----:B------:R-:W3:Y:S01]  /*3b040*/  LDL.LU R24, [R1+0x450] ;  /* 0x0004500001187983 */ /* 0x000ee20000300800 */
[----:B------:R-:W-:-:S03]  /*3b050*/  LEA.HI.X.SX32 R69, R71, R2, 0x1, P3 ;  /* 0x0000000247457211 */ /* 0x000fc600018f0eff */
[----:B------:R-:W3:Y:S01]  /*3b060*/  LDL.LU R25, [R1+0x454] ;  /* 0x0004540001197983 */ /* 0x000ee20000300800 */
[----:B------:R-:W-:Y:S01]  /*3b070*/  VIADD R71, R71, UR5 ;  /* 0x0000000547477c36 */ /* 0x000fe20008000000 */
[----:B------:R-:W-:Y:S02]  /*3b080*/  ISETP.LT.AND P3, PT, R70, UR6, !P0 ;  /* 0x0000000646007c0c */ /* 0x000fe4000c761270 */
[----:B------:R0:W-:Y:S01]  /*3b090*/  @P4 STG.E.U8 desc[UR22][R68.64], R72 ;  /* 0x0000004844004986 */ /* 0x0001e2000c101116 */
[C---:B------:R-:W-:Y:S01]  /*3b0a0*/  VIADD R70, R0.reuse, 0x95 ;  /* 0x0000009500467836 */ /* 0x040fe20000000000 */
[----:B------:R-:W1:Y:S01]  /*3b0b0*/  LDCU UR6, c[0x0][0x39c] ;  /* 0x00007380ff0677ac */ /* 0x000e620008000800 */
[----:B0-----:R-:W-:Y:S01]  /*3b0c0*/  VIADD R69, R0, 0x94 ;  /* 0x0000009400457836 */ /* 0x001fe20000000000 */
[----:B------:R-:W-:-:S04]  /*3b0d0*/  IADD3 R68, P5, PT, R71, R3, RZ ;  /* 0x0000000347447210 */ /* 0x000fc80007fbe0ff */
[----:B--2---:R-:W-:Y:S01]  /*3b0e0*/  ISETP.LT.AND P4, PT, R69, UR7, !P0 ;  /* 0x0000000745007c0c */ /* 0x004fe2000c781270 */
[----:B------:R-:W-:Y:S01]  /*3b0f0*/  VIADD R73, R0, 0x96 ;  /* 0x0000009600497836 */ /* 0x000fe20000000000 */
[C---:B------:R-:W-:Y:S01]  /*3b100*/  LEA.HI.X.SX32 R69, R71.reuse, R2, 0x1, P5 ;  /* 0x0000000247457211 */ /* 0x040fe200028f0eff */
[----:B------:R-:W0:Y:S01]  /*3b110*/  LDCU UR7, c[0x0][0x39c] ;  /* 0x00007380ff0777ac */ /* 0x000e220008000800 */
[----:B-1----:R-:W-:Y:S01]  /*3b120*/  ISETP.LT.AND P5, PT, R70, UR4, !P0 ;  /* 0x0000000446007c0c */ /* 0x002fe2000c7a1270 */
[----:B------:R-:W-:Y:S01]  /*3b130*/  VIADD R71, R71, UR5 ;  /* 0x0000000547477c36 */ /* 0x000fe20008000000 */
[----:B------:R-:W1:Y:S01]  /*3b140*/  LDCU UR4, c[0x0][0x39c] ;  /* 0x00007380ff0477ac */ /* 0x000e620008000800 */
[----:B----4-:R-:W-:-:S04]  /*3b150*/  F2FP.SATFINITE.E4M3.F32.PACK_AB_MERGE_C R70, R27, R26, RZ ;  /* 0x0000001a1b46723e */ /* 0x010fc800048070ff */
[----:B------:R-:W-:Y:S01]  /*3b160*/  PRMT R72, R70, 0x9910, RZ ;  /* 0x0000991046487816 */ /* 0x000fe200000000ff */
[----:B------:R2:W-:Y:S04]  /*3b170*/  @P2 STG.E.U8 desc[UR22][R68.64], R70 ;  /* 0x0000004644002986 */ /* 0x0005e8000c101116 */
[----:B--2---:R-:W-:Y:S01]  /*3b180*/  IMAD.MOV.U32 R69, RZ, RZ, R72 ;  /* 0x000000ffff457224 */ /* 0x004fe200078e0048 */
[C---:B------:R-:W-:Y:S01]  /*3b190*/  IADD3 R70, P2, PT, R71.reuse, R3, RZ ;  /* 0x0000000347467210 */ /* 0x040fe20007f5e0ff */
[----:B------:R-:W-:-:S03]  /*3b1a0*/  VIADD R72, R71, UR5 ;  /* 0x0000000547487c36 */ /* 0x000fc60008000000 */
[----:B------:R-:W-:Y:S02]  /*3b1b0*/  LEA.HI.X.SX32 R71, R71, R2, 0x1, P2 ;  /* 0x0000000247477211 */ /* 0x000fe400010f0eff */
[----:B------:R-:W-:Y:S02]  /*3b1c0*/  SHF.R.S32.HI R69, RZ, 0x8, R69 ;  /* 0x00000008ff457819 */ /* 0x000fe40000011445 */
[----:B------:R-:W-:-:S03]  /*3b1d0*/  IADD3 R68, P2, PT, R72, R3, RZ ;  /* 0x0000000348447210 */ /* 0x000fc60007f5e0ff */
[----:B------:R2:W-:Y:S02]  /*3b1e0*/  @P6 STG.E.U8 desc[UR22][R70.64], R69 ;  /* 0x0000004546006986 */ /* 0x0005e4000c101116 */
[----:B--2---:R-:W-:Y:S02]  /*3b1f0*/  LEA.HI.X.SX32 R69, R72, R2, 0x1, P2 ;  /* 0x0000000248457211 */ /* 0x004fe400010f0eff */
[----:B------:R-:W-:-:S03]  /*3b200*/  PRMT R70, R74, 0x9910, RZ ;  /* 0x000099104a467816 */ /* 0x000fc600000000ff */
[----:B------:R2:W-:Y:S02]  /*3b210*/  @P1 STG.E.U8 desc[UR22][R68.64], R74 ;  /* 0x0000004a44001986 */ /* 0x0005e4000c101116 */
[----:B--2---:R-:W-:Y:S02]  /*3b220*/  F2FP.SATFINITE.E4M3.F32.PACK_AB_MERGE_C R74, R23, R22, RZ ;  /* 0x00000016174a723e */ /* 0x004fe400048070ff */
[----:B------:R-:W2:Y:S04]  /*3b230*/  LDL.LU R22, [R1+0x460] ;  /* 0x0004600001167983 */ /* 0x000ea80000300800 */
[----:B------:R-:W2:Y:S01]  /*3b240*/  LDL.LU R23, [R1+0x464] ;  /* 0x0004640001177983 */ /* 0x000ea20000300800 */
[----:B------:R-:W-:Y:S02]  /*3b250*/  VIADD R71, R72, UR5 ;  /* 0x0000000548477c36 */ /* 0x000fe40008000000 */
[----:B------:R-:W-:-:S03]  /*3b260*/  IMAD.MOV.U32 R72, RZ, RZ, R70 ;  /* 0x000000ffff487224 */ /* 0x000fc600078e0046 */
[CC--:B------:R-:W-:Y:S02]  /*3b270*/  IADD3 R68, P1, PT, R71.reuse, R3.reuse, RZ ;  /* 0x0000000347447210 */ /* 0x0c0fe40007f3e0ff */
[----:B------:R-:W-:Y:S02]  /*3b280*/  SHF.R.S32.HI R72, RZ, 0x8, R72 ;  /* 0x00000008ff487819 */ /* 0x000fe40000011448 */
[C---:B------:R-:W-:Y:S01]  /*3b290*/  LEA.HI.X.SX32 R69, R71.reuse, R2, 0x1, P1 ;  /* 0x0000000247457211 */ /* 0x040fe200008f0eff */
[----:B------:R-:W-:Y:S02]  /*3b2a0*/  VIADD R70, R0, 0x97 ;  /* 0x0000009700467836 */ /* 0x000fe40000000000 */
[----:B------:R-:W-:Y:S02]  /*3b2b0*/  VIADD R71, R71, UR5 ;  /* 0x0000000547477c36 */ /* 0x000fe40008000000 */
[----:B------:R4:W-:Y:S01]  /*3b2c0*/  @P3 STG.E.U8 desc[UR22][R68.64], R72 ;  /* 0x0000004844003986 */ /* 0x0009e2000c101116 */
[----:B------:R-:W-:Y:S01]  /*3b2d0*/  ISETP.LT.AND P1, PT, R70, UR10, !P0 ;  /* 0x0000000a46007c0c */ /* 0x000fe2000c721270 */
[C---:B------:R-:W-:Y:S01]  /*3b2e0*/  VIADD R70, R0.reuse, 0x99 ;  /* 0x0000009900467836 */ /* 0x040fe20000000000 */
[----:B------:R-:W-:Y:S01]  /*3b2f0*/  ISETP.LT.AND P2, PT, R73, UR9, !P0 ;  /* 0x0000000949007c0c */ /* 0x000fe2000c741270 */
[C---:B----4-:R-:W-:Y:S01]  /*3b300*/  VIADD R69, R0.reuse, 0x98 ;  /* 0x0000009800457836 */ /* 0x050fe20000000000 */
[----:B------:R-:W-:Y:S01]  /*3b310*/  IADD3 R68, P6, PT, R71, R3, RZ ;  /* 0x0000000347447210 */ /* 0x000fe20007fde0ff */
[----:B------:R-:W-:Y:S01]  /*3b320*/  VIADD R73, R0, 0x9a ;  /* 0x0000009a00497836 */ /* 0x000fe20000000000 */
[----:B------:R-:W-:Y:S01]  /*3b330*/  F2FP.SATFINITE.E4M3.F32.PACK_AB_MERGE_C R75, R17, R16, RZ ;  /* 0x00000010114b723e */ /* 0x000fe200048070ff */
[----:B------:R-:W4:Y:S01]  /*3b340*/  LDCU UR10, c[0x0][0x39c] ;  /* 0x00007380ff0a77ac */ /* 0x000f220008000800 */
[----:B------:R-:W-:-:S02]  /*3b350*/  ISETP.LT.AND P3, PT, R69, UR6, !P0 ;  /* 0x0000000645007c0c */ /* 0x000fc4000c761270 */
[----:B------:R-:W-:Y:S01]  /*3b360*/  LEA.HI.X.SX32 R69, R71, R2, 0x1, P6 ;  /* 0x0000000247457211 */ /* 0x000fe200030f0eff */
[----:B------:R-:W0:Y:S01]  /*3b370*/  LDCU UR9, c[0x0][0x39c] ;  /* 0x00007380ff0977ac */ /* 0x000e220008000800 */
[----:B------:R-:W-:Y:S02]  /*3b380*/  ISETP.LT.AND P6, PT, R70, UR11, !P0 ;  /* 0x0000000b46007c0c */ /* 0x000fe4000c7c1270 */
[----:B---3--:R-:W-:Y:S01]  /*3b390*/  F2FP.SATFINITE.E4M3.F32.PACK_AB_MERGE_C R70, R25, R24, RZ ;  /* 0x000000181946723e */ /* 0x008fe200048070ff */
[----:B------:R-:W-:Y:S01]  /*3b3a0*/  VIADD R71, R71, UR5 ;  /* 0x0000000547477c36 */ /* 0x000fe20008000000 */
[----:B------:R-:W3:Y:S02]  /*3b3b0*/  LDCU UR6, c[0x0][0x39c] ;  /* 0x00007380ff0677ac */ /* 0x000ee40008000800 */
[----:B------:R-:W-:Y:S01]  /*3b3c0*/  PRMT R72, R70, 0x9910, RZ ;  /* 0x0000991046487816 */ /* 0x000fe200000000ff */
[----:B------:R0:W-:Y:S01]  /*3b3d0*/  @P4 STG.E.U8 desc[UR22][R68.64], R70 ;  /* 0x0000004644004986 */ /* 0x0001e2000c101116 */
[----:B------:R-:W-:Y:S01]  /*3b3e0*/  F2FP.SATFINITE.E4M3.F32.PACK_AB_MERGE_C R77, R15, R14, RZ ;  /* 0x0000000e0f4d723e */ /* 0x000fe200048070ff */
[C---:B------:R-:W-:Y:S01]  /*3b3f0*/  VIADD R78, R0.reuse, 0xac ;  /* 0x000000ac004e7836 */ /* 0x040fe20000000000 */
[----:B------:R-:W-:Y:S01]  /*3b400*/  F2FP.SATFINITE.E4M3.F32.PACK_AB_MERGE_C R81, R13, R12, RZ ;  /* 0x0000000c0d51723e */ /* 0x000fe200048070ff */
[C---:B------:R-:W-:Y:S01]  /*3b410*/  VIADD R82, R0.reuse, 0xae ;  /* 0x000000ae00527836 */ /* 0x040fe20000000000 */
[----:B------:R-:W-:Y:S01]  /*3b420*/  F2FP.SATFINITE.E4M3.F32.PACK_AB_MERGE_C R90, R9, R8, RZ ;  /* 0x00000008095a723e */ /* 0x000fe200048070ff */
[----:B------:R-:W-:Y:S01]  /*3b430*/  VIADD R88, R0, 0xb0 ;  /* 0x000000b000587836 */ /* 0x000fe20000000000 */
[----:B------:R-:W-:Y:S01]  /*3b440*/  F2FP.SATFINITE.E4M3.F32.PACK_AB_MERGE_C R4, R5, R4, RZ ;  /* 0x000000040504723e */ /* 0x000fe200048070ff */
[----:B------:R-:W1:Y:S01]  /*3b450*/  LDCU UR11, c[0x0][0x39c] ;  /* 0x00007380ff0b77ac */ /* 0x000e620008000800 */
[----:B0-----:R-:W-:Y:S01]  /*3b460*/  IMAD.MOV.U32 R69, RZ, RZ, R72 ;  /* 0x000000ffff457224 */ /* 0x001fe200078e0048 */
[C---:B------:R-:W-:Y:S01]  /*3b470*/  IADD3 R70, P4, PT, R71.reuse, R3, RZ ;  /* 0x0000000347467210 */ /* 0x040fe20007f9e0ff */
[----:B------:R-:W-:-:S03]  /*3b480*/  VIADD R72, R71, UR5 ;  /* 0x0000000547487c36 */ /* 0x000fc60008000000 */
[----:B------:R-:W-:Y:S02]  /*3b490*/  LEA.HI.X.SX32 R71, R71, R2, 0x1, P4 ;  /* 0x0000000247477211 */ /* 0x000fe400020f0eff */
[----:B------:R-:W-:Y:S02]  /*3b4a0*/  SHF.R.S32.HI R69, RZ, 0x8, R69 ;  /* 0x00000008ff457819 */ /* 0x000fe40000011445 */
[----:B------:R-:W-:-:S03]  /*3b4b0*/  IADD3 R68, P4, PT, R72, R3, RZ ;  /* 0x0000000348447210 */ /* 0x000fc60007f9e0ff */
[----:B------:R0:W-:Y:S02]  /*3b4c0*/  @P5 STG.E.U8 desc[UR22][R70.64], R69 ;  /* 0x0000004546005986 */ /* 0x0001e4000c101116 */
[C---:B0-----:R-:W-:Y:S01]  /*3b4d0*/  LEA.HI.X.SX32 R69, R72.reuse, R2, 0x1, P4 ;  /* 0x0000000248457211 */ /* 0x041fe200020f0eff */
[----:B------:R-:W-:Y:S01]  /*3b4e0*/  VIADD R71, R72, UR5 ;  /* 0x0000000548477c36 */ /* 0x000fe20008000000 */
[----:B------:R-:W-:-:S03]  /*3b4f0*/  PRMT R70, R74, 0x9910, RZ ;  /* 0x000099104a467816 */ /* 0x000fc600000000ff */
[----:B------:R0:W-:Y:S02]  /*3b500*/  @P2 STG.E.U8 desc[UR22][R68.64], R74 ;  /* 0x0000004a44002986 */ /* 0x0001e4000c101116 */
        /* <DEDUP_REMOVED lines=9> */
[----:B-1----:R-:W-:Y:S02]  /*3b5a0*/  ISETP.LT.AND P2, PT, R70, UR4, !P0 ;  /* 0x0000000446007c0c */ /* 0x002fe4000c741270 */
[----:B------:R0:W-:Y:S01]  /*3b5b0*/  @P1 STG.E.U8 desc[UR22][R68.64], R72 ;  /* 0x0000004844001986 */ /* 0x0001e2000c101116 */
[C---:B------:R-:W-:Y:S01]  /*3b5c0*/  VIADD R70, R0.reuse, 0x9d ;  /* 0x0000009d00467836 */ /* 0x040fe20000000000 */
[----:B------:R-:W-:Y:S01]  /*3b5d0*/  ISETP.LT.AND P4, PT, R73, UR7, !P0 ;  /* 0x0000000749007c0c */ /* 0x000fe2000c781270 */
[----:B------:R-:W1:Y:S01]  /*3b5e0*/  LDCU UR4, c[0x0][0x39c] ;  /* 0x00007380ff0477ac */ /* 0x000e620008000800 */
[C---:B0-----:R-:W-:Y:S01]  /*3b5f0*/  VIADD R69, R0.reuse, 0x9c ;  /* 0x0000009c00457836 */ /* 0x041fe20000000000 */
[----:B------:R-:W-:Y:S01]  /*3b600*/  IADD3 R68, P5, PT, R71, R3, RZ ;  /* 0x0000000347447210 */ /* 0x000fe20007fbe0ff */
[----:B------:R-:W-:Y:S01]  /*3b610*/  VIADD R73, R0, 0x9e ;  /* 0x0000009e00497836 */ /* 0x000fe20000000000 */
[----:B------:R-:W0:Y:S02]  /*3b620*/  LDCU UR7, c[0x0][0x39c] ;  /* 0x00007380ff0777ac */ /* 0x000e240008000800 */
[----:B------:R-:W-:-:S02]  /*3b630*/  ISETP.LT.AND P1, PT, R69, UR12, !P0 ;  /* 0x0000000c45007c0c */ /* 0x000fc4000c721270 */
[C---:B------:R-:W-:Y:S01]  /*3b640*/  LEA.HI.X.SX32 R69, R71.reuse, R2, 0x1, P5 ;  /* 0x0000000247457211 */ /* 0x040fe200028f0eff */
[----:B------:R-:W0:Y:S01]  /*3b650*/  LDCU UR12, c[0x0][0x39c] ;  /* 0x00007380ff0c77ac */ /* 0x000e220008000800 */
[----:B------:R-:W-:Y:S01]  /*3b660*/  ISETP.LT.AND P5, PT, R70, UR13, !P0 ;  /* 0x0000000d46007c0c */ /* 0x000fe2000c7a1270 */
[----:B------:R-:W-:Y:S01]  /*3b670*/  VIADD R71, R71, UR5 ;  /* 0x0000000547477c36 */ /* 0x000fe20008000000 */
[----:B------:R-:W-:Y:S01]  /*3b680*/  PRMT R79, R77, 0x9910, RZ ;  /* 0x000099104d4f7816 */ /* 0x000fe200000000ff */
[----:B------:R-:W0:Y:S01]  /*3b690*/  LDCU UR13, c[0x0][0x3b8] ;  /* 0x00007700ff0d77ac */ /* 0x000e220008000800 */
[----:B--2---:R-:W-:-:S04]  /*3b6a0*/  F2FP.SATFINITE.E4M3.F32.PACK_AB_MERGE_C R70, R23, R22, RZ ;  /* 0x000000161746723e */ /* 0x004fc800048070ff */
        /* <DEDUP_REMOVED lines=14> */
[----:B------:R-:W2:Y:S04]  /*3b790*/  LDL.LU R19, [R1+0x484] ;  /* 0x0004840001137983 */ /* 0x000ea80000300800 */
[----:B------:R-:W2:Y:S04]  /*3b7a0*/  LDL.LU R16, [R1+0x490] ;  /* 0x0004900001107983 */ /* 0x000ea80000300800 */
[----:B------:R-:W2:Y:S01]  /*3b7b0*/  LDL.LU R17, [R1+0x494] ;  /* 0x0004940001117983 */ /* 0x000ea20000300800 */
[----:B------:R-:W-:-:S02]  /*3b7c0*/  VIADD R71, R72, UR5 ;  /* 0x0000000548477c36 */ /* 0x000fc40008000000 */
        /* <DEDUP_REMOVED lines=10> */
[C---:B0-----:R-:W-:Y:S01]  /*3b870*/  VIADD R69, R0.reuse, 0xa0 ;  /* 0x000000a000457836 */ /* 0x041fe20000000000 */
[----:B------:R-:W-:Y:S01]  /*3b880*/  IADD3 R68, P6, PT, R71, R3, RZ ;  /* 0x0000000347447210 */ /* 0x000fe20007fde0ff */
[----:B------:R-:W-:Y:S01]  /*3b890*/  VIADD R73, R0, 0xa2 ;  /* 0x000000a200497836 */ /* 0x000fe20000000000 */
[----:B------:R-:W-:Y:S01]  /*3b8a0*/  PRMT R84, R81, 0x9910, RZ ;  /* 0x0000991051547816 */ /* 0x000fe200000000ff */
[----:B------:R-:W0:Y:S01]  /*3b8b0*/  LDCU UR14, c[0x0][0x39c] ;  /* 0x00007380ff0e77ac */ /* 0x000e220008000800 */
[----:B------:R-:W-:-:S02]  /*3b8c0*/  ISETP.LT.AND P2, PT, R69, UR15, !P0 ;  /* 0x0000000f45007c0c */ /* 0x000fc4000c741270 */
[----:B------:R-:W-:Y:S01]  /*3b8d0*/  LEA.HI.X.SX32 R69, R71, R2, 0x1, P6 ;  /* 0x0000000247457211 */ /* 0x000fe200030f0eff */
[----:B------:R-:W0:Y:S01]  /*3b8e0*/  LDCU UR15, c[0x0][0x39c] ;  /* 0x00007380ff0f77ac */ /* 0x000e220008000800 */
[----:B----4-:R-:W-:Y:S02]  /*3b8f0*/  ISETP.LT.AND P6, PT, R70, UR10, !P0 ;  /* 0x0000000a46007c0c */ /* 0x010fe4000c7c1270 */
[----:B---3--:R-:W-:Y:S01]  /*3b900*/  F2FP.SATFINITE.E4M3.F32.PACK_AB_MERGE_C R70, R21, R20, RZ ;  /* 0x000000141546723e */ /* 0x008fe200048070ff */
[----:B------:R-:W-:Y:S01]  /*3b910*/  VIADD R71, R71, UR5 ;  /* 0x0000000547477c36 */ /* 0x000fe20008000000 */
[----:B------:R-:W-:Y:S01]  /*3b920*/  SHF.R.S32.HI R84, RZ, 0x8, R84 ;  /* 0x00000008ff547819 */ /* 0x000fe20000011454 */
[----:B------:R-:W3:Y:S01]  /*3b930*/  LDCU UR9, c[0x0][0x39c] ;  /* 0x00007380ff0977ac */ /* 0x000ee20008000800 */
[----:B------:R-:W-:Y:S01]  /*3b940*/  PRMT R72, R70, 0x9910, RZ ;  /* 0x0000991046487816 */ /* 0x000fe200000000ff */
[----:B------:R4:W-:Y:S01]  /*3b950*/  @P1 STG.E.U8 desc[UR22][R68.64], R70 ;  /* 0x0000004644001986 */ /* 0x0009e2000c101116 */
[----:B------:R-:W-:Y:S01]  /*3b960*/  PRMT R93, R90, 0x9910, RZ ;  /* 0x000099105a5d7816 */ /* 0x000fe200000000ff */
[----:B------:R-:W0:Y:S02]  /*3b970*/  LDCU UR10, c[0x0][0x3b8] ;  /* 0x00007700ff0a77ac */ /* 0x000e240008000800 */
        /* <DEDUP_REMOVED lines=9> */
[----:B------:R-:W-:-:S03]  /*3ba10*/  PRMT R70, R74, 0x9910, RZ ;  /* 0x000099104a467816 */ /* 0x000fc600000000ff */
[----:B------:R4:W-:Y:S02]  /*3ba20*/  @P3 STG.E.U8 desc[UR22][R68.64], R74 ;  /* 0x0000004a44003986 */ /* 0x0009e4000c101116 */
[----:B------:R-:W-:Y:S02]  /*3ba30*/  IMAD.MOV.U32 R72, RZ, RZ, R70 ;  /* 0x000000ffff487224 */ /* 0x000fe400078e0046 */
[----:B------:R-:W-:-:S03]  /*3ba40*/  VIADD R70, R0, 0xa3 ;  /* 0x000000a300467836 */ /* 0x000fc60000000000 */
[----:B------:R-:W-:Y:S02]  /*3ba50*/  SHF.R.S32.HI R72, RZ, 0x8, R72 ;  /* 0x00000008ff487819 */ /* 0x000fe40000011448 */
[----:B----4-:R-:W-:-:S04]  /*3ba60*/  IADD3 R68, P3, PT, R71, R3, RZ ;  /* 0x0000000347447210 */ /* 0x010fc80007f7e0ff */
[C---:B------:R-:W-:Y:S01]  /*3ba70*/  LEA.HI.X.SX32 R69, R71.reuse, R2, 0x1, P3 ;  /* 0x0000000247457211 */ /* 0x040fe200018f0eff */
[----:B------:R-:W-:Y:S01]  /*3ba80*/  VIADD R71, R71, UR5 ;  /* 0x0000000547477c36 */ /* 0x000fe20008000000 */
[----:B------:R-:W-:-:S03]  /*3ba90*/  ISETP.LT.AND P3, PT, R70, UR6, !P0 ;  /* 0x0000000646007c0c */ /* 0x000fc6000c761270 */
[----:B------:R4:W-:Y:S01]  /*3baa0*/  @P4 STG.E.U8 desc[UR22][R68.64], R72 ;  /* 0x0000004844004986 */ /* 0x0009e2000c101116 */
[C---:B------:R-:W-:Y:S01]  /*3bab0*/  VIADD R70, R0.reuse, 0xa5 ;  /* 0x000000a500467836 */ /* 0x040fe20000000000 */
[----:B------:R-:W-:Y:S01]  /*3bac0*/  ISETP.LT.AND P1, PT, R73, UR16, !P0 ;  /* 0x0000001049007c0c */ /* 0x000fe2000c721270 */
[----:B------:R-:W0:Y:S01]  /*3bad0*/  LDCU UR6, c[0x0][0x3b8] ;  /* 0x00007700ff0677ac */ /* 0x000e220008000800 */
[C---:B----4-:R-:W-:Y:S01]  /*3bae0*/  VIADD R69, R0.reuse, 0xa4 ;  /* 0x000000a400457836 */ /* 0x050fe20000000000 */
[----:B------:R-:W-:Y:S01]  /*3baf0*/  IADD3 R68, P5, PT, R71, R3, RZ ;  /* 0x0000000347447210 */ /* 0x000fe20007fbe0ff */
[----:B------:R-:W-:Y:S01]  /*3bb00*/  VIADD R73, R0, 0xa6 ;  /* 0x000000a600497836 */ /* 0x000fe20000000000 */
[----:B------:R-:W-:Y:S01]  /*3bb10*/  SHF.R.S32.HI R93, RZ, 0x8, R93 ;  /* 0x00000008ff5d7819 */ /* 0x000fe2000001145d */
[----:B------:R-:W4:Y:S01]  /*3bb20*/  LDCU UR16, c[0x0][0x39c] ;  /* 0x00007380ff1077ac */ /* 0x000f220008000800 */
[----:B------:R-:W-:Y:S02]  /*3bb30*/  ISETP.LT.AND P4, PT, R69, UR17, !P0 ;  /* 0x0000001145007c0c */ /* 0x000fe4000c781270 */
[C---:B------:R-:W-:Y:S01]  /*3bb40*/  LEA.HI.X.SX32 R69, R71.reuse, R2, 0x1, P5 ;  /* 0x0000000247457211 */ /* 0x040fe200028f0eff */
[----:B------:R-:W0:Y:S01]  /*3bb50*/  LDCU UR17, c[0x0][0x3b8] ;  /* 0x00007700ff1177ac */ /* 0x000e220008000800 */
[----:B------:R-:W-:Y:S01]  /*3bb60*/  ISETP.LT.AND P5, PT, R70, UR18, !P0 ;  /* 0x0000001246007c0c */ /* 0x000fe2000c7a1270 */
[----:B------:R-:W-:Y:S01]  /*3bb70*/  VIADD R71, R71, UR5 ;  /* 0x0000000547477c36 */ /* 0x000fe20008000000 */
[----:B-----5:R-:W-:Y:S01]  /*3bb80*/  F2FP.SATFINITE.E4M3.F32.PACK_AB_MERGE_C R6, R7, R6, RZ ;  /* 0x000000060706723e */ /* 0x020fe200048070ff */
[----:B------:R-:W5:Y:S02]  /*3bb90*/  LDCU UR18, c[0x0][0x3b8] ;  /* 0x00007700ff1277ac */ /* 0x000f640008000800 */
[----:B------:R-:W-:Y:S01]  /*3bba0*/  VIADD R72, R71, UR5 ;  /* 0x0000000547487c36 */ /* 0x000fe20008000000 */
[----:B--2---:R-:W-:-:S04]  /*3bbb0*/  F2FP.SATFINITE.E4M3.F32.PACK_AB_MERGE_C R70, R19, R18, RZ ;  /* 0x000000121346723e */ /* 0x004fc800048070ff */
[----:B------:R-:W-:Y:S01]  /*3bbc0*/  PRMT R74, R70, 0x9910, RZ ;  /* 0x00009910464a7816 */ /* 0x000fe200000000ff */
[----:B------:R2:W-:Y:S03]  /*3bbd0*/  @P2 STG.E.U8 desc[UR22][R68.64], R70 ;  /* 0x0000004644002986 */ /* 0x0005e6000c101116 */
[----:B------:R-:W-:Y:S02]  /*3bbe0*/  SHF.R.S32.HI R74, RZ, 0x8, R74 ;  /* 0x00000008ff4a7819 */ /* 0x000fe4000001144a */
[----:B--2---:R-:W-:-:S04]  /*3bbf0*/  IADD3 R70, P2, PT, R71, R3, RZ ;  /* 0x0000000347467210 */ /* 0x004fc80007f5e0ff */
[----:B------:R-:W-:Y:S02]  /*3bc00*/  LEA.HI.X.SX32 R71, R71, R2, 0x1, P2 ;  /* 0x0000000247477211 */ /* 0x000fe400010f0eff */
[----:B------:R-:W-:-:S04]  /*3bc10*/  IADD3 R68, P2, PT, R72, R3, RZ ;  /* 0x0000000348447210 */ /* 0x000fc80007f5e0ff */
[C---:B------:R-:W-:Y:S01]  /*3bc20*/  LEA.HI.X.SX32 R69, R72.reuse, R2, 0x1, P2 ;  /* 0x0000000248457211 */ /* 0x040fe200010f0eff */
[----:B------:R2:W-:Y:S04]  /*3bc30*/  @P6 STG.E.U8 desc[UR22][R70.64], R74 ;  /* 0x0000004a46006986 */ /* 0x0005e8000c101116 */
[----:B------:R0:W-:Y:S01]  /*3bc40*/  @P1 STG.E.U8 desc[UR22][R68.64], R75 ;  /* 0x0000004b44001986 */ /* 0x0001e2000c101116 */
[----:B--2---:R-:W-:Y:S01]  /*3bc50*/  VIADD R70, R72, UR5 ;  /* 0x0000000548467c36 */ /* 0x004fe20008000000 */
[----:B------:R-:W-:Y:S01]  /*3bc60*/  PRMT R72, R75, 0x9910, RZ ;  /* 0x000099104b487816 */ /* 0x000fe200000000ff */
[----:B0-----:R-:W-:-:S03]  /*3bc70*/  VIADD R69, R0, 0xa7 ;  /* 0x000000a700457836 */ /* 0x001fc60000000000 */
[----:B------:R-:W-:Y:S01]  /*3bc80*/  IADD3 R68, P6, PT, R70, R3, RZ ;  /* 0x0000000346447210 */ /* 0x000fe20007fde0ff */
[----:B------:R-:W-:Y:S01]  /*3bc90*/  VIADD R71, R0, 0xa8 ;  /* 0x000000a800477836 */ /* 0x000fe20000000000 */
[----:B------:R-:W-:Y:S02]  /*3bca0*/  SHF.R.S32.HI R72, RZ, 0x8, R72 ;  /* 0x00000008ff487819 */ /* 0x000fe40000011448 */
[----:B------:R-:W-:Y:S01]  /*3bcb0*/  ISETP.LT.AND P1, PT, R69, UR7, !P0 ;  /* 0x0000000745007c0c */ /* 0x000fe2000c721270 */
[----:B------:R-:W0:Y:S01]  /*3bcc0*/  LDCU UR7, c[0x0][0x3b8] ;  /* 0x00007700ff0777ac */ /* 0x000e220008000800 */
[C---:B------:R-:W-:Y:S01]  /*3bcd0*/  LEA.HI.X.SX32 R69, R70.reuse, R2, 0x1, P6 ;  /* 0x0000000246457211 */ /* 0x040fe200030f0eff */
[----:B------:R-:W-:-:S04]  /*3bce0*/  VIADD R70, R70, UR5 ;  /* 0x0000000546467c36 */ /* 0x000fc80008000000 */
[----:B------:R2:W-:Y:S01]  /*3bcf0*/  @P3 STG.E.U8 desc[UR22][R68.64], R72 ;  /* 0x0000004844003986 */ /* 0x0005e2000c101116 */
[----:B------:R-:W-:Y:S01]  /*3bd00*/  ISETP.LT.AND P3, PT, R71, UR21, !P0 ;  /* 0x0000001547007c0c */ /* 0x000fe2000c761270 */
[----:B------:R-:W-:Y:S01]  /*3bd10*/  VIADD R71, R0, 0xa9 ;  /* 0x000000a900477836 */ /* 0x000fe20000000000 */
[----:B------:R-:W-:Y:S02]  /*3bd20*/  ISETP.LT.AND P2, PT, R73, UR19, !P0 ;  /* 0x0000001349007c0c */ /* 0x000fe4000c741270 */
[-C--:B--2---:R-:W-:Y:S02]  /*3bd30*/  IADD3 R68, P6, PT, R70, R3.reuse, RZ ;  /* 0x0000000346447210 */ /* 0x084fe40007fde0ff */
[----:B------:R-:W-:Y:S01]  /*3bd40*/  F2FP.SATFINITE.E4M3.F32.PACK_AB_MERGE_C R72, R17, R16, RZ ;  /* 0x000000101148723e */ /* 0x000fe200048070ff */
[----:B------:R-:W-:Y:S01]  /*3bd50*/  VIADD R73, R0, 0xaa ;  /* 0x000000aa00497836 */ /* 0x000fe20000000000 */
[C---:B------:R-:W-:Y:S01]  /*3bd60*/  LEA.HI.X.SX32 R69, R70.reuse, R2, 0x1, P6 ;  /* 0x0000000246457211 */ /* 0x040fe200030f0eff */
[----:B------:R-:W2:Y:S01]  /*3bd70*/  LDCU UR19, c[0x0][0x3b8] ;  /* 0x00007700ff1377ac */ /* 0x000ea20008000800 */
[----:B------:R-:W-:Y:S01]  /*3bd80*/  ISETP.LT.AND P6, PT, R71, UR24, !P0 ;  /* 0x0000001847007c0c */ /* 0x000fe2000c7c1270 */
[----:B------:R-:W-:Y:S01]  /*3bd90*/  VIADD R71, R70, UR5 ;  /* 0x0000000546477c36 */ /* 0x000fe20008000000 */
[----:B------:R-:W-:Y:S01]  /*3bda0*/  PRMT R75, R72, 0x9910, RZ ;  /* 0x00009910484b7816 */ /* 0x000fe200000000ff */
[----:B------:R0:W-:Y:S01]  /*3bdb0*/  @P4 STG.E.U8 desc[UR22][R68.64], R72 ;  /* 0x0000004844004986 */ /* 0x0001e2000c101116 */
[----:B------:R-:W1:Y:S01]  /*3bdc0*/  LDCU UR24, c[0x0][0x3b8] ;  /* 0x00007700ff1877ac */ /* 0x000e620008000800 */
[C---:B------:R-:W-:Y:S01]  /*3bdd0*/  VIADD R70, R71.reuse, UR5 ;  /* 0x0000000547467c36 */ /* 0x040fe20008000000 */
[----:B------:R-:W-:Y:S01]  /*3bde0*/  SHF.R.S32.HI R75, RZ, 0x8, R75 ;  /* 0x00000008ff4b7819 */ /* 0x000fe2000001144b */
[----:B------:R-:W1:Y:S01]  /*3bdf0*/  LDCU UR21, c[0x0][0x3b8] ;  /* 0x00007700ff1577ac */ /* 0x000e620008000800 */
[----:B0-----:R-:W-:-:S04]  /*3be00*/  IADD3 R68, P4, PT, R71, R3, RZ ;  /* 0x0000000347447210 */ /* 0x001fc80007f9e0ff */
[----:B------:R-:W-:-:S05]  /*3be10*/  LEA.HI.X.SX32 R69, R71, R2, 0x1, P4 ;  /* 0x0000000247457211 */ /* 0x000fca00020f0eff */
[----:B------:R0:W-:Y:S01]  /*3be20*/  @P5 STG.E.U8 desc[UR22][R68.64], R75 ;  /* 0x0000004b44005986 */ /* 0x0001e2000c101116 */
[C---:B------:R-:W-:Y:S01]  /*3be30*/  VIADD R72, R70.reuse, UR5 ;  /* 0x0000000546487c36 */ /* 0x040fe20008000000 */
[----:B0-----:R-:W-:-:S04]  /*3be40*/  IADD3 R68, P5, PT, R70, R3, RZ ;  /* 0x0000000346447210 */ /* 0x001fc80007fbe0ff */
[----:B------:R-:W-:-:S05]  /*3be50*/  LEA.HI.X.SX32 R69, R70, R2, 0x1, P5 ;  /* 0x0000000246457211 */ /* 0x000fca00028f0eff */
[----:B------:R0:W-:Y:S01]  /*3be60*/  @P2 STG.E.U8 desc[UR22][R68.64], R77 ;  /* 0x0000004d44002986 */ /* 0x0001e2000c101116 */
[C---:B------:R-:W-:Y:S01]  /*3be70*/  VIADD R71, R72.reuse, UR5 ;  /* 0x0000000548477c36 */ /* 0x040fe20008000000 */
[----:B0-----:R-:W-:-:S04]  /*3be80*/  IADD3 R68, P2, PT, R72, R3, RZ ;  /* 0x0000000348447210 */ /* 0x001fc80007f5e0ff */
[----:B------:R-:W-:Y:S02]  /*3be90*/  LEA.HI.X.SX32 R69, R72, R2, 0x1, P2 ;  /* 0x0000000248457211 */ /* 0x000fe400010f0eff */
[----:B------:R-:W-:-:S05]  /*3bea0*/  SHF.R.S32.HI R72, RZ, 0x8, R79 ;  /* 0x00000008ff487819 */ /* 0x000fca000001144f */
[----:B------:R0:W-:Y:S01]  /*3beb0*/  @P1 STG.E.U8 desc[UR22][R68.64], R72 ;  /* 0x0000004844001986 */ /* 0x0001e2000c101116 */
[C---:B------:R-:W-:Y:S01]  /*3bec0*/  VIADD R74, R71.reuse, UR5 ;  /* 0x00000005474a7c36 */ /* 0x040fe20008000000 */
[----:B0-----:R-:W-:-:S04]  /*3bed0*/  IADD3 R68, P1, PT, R71, R3, RZ ;  /* 0x0000000347447210 */ /* 0x001fc80007f3e0ff */
[----:B------:R-:W-:-:S05]  /*3bee0*/  LEA.HI.X.SX32 R69, R71, R2, 0x1, P1 ;  /* 0x0000000247457211 */ /* 0x000fca00008f0eff */
[----:B------:R0:W-:Y:S01]  /*3bef0*/  @P3 STG.E.U8 desc[UR22][R68.64], R81 ;  /* 0x0000005144003986 */ /* 0x0001e2000c101116 */
[----:B------:R-:W-:Y:S01]  /*3bf00*/  ISETP.LT.AND P4, PT, R73, UR25, !P0 ;  /* 0x0000001949007c0c */ /* 0x000fe2000c781270 */
[----:B------:R-:W-:Y:S02]  /*3bf10*/  VIADD R73, R74, UR5 ;  /* 0x000000054a497c36 */ /* 0x000fe40008000000 */
[----:B------:R-:W-:Y:S01]  /*3bf20*/  VIADD R75, R0, 0xab ;  /* 0x000000ab004b7836 */ /* 0x000fe20000000000 */
[----:B------:R-:W-:Y:S02]  /*3bf30*/  ISETP.LT.AND P2, PT, R78, UR12, !P0 ;  /* 0x0000000c4e007c0c */ /* 0x000fe4000c741270 */
[-C--:B0-----:R-:W-:Y:S01]  /*3bf40*/  IADD3 R68, P3, PT, R74, R3.reuse, RZ ;  /* 0x000000034a447210 */ /* 0x081fe20007f7e0ff */
[----:B------:R-:W-:Y:S01]  /*3bf50*/  VIADD R70, R73, UR5 ;  /* 0x0000000549467c36 */ /* 0x000fe20008000000 */
[----:B------:R-:W-:Y:S01]  /*3bf60*/  ISETP.LT.AND P5, PT, R75, UR26, !P0 ;  /* 0x0000001a4b007c0c */ /* 0x000fe2000c7a1270 */
[----:B------:R-:W-:Y:S01]  /*3bf70*/  VIADD R79, R0, 0xad ;  /* 0x000000ad004f7836 */ /* 0x000fe20000000000 */
[----:B------:R-:W-:Y:S01]  /*3bf80*/  LEA.HI.X.SX32 R69, R74, R2, 0x1, P3 ;  /* 0x000000024a457211 */ /* 0x000fe200018f0eff */
[----:B------:R-:W-:Y:S01]  /*3bf90*/  VIADD R76, R70, UR5 ;  /* 0x00000005464c7c36 */ /* 0x000fe20008000000 */
[----:B------:R-:W0:Y:S03]  /*3bfa0*/  LDCU UR12, c[0x0][0x3b8] ;  /* 0x00007700ff0c77ac */ /* 0x000e260008000800 */
[----:B------:R1:W-:Y:S01]  /*3bfb0*/  @P6 STG.E.U8 desc[UR22][R68.64], R84 ;  /* 0x0000005444006986 */ /* 0x0003e2000c101116 */
[----:B------:R-:W0:Y:S01]  /*3bfc0*/  LDCU UR26, c[0x0][0x3b8] ;  /* 0x00007700ff1a77ac */ /* 0x000e220008000800 */
[----:B------:R-:W0:Y:S01]  /*3bfd0*/  LDCU UR25, c[0x0][0x3b8] ;  /* 0x00007700ff1977ac */ /* 0x000e220008000800 */
[----:B-1----:R-:W-:-:S04]  /*3bfe0*/  IADD3 R68, P6, PT, R73, R3, RZ ;  /* 0x0000000349447210 */ /* 0x002fc80007fde0ff */
[----:B------:R-:W-:Y:S02]  /*3bff0*/  LEA.HI.X.SX32 R69, R73, R2, 0x1, P6 ;  /* 0x0000000249457211 */ /* 0x000fe400030f0eff */
[----:B------:R-:W-:-:S05]  /*3c000*/  F2FP.SATFINITE.E4M3.F32.PACK_AB_MERGE_C R73, R11, R10, RZ ;  /* 0x0000000a0b49723e */ /* 0x000fca00048070ff */
[----:B------:R1:W-:Y:S01]  /*3c010*/  @P4 STG.E.U8 desc[UR22][R68.64], R73 ;  /* 0x0000004944004986 */ /* 0x0003e2000c101116 */
[----:B------:R-:W-:Y:S02]  /*3c020*/  PRMT R87, R73, 0x9910, RZ ;  /* 0x0000991049577816 */ /* 0x000fe400000000ff */
[----:B-1----:R-:W-:-:S04]  /*3c030*/  IADD3 R68, P4, PT, R70, R3, RZ ;  /* 0x0000000346447210 */ /* 0x002fc80007f9e0ff */
[----:B------:R-:W-:Y:S02]  /*3c040*/  LEA.HI.X.SX32 R69, R70, R2, 0x1, P4 ;  /* 0x0000000246457211 */ /* 0x000fe400020f0eff */
[----:B------:R-:W-:-:S05]  /*3c050*/  SHF.R.S32.HI R70, RZ, 0x8, R87 ;  /* 0x00000008ff467819 */ /* 0x000fca0000011457 */
[----:B------:R1:W-:Y:S01]  /*3c060*/  @P5 STG.E.U8 desc[UR22][R68.64], R70 ;  /* 0x0000004644005986 */ /* 0x0003e2000c101116 */
[----:B------:R-:W-:Y:S01]  /*3c070*/  VIADD R75, R76, UR5 ;  /* 0x000000054c4b7c36 */ /* 0x000fe20008000000 */
[----:B------:R-:W-:Y:S02]  /*3c080*/  ISETP.LT.AND P1, PT, R79, UR27, !P0 ;  /* 0x0000001b4f007c0c */ /* 0x000fe4000c721270 */
[----:B------:R-:W-:Y:S02]  /*3c090*/  ISETP.LT.AND P3, PT, R82, UR28, !P0 ;  /* 0x0000001c52007c0c */ /* 0x000fe4000c761270 */
[----:B-1----:R-:W-:Y:S01]  /*3c0a0*/  IADD3 R68, P5, PT, R76, R3, RZ ;  /* 0x000000034c447210 */ /* 0x002fe20007fbe0ff */
[----:B------:R-:W-:Y:S02]  /*3c0b0*/  VIADD R77, R75, UR5 ;  /* 0x000000054b4d7c36 */ /* 0x000fe40008000000 */
[----:B------:R-:W-:Y:S01]  /*3c0c0*/  VIADD R84, R0, 0xaf ;  /* 0x000000af00547836 */ /* 0x000fe20000000000 */
[----:B------:R-:W-:-:S02]  /*3c0d0*/  LEA.HI.X.SX32 R69, R76, R2, 0x1, P5 ;  /* 0x000000024c457211 */ /* 0x000fc400028f0eff */
[----:B------:R-:W-:Y:S01]  /*3c0e0*/  ISETP.LT.AND P4, PT, R88, UR34, !P0 ;  /* 0x0000002258007c0c */ /* 0x000fe2000c781270 */
[----:B------:R-:W-:Y:S01]  /*3c0f0*/  VIADD R78, R77, UR5 ;  /* 0x000000054d4e7c36 */ /* 0x000fe20008000000 */
[----:B------:R-:W-:Y:S01]  /*3c100*/  ISETP.LT.AND P6, PT, R84, UR33, !P0 ;  /* 0x0000002154007c0c */ /* 0x000fe2000c7c1270 */
[----:B------:R1:W-:Y:S01]  /*3c110*/  @P2 STG.E.U8 desc[UR22][R68.64], R90 ;  /* 0x0000005a44002986 */ /* 0x0003e2000c101116 */
[----:B------:R-:W-:Y:S01]  /*3c120*/  VIADD R70, R0, 0xb1 ;  /* 0x000000b100467836 */ /* 0x000fe20000000000 */
[----:B------:R-:W0:Y:S01]  /*3c130*/  LDCU UR33, c[0x0][0x39c] ;  /* 0x00007380ff2177ac */ /* 0x000e220008000800 */
[----:B------:R-:W0:Y:S01]  /*3c140*/  LDCU UR28, c[0x0][0x3b8] ;  /* 0x00007700ff1c77ac */ /* 0x000e220008000800 */
[----:B------:R-:W0:Y:S01]  /*3c150*/  LDCU UR27, c[0x0][0x3b8] ;  /* 0x00007700ff1b77ac */ /* 0x000e220008000800 */
[C---:B-1----:R-:W-:Y:S01]  /*3c160*/  IADD3 R68, P2, PT, R75.reuse, R3, RZ ;  /* 0x000000034b447210 */ /* 0x042fe20007f5e0ff */
[----:B------:R-:W1:Y:S03]  /*3c170*/  LDCU UR34, c[0x0][0x3b8] ;  /* 0x00007700ff2277ac */ /* 0x000e660008000800 */
[----:B------:R-:W-:-:S05]  /*3c180*/  LEA.HI.X.SX32 R69, R75, R2, 0x1, P2 ;  /* 0x000000024b457211 */ /* 0x000fca00010f0eff */
[----:B------:R0:W-:Y:S02]  /*3c190*/  @P1 STG.E.U8 desc[UR22][R68.64], R93 ;  /* 0x0000005d44001986 */ /* 0x0001e4000c101116 */
[----:B0-----:R-:W-:-:S04]  /*3c1a0*/  IADD3 R68, P1, PT, R77, R3, RZ ;  /* 0x000000034d447210 */ /* 0x001fc80007f3e0ff */
[----:B------:R-:W-:-:S05]  /*3c1b0*/  LEA.HI.X.SX32 R69, R77, R2, 0x1, P1 ;  /* 0x000000024d457211 */ /* 0x000fca00008f0eff */
[----:B------:R0:W-:Y:S02]  /*3c1c0*/  @P3 STG.E.U8 desc[UR22][R68.64], R4 ;  /* 0x0000000444003986 */ /* 0x0001e4000c101116 */
[----:B0-----:R-:W-:Y:S02]  /*3c1d0*/  PRMT R69, R4, 0x9910, RZ ;  /* 0x0000991004457816 */ /* 0x001fe400000000ff */
[----:B------:R-:W-:-:S03]  /*3c1e0*/  IADD3 R68, P3, PT, R78, R3, RZ ;  /* 0x000000034e447210 */ /* 0x000fc60007f7e0ff */
[----:B------:R-:W-:Y:S01]  /*3c1f0*/  IMAD.MOV.U32 R4, RZ, RZ, R69 ;  /* 0x000000ffff047224 */ /* 0x000fe200078e0045 */
[----:B------:R-:W-:-:S04]  /*3c200*/  LEA.HI.X.SX32 R69, R78, R2, 0x1, P3 ;  /* 0x000000024e457211 */ /* 0x000fc800018f0eff */
[----:B------:R-:W-:-:S05]  /*3c210*/  SHF.R.S32.HI R4, RZ, 0x8, R4 ;  /* 0x00000008ff047819 */ /* 0x000fca0000011404 */
[----:B------:R0:W-:Y:S04]  /*3c220*/  @P6 STG.E.U8 desc[UR22][R68.64], R4 ;  /* 0x0000000444006986 */ /* 0x0001e8000c101116 */
[----:B0-----:R-:W2:Y:S04]  /*3c230*/  LDL.LU R4, [R1+0x4c8] ;  /* 0x0004c80001047983 */ /* 0x001ea80000300800 */
[----:B------:R-:W2:Y:S01]  /*3c240*/  LDL.LU R5, [R1+0x4cc] ;  /* 0x0004cc0001057983 */ /* 0x000ea20000300800 */
[----:B------:R-:W-:Y:S01]  /*3c250*/  VIADD R72, R78, UR5 ;  /* 0x000000054e487c36 */ /* 0x000fe20008000000 */
[----:B------:R-:W-:-:S02]  /*3c260*/  ISETP.LT.AND P5, PT, R70, UR35, !P0 ;  /* 0x0000002346007c0c */ /* 0x000fc4000c7a1270 */
[----:B------:R-:W3:Y:S01]  /*3c270*/  LDL.LU R11, [R1+0x4d0] ;  /* 0x0004d000010b7983 */ /* 0x000ee20000300800 */
[C---:B------:R-:W-:Y:S01]  /*3c280*/  VIADD R80, R72.reuse, UR5 ;  /* 0x0000000548507c36 */ /* 0x040fe20008000000 */
[----:B------:R-:W-:Y:S01]  /*3c290*/  IADD3 R68, P6, PT, R72, R3, RZ ;  /* 0x0000000348447210 */ /* 0x000fe20007fde0ff */
[----:B------:R-:W-:Y:S01]  /*3c2a0*/  VIADD R70, R0, 0xb2 ;  /* 0x000000b200467836 */ /* 0x000fe20000000000 */
[----:B------:R-:W0:Y:S01]  /*3c2b0*/  LDCU UR35, c[0x0][0x3b8] ;  /* 0x00007700ff2377ac */ /* 0x000e220008000800 */
        /* <DEDUP_REMOVED lines=26> */
[----:B------:R-:W-:-:S03]  /*3c460*/  LEA.HI.X.SX32 R69, R72, R2, 0x1, P6 ;  /* 0x0000000248457211 */ /* 0x000fc600030f0eff */
[----:B------:R-:W-:-:S04]  /*3c470*/  VIADD R13, R8, UR5 ;  /* 0x00000005080d7c36 */ /* 0x000fc80008000000 */
[----:B------:R-:W-:Y:S01]  /*3c480*/  VIADD R72, R13, UR5 ;  /* 0x000000050d487c36 */ /* 0x000fe20008000000 */
[----:B------:R0:W-:Y:S03]  /*3c490*/  @P4 STG.E.U8 desc[UR22][R68.64], R6 ;  /* 0x0000000644004986 */ /* 0x0001e6000c101116 */
[----:B------:R-:W-:-:S04]  /*3c4a0*/  VIADD R12, R72, UR5 ;  /* 0x00000005480c7c36 */ /* 0x000fc80008000000 */
[----:B------:R-:W-:Y:S01]  /*3c4b0*/  VIADD R21, R12, UR5 ;  /* 0x000000050c157c36 */ /* 0x000fe20008000000 */
[----:B0-----:R-:W-:-:S03]  /*3c4c0*/  PRMT R69, R6, 0x9910, RZ ;  /* 0x0000991006457816 */ /* 0x001fc600000000ff */
[----:B------:R-:W-:Y:S01]  /*3c4d0*/  VIADD R20, R21, UR5 ;  /* 0x0000000515147c36 */ /* 0x000fe20008000000 */
[----:B------:R-:W-:Y:S01]  /*3c4e0*/  IADD3 R68, P4, PT, R80, R3, RZ ;  /* 0x0000000350447210 */ /* 0x000fe20007f9e0ff */
[----:B------:R-:W-:-:S03]  /*3c4f0*/  IMAD.MOV.U32 R6, RZ, RZ, R69 ;  /* 0x000000ffff067224 */ /* 0x000fc600078e0045 */
[----:B------:R-:W-:Y:S01]  /*3c500*/  LEA.HI.X.SX32 R69, R80, R2, 0x1, P4 ;  /* 0x0000000250457211 */ /* 0x000fe200020f0eff */
[----:B------:R-:W-:Y:S01]  /*3c510*/  VIADD R60, R20, UR5 ;  /* 0x00000005143c7c36 */ /* 0x000fe20008000000 */
[----:B------:R-:W-:-:S03]  /*3c520*/  SHF.R.S32.HI R80, RZ, 0x8, R6 ;  /* 0x00000008ff507819 */ /* 0x000fc60000011406 */
[----:B------:R-:W-:Y:S01]  /*3c530*/  VIADD R57, R60, UR5 ;  /* 0x000000053c397c36 */ /* 0x000fe20008000000 */
[----:B------:R-:W3:Y:S04]  /*3c540*/  LDL.LU R6, [R1+0x4d4] ;  /* 0x0004d40001067983 */ /* 0x000ee80000300800 */
[----:B------:R0:W-:Y:S01]  /*3c550*/  @P5 STG.E.U8 desc[UR22][R68.64], R80 ;  /* 0x0000005044005986 */ /* 0x0001e2000c101116 */
[----:B------:R-:W-:Y:S01]  /*3c560*/  VIADD R56, R57, UR5 ;  /* 0x0000000539387c36 */ /* 0x000fe20008000000 */
[----:B0-----:R-:W-:-:S04]  /*3c570*/  IADD3 R68, P5, PT, R79, R3, RZ ;  /* 0x000000034f447210 */ /* 0x001fc80007fbe0ff */
[----:B------:R-:W-:Y:S02]  /*3c580*/  LEA.HI.X.SX32 R69, R79, R2, 0x1, P5 ;  /* 0x000000024f457211 */ /* 0x000fe400028f0eff */
[----:B--2---:R-:W-:Y:S01]  /*3c590*/  F2FP.SATFINITE.E4M3.F32.PACK_AB_MERGE_C R79, R5, R4, RZ ;  /* 0x00000004054f723e */ /* 0x004fe200048070ff */
[----:B------:R-:W-:-:S05]  /*3c5a0*/  VIADD R4, R56, UR5 ;  /* 0x0000000538047c36 */ /* 0x000fca0008000000 */
[----:B------:R0:W-:Y:S02]  /*3c5b0*/  STL [R1+0x54c], R4 ;  /* 0x00054c0401007387 */ /* 0x0001e40000100800 */
[----:B0-----:R-:W-:-:S05]  /*3c5c0*/  VIADD R4, R4, UR5 ;  /* 0x0000000504047c36 */ /* 0x001fca0008000000 */
[----:B------:R0:W-:Y:S02]  /*3c5d0*/  STL [R1+0x540], R4 ;  /* 0x0005400401007387 */ /* 0x0001e40000100800 */
[----:B0-----:R-:W-:-:S05]  /*3c5e0*/  VIADD R4, R4, UR5 ;  /* 0x0000000504047c36 */ /* 0x001fca0008000000 */
[----:B------:R0:W-:Y:S02]  /*3c5f0*/  STL [R1+0x544], R4 ;  /* 0x0005440401007387 */ /* 0x0001e40000100800 */
[----:B0-----:R-:W-:-:S05]  /*3c600*/  VIADD R4, R4, UR5 ;  /* 0x0000000504047c36 */ /* 0x001fca0008000000 */
[----:B------:R0:W-:Y:S04]  /*3c610*/  STL [R1+0x53c], R4 ;  /* 0x00053c0401007387 */ /* 0x0001e80000100800 */
[----:B------:R-:W2:Y:S04]  /*3c620*/  LDL.LU R7, [R1+0x4d8] ;  /* 0x0004d80001077983 */ /* 0x000ea80000300800 */
[----:B------:R-:W2:Y:S01]  /*3c630*/  LDL.LU R5, [R1+0x4dc] ;  /* 0x0004dc0001057983 */ /* 0x000ea20000300800 */
[----:B0-----:R-:W-:Y:S01]  /*3c640*/  VIADD R4, R4, UR5 ;  /* 0x0000000504047c36 */ /* 0x001fe20008000000 */
[----:B------:R-:W-:-:S04]  /*3c650*/  ISETP.LT.AND P2, PT, R70, UR36, !P0 ;  /* 0x0000002446007c0c */ /* 0x000fc8000c741270 */
[----:B------:R0:W-:Y:S01]  /*3c660*/  STL [R1+0x538], R4 ;  /* 0x0005380401007387 */ /* 0x0001e20000100800 */
[----:B------:R-:W-:Y:S01]  /*3c670*/  VIADD R70, R0, 0xb3 ;  /* 0x000000b300467836 */ /* 0x000fe20000000000 */
[----:B------:R-:W1:Y:S01]  /*3c680*/  LDCU UR36, c[0x0][0x3b8] ;  /* 0x00007700ff2477ac */ /* 0x000e620008000800 */
[----:B0-----:R-:W-:-:S05]  /*3c690*/  VIADD R4, R4, UR5 ;  /* 0x0000000504047c36 */ /* 0x001fca0008000000 */
[----:B------:R0:W-:Y:S01]  /*3c6a0*/  STL [R1+0x534], R4 ;  /* 0x0005340401007387 */ /* 0x0001e20000100800 */
[----:B------:R-:W-:Y:S01]  /*3c6b0*/  ISETP.LT.AND P1, PT, R70, UR37, !P0 ;  /* 0x0000002546007c0c */ /* 0x000fe2000c721270 */
[----:B0-----:R-:W-:Y:S02]  /*3c6c0*/  VIADD R4, R4, UR5 ;  /* 0x0000000504047c36 */ /* 0x001fe40008000000 */
[----:B------:R0:W-:Y:S01]  /*3c6d0*/  @P2 STG.E.U8 desc[UR22][R68.64], R79 ;  /* 0x0000004f44002986 */ /* 0x0001e2000c101116 */
[----:B------:R-:W-:Y:S01]  /*3c6e0*/  VIADD R70, R0, 0xb4 ;  /* 0x000000b400467836 */ /* 0x000fe20000000000 */
[----:B------:R-:W1:Y:S02]  /*3c6f0*/  LDCU UR37, c[0x0][0x3b8] ;  /* 0x00007700ff2577ac */ /* 0x000e640008000800 */
[----:B------:R4:W-:Y:S01]  /*3c700*/  STL [R1+0x530], R4 ;  /* 0x0005300401007387 */ /* 0x0009e20000100800 */
[----:B0-----:R-:W-:Y:S01]  /*3c710*/  IADD3 R68, P2, PT, R71, R3, RZ ;  /* 0x0000000347447210 */ /* 0x001fe20007f5e0ff */
[----:B----4-:R-:W-:Y:S01]  /*3c720*/  VIADD R4, R4, UR5 ;  /* 0x0000000504047c36 */ /* 0x010fe20008000000 */
[----:B------:R-:W-:-:S02]  /*3c730*/  PRMT R79, R79, 0x9910, RZ ;  /* 0x000099104f4f7816 */ /* 0x000fc400000000ff */
[----:B------:R-:W-:Y:S02]  /*3c740*/  LEA.HI.X.SX32 R69, R71, R2, 0x1, P2 ;  /* 0x0000000247457211 */ /* 0x000fe400010f0eff */
[----:B------:R0:W-:Y:S01]  /*3c750*/  STL [R1+0x524], R4 ;  /* 0x0005240401007387 */ /* 0x0001e20000100800 */
[----:B------:R-:W-:Y:S02]  /*3c760*/  SHF.R.S32.HI R71, RZ, 0x8, R79 ;  /* 0x00000008ff477819 */ /* 0x000fe4000001144f */
[----:B------:R-:W-:Y:S01]  /*3c770*/  ISETP.LT.AND P3, PT, R70, UR38, !P0 ;  /* 0x0000002646007c0c */ /* 0x000fe2000c761270 */
[----:B0-----:R-:W-:Y:S02]  /*3c780*/  VIADD R4, R4, UR5 ;  /* 0x0000000504047c36 */ /* 0x001fe40008000000 */
[----:B------:R0:W-:Y:S01]  /*3c790*/  @P1 STG.E.U8 desc[UR22][R68.64], R71 ;  /* 0x0000004744001986 */ /* 0x0001e2000c101116 */
[----:B------:R-:W-:Y:S01]  /*3c7a0*/  VIADD R70, R0, 0xb5 ;  /* 0x000000b500467836 */ /* 0x000fe20000000000 */
[----:B------:R-:W4:Y:S02]  /*3c7b0*/  LDCU UR38, c[0x0][0x3b8] ;  /* 0x00007700ff2677ac */ /* 0x000f240008000800 */
[----:B------:R1:W-:Y:S02]  /*3c7c0*/  STL [R1+0x52c], R4 ;  /* 0x00052c0401007387 */ /* 0x0003e40000100800 */
[----:B------:R-:W-:-:S02]  /*3c7d0*/  ISETP.LT.AND P6, PT, R70, UR39, !P0 ;  /* 0x0000002746007c0c */ /* 0x000fc4000c7c1270 */
[C---:B0-----:R-:W-:Y:S01]  /*3c7e0*/  IADD3 R68, P1, PT, R81.reuse, R3, RZ ;  /* 0x0000000351447210 */ /* 0x041fe20007f3e0ff */
[----:B-1----:R-:W-:Y:S01]  /*3c7f0*/  VIADD R4, R4, UR5 ;  /* 0x0000000504047c36 */ /* 0x002fe20008000000 */
[----:B------:R-:W0:Y:S02]  /*3c800*/  LDCU UR39, c[0x0][0x3b8] ;  /* 0x00007700ff2777ac */ /* 0x000e240008000800 */
[----:B------:R-:W-:Y:S02]  /*3c810*/  LEA.HI.X.SX32 R69, R81, R2, 0x1, P1 ;  /* 0x0000000251457211 */ /* 0x000fe400008f0eff */
[----:B------:R1:W-:Y:S01]  /*3c820*/  STL [R1+0x520], R4 ;  /* 0x0005200401007387 */ /* 0x0003e20000100800 */
[----:B---3--:R-:W-:-:S05]  /*3c830*/  F2FP.SATFINITE.E4M3.F32.PACK_AB_MERGE_C R71, R6, R11, RZ ;  /* 0x0000000b0647723e */ /* 0x008fca00048070ff */
[----:B------:R3:W-:Y:S01]  /*3c840*/  @P3 STG.E.U8 desc[UR22][R68.64], R71 ;  /* 0x0000004744003986 */ /* 0x0007e2000c101116 */
[----:B-1----:R-:W-:-:S05]  /*3c850*/  VIADD R4, R4, UR5 ;  /* 0x0000000504047c36 */ /* 0x002fca0008000000 */
[----:B------:R1:W-:Y:S01]  /*3c860*/  STL [R1+0x528], R4 ;  /* 0x0005280401007387 */ /* 0x0003e20000100800 */
[----:B---3--:R-:W-:-:S03]  /*3c870*/  PRMT R71, R71, 0x9910, RZ ;  /* 0x0000991047477816 */ /* 0x008fc600000000ff */
[----:B------:R-:W3:Y:S01]  /*3c880*/  LDL.LU R17, [R1+0x4e0] ;  /* 0x0004e00001117983 */ /* 0x000ee20000300800 */
[----:B------:R-:W-:Y:S02]  /*3c890*/  IADD3 R68, P3, PT, R74, R3, RZ ;  /* 0x000000034a447210 */ /* 0x000fe40007f7e0ff */
[----:B------:R-:W-:Y:S01]  /*3c8a0*/  SHF.R.S32.HI R71, RZ, 0x8, R71 ;  /* 0x00000008ff477819 */ /* 0x000fe20000011447 */
[----:B------:R-:W3:Y:S01]  /*3c8b0*/  LDL.LU R15, [R1+0x4e4] ;  /* 0x0004e400010f7983 */ /* 0x000ee20000300800 */
[----:B-1----:R-:W-:Y:S01]  /*3c8c0*/  VIADD R4, R4, UR5 ;  /* 0x0000000504047c36 */ /* 0x002fe20008000000 */
[----:B------:R-:W-:-:S04]  /*3c8d0*/  LEA.HI.X.SX32 R69, R74, R2, 0x1, P3 ;  /* 0x000000024a457211 */ /* 0x000fc800018f0eff */
[----:B------:R1:W-:Y:S04]  /*3c8e0*/  STL [R1+0x51c], R4 ;  /* 0x00051c0401007387 */ /* 0x0003e80000100800 */
[----:B------:R2:W-:Y:S01]  /*3c8f0*/  @P6 STG.E.U8 desc[UR22][R68.64], R71 ;  /* 0x0000004744006986 */ /* 0x0005e2000c101116 */
[----:B-1----:R-:W-:-:S05]  /*3c900*/  VIADD R4, R4, UR5 ;  /* 0x0000000504047c36 */ /* 0x002fca0008000000 */
[----:B------:R1:W-:Y:S01]  /*3c910*/  STL [R1+0x518], R4 ;  /* 0x0005180401007387 */ /* 0x0003e20000100800 */
[----:B--2---:R-:W-:Y:S01]  /*3c920*/  F2FP.SATFINITE.E4M3.F32.PACK_AB_MERGE_C R71, R5, R7, RZ ;  /* 0x000000070547723e */ /* 0x004fe200048070ff */
[----:B------:R-:W-:-:S04]  /*3c930*/  VIADD R5, R4, UR5 ;  /* 0x0000000504057c36 */ /* 0x000fc80008000000 */
[----:B-1----:R-:W-:-:S04]  /*3c940*/  VIADD R4, R5, UR5 ;  /* 0x0000000505047c36 */ /* 0x002fc80008000000 */
[----:B------:R-:W-:-:S05]  /*3c950*/  VIADD R6, R4, UR5 ;  /* 0x0000000504067c36 */ /* 0x000fca0008000000 */
[----:B------:R1:W-:Y:S02]  /*3c960*/  STL [R1+0x50c], R6 ;  /* 0x00050c0601007387 */ /* 0x0003e40000100800 */
[----:B-1----:R-:W-:-:S05]  /*3c970*/  VIADD R6, R6, UR5 ;  /* 0x0000000506067c36 */ /* 0x002fca0008000000 */
[----:B------:R1:W-:Y:S02]  /*3c980*/  STL [R1+0x508], R6 ;  /* 0x0005080601007387 */ /* 0x0003e40000100800 */
[----:B-1----:R-:W-:-:S04]  /*3c990*/  VIADD R6, R6, UR5 ;  /* 0x0000000506067c36 */ /* 0x002fc80008000000 */
[----:B------:R-:W-:Y:S01]  /*3c9a0*/  VIADD R14, R6, UR5 ;  /* 0x00000005060e7c36 */ /* 0x000fe20008000000 */
[----:B------:R1:W-:Y:S04]  /*3c9b0*/  STL [R1+0x504], R6 ;  /* 0x0005040601007387 */ /* 0x0003e80000100800 */
[----:B------:R-:W2:Y:S04]  /*3c9c0*/  LDL.LU R10, [R1+0x4e8] ;  /* 0x0004e800010a7983 */ /* 0x000ea80000300800 */
[----:B------:R-:W2:Y:S04]  /*3c9d0*/  LDL.LU R11, [R1+0x4ec] ;  /* 0x0004ec00010b7983 */ /* 0x000ea80000300800 */
[----:B-1----:R-:W2:Y:S04]  /*3c9e0*/  LDL.LU R6, [R1+0x4f0] ;  /* 0x0004f00001067983 */ /* 0x002ea80000300800 */
[----:B------:R1:W-:Y:S04]  /*3c9f0*/  STL [R1+0x500], R14 ;  /* 0x0005000e01007387 */ /* 0x0003e80000100800 */
[----:B------:R-:W2:Y:S01]  /*3ca00*/  LDL.LU R7, [R1+0x4f4] ;  /* 0x0004f40001077983 */ /* 0x000ea20000300800 */
[----:B-1----:R-:W-:-:S05]  /*3ca10*/  VIADD R14, R14, UR5 ;  /* 0x000000050e0e7c36 */ /* 0x002fca0008000000 */
[----:B------:R1:W-:Y:S02]  /*3ca20*/  STL [R1+0x4dc], R14 ;  /* 0x0004dc0e01007387 */ /* 0x0003e40000100800 */
[----:B-1----:R-:W-:-:S05]  /*3ca30*/  VIADD R14, R14, UR5 ;  /* 0x000000050e0e7c36 */ /* 0x002fca0008000000 */
[----:B------:R1:W-:Y:S02]  /*3ca40*/  STL [R1+0x4e0], R14 ;  /* 0x0004e00e01007387 */ /* 0x0003e40000100800 */
[----:B-1----:R-:W-:-:S05]  /*3ca50*/  VIADD R14, R14, UR5 ;  /* 0x000000050e0e7c36 */ /* 0x002fca0008000000 */
[----:B------:R1:W-:Y:S04]  /*3ca60*/  STL [R1+0x4d4], R14 ;  /* 0x0004d40e01007387 */ /* 0x0003e80000100800 */
[----:B------:R-:W-:Y:S01]  /*3ca70*/  STL.64 [R1+0xe10], R4 ;  /* 0x000e100401007387 */ /* 0x000fe20000100a00 */
[----:B-1----:R-:W-:-:S05]  /*3ca80*/  VIADD R14, R14, UR5 ;  /* 0x000000050e0e7c36 */ /* 0x002fca0008000000 */
[----:B------:R1:W-:Y:S02]  /*3ca90*/  STL [R1+0x4d8], R14 ;  /* 0x0004d80e01007387 */ /* 0x0003e40000100800 */
[----:B-1----:R-:W-:-:S04]  /*3caa0*/  VIADD R14, R14, UR5 ;  /* 0x000000050e0e7c36 */ /* 0x002fc80008000000 */
[----:B------:R-:W-:Y:S01]  /*3cab0*/  VIADD R4, R14, UR5 ;  /* 0x000000050e047c36 */ /* 0x000fe20008000000 */
[----:B------:R-:W-:Y:S04]  /*3cac0*/  STL [R1+0x4d0], R14 ;  /* 0x0004d00e01007387 */ /* 0x000fe80000100800 */
[----:B------:R1:W-:Y:S02]  /*3cad0*/  STL [R1+0x4cc], R4 ;  /* 0x0004cc0401007387 */ /* 0x0003e40000100800 */
[----:B-1----:R-:W-:-:S05]  /*3cae0*/  VIADD R4, R4, UR5 ;  /* 0x0000000504047c36 */ /* 0x002fca0008000000 */
[----:B------:R-:W-:Y:S01]  /*3caf0*/  STL [R1+0x4c8], R4 ;  /* 0x0004c80401007387 */ /* 0x000fe20000100800 */
[----:B------:R-:W-:Y:S01]  /*3cb00*/  VIADD R70, R0, 0xb6 ;  /* 0x000000b600467836 */ /* 0x000fe20000000000 */
[----:B--2---:R-:W-:Y:S02]  /*3cb10*/  F2FP.SATFINITE.E4M3.F32.PACK_AB_MERGE_C R79, R7, R6, RZ ;  /* 0x00000006074f723e */ /* 0x004fe400048070ff */
[----:B------:R-:W2:Y:S04]  /*3cb20*/  LDL.LU R6, [R1+0x4f8] ;  /* 0x0004f80001067983 */ /* 0x000ea80000300800 */
[----:B------:R-:W2:Y:S01]  /*3cb30*/  LDL.LU R7, [R1+0x4fc] ;  /* 0x0004fc0001077983 */ /* 0x000ea20000300800 */
[----:B------:R-:W-:Y:S01]  /*3cb40*/  ISETP.LT.AND P4, PT, R70, UR40, !P0 ;  /* 0x0000002846007c0c */ /* 0x000fe2000c781270 */
[----:B------:R-:W-:Y:S01]  /*3cb50*/  VIADD R70, R0, 0xb7 ;  /* 0x000000b700467836 */ /* 0x000fe20000000000 */
[C---:B------:R-:W-:Y:S01]  /*3cb60*/  IADD3 R68, P6, PT, R83.reuse, R3, RZ ;  /* 0x0000000353447210 */ /* 0x040fe20007fde0ff */
[----:B------:R-:W-:Y:S01]  /*3cb70*/  VIADD R67, R4, UR5 ;  /* 0x0000000504437c36 */ /* 0x000fe20008000000 */
[----:B------:R-:W1:Y:S02]  /*3cb80*/  LDCU UR40, c[0x0][0x3b8] ;  /* 0x00007700ff2877ac */ /* 0x000e640008000800 */
[----:B------:R-:W-:Y:S01]  /*3cb90*/  ISETP.LT.AND P5, PT, R70, UR50, !P0 ;  /* 0x0000003246007c0c */ /* 0x000fe2000c7a1270 */
[C---:B------:R-:W-:Y:S01]  /*3cba0*/  VIADD R70, R0.reuse, 0xb8 ;  /* 0x000000b800467836 */ /* 0x040fe20000000000 */
[----:B------:R-:W-:Y:S01]  /*3cbb0*/  LEA.HI.X.SX32 R69, R83, R2, 0x1, P6 ;  /* 0x0000000253457211 */ /* 0x000fe200030f0eff */
[----:B------:R-:W-:Y:S01]  /*3cbc0*/  VIADD R5, R0, 0xc3 ;  /* 0x000000c300057836 */ /* 0x000fe20000000000 */
[----:B------:R-:W0:Y:S02]  /*3cbd0*/  LDCU UR50, c[0x0][0x3b8] ;  /* 0x00007700ff3277ac */ /* 0x000e240008000800 */
[----:B------:R-:W-:Y:S01]  /*3cbe0*/  ISETP.LT.AND P2, PT, R70, UR51, !P0 ;  /* 0x0000003346007c0c */ /* 0x000fe2000c741270 */
[----:B------:R-:W-:Y:S01]  /*3cbf0*/  VIADD R70, R0, 0xb9 ;  /* 0x000000b900467836 */ /* 0x000fe20000000000 */
[----:B------:R1:W-:Y:S01]  /*3cc00*/  @P4 STG.E.U8 desc[UR22][R68.64], R71 ;  /* 0x0000004744004986 */ /* 0x0003e2000c101116 */
[----:B------:R-:W-:Y:S01]  /*3cc10*/  VIADD R66, R67, UR5 ;  /* 0x0000000543427c36 */ /* 0x000fe20008000000 */
[----:B------:R-:W0:Y:S02]  /*3cc20*/  LDCU UR51, c[0x0][0x3b8] ;  /* 0x00007700ff3377ac */ /* 0x000e240008000800 */
[----:B------:R-:W-:Y:S01]  /*3cc30*/  ISETP.LT.AND P1, PT, R70, UR52, !P0 ;  /* 0x0000003446007c0c */ /* 0x000fe2000c721270 */
[----:B------:R-:W-:Y:S01]  /*3cc40*/  VIADD R70, R0, 0xba ;  /* 0x000000ba00467836 */ /* 0x000fe20000000000 */
[----:B------:R-:W0:Y:S01]  /*3cc50*/  LDCU UR52, c[0x0][0x3b8] ;  /* 0x00007700ff3477ac */ /* 0x000e220008000800 */
[----:B-1----:R-:W-:-:S02]  /*3cc60*/  PRMT R71, R71, 0x9910, RZ ;  /* 0x0000991047477816 */ /* 0x002fc400000000ff */
[CC--:B------:R-:W-:Y:S02]  /*3cc70*/  IADD3 R68, P4, PT, R82.reuse, R3.reuse, RZ ;  /* 0x0000000352447210 */ /* 0x0c0fe40007f9e0ff */
[----:B------:R-:W-:Y:S02]  /*3cc80*/  SHF.R.S32.HI R71, RZ, 0x8, R71 ;  /* 0x00000008ff477819 */ /* 0x000fe40000011447 */
[----:B------:R-:W-:Y:S02]  /*3cc90*/  LEA.HI.X.SX32 R69, R82, R2, 0x1, P4 ;  /* 0x0000000252457211 */ /* 0x000fe400020f0eff */
[----:B------:R-:W-:Y:S01]  /*3cca0*/  ISETP.LT.AND P3, PT, R70, UR16, !P0 ;  /* 0x0000001046007c0c */ /* 0x000fe2000c761270 */
[----:B------:R-:W-:Y:S01]  /*3ccb0*/  VIADD R70, R0, 0xbb ;  /* 0x000000bb00467836 */ /* 0x000fe20000000000 */
[----:B------:R-:W1:Y:S01]  /*3ccc0*/  LDCU UR16, c[0x0][0x3b8] ;  /* 0x00007700ff1077ac */ /* 0x000e620008000800 */
[----:B------:R0:W-:Y:S03]  /*3ccd0*/  @P5 STG.E.U8 desc[UR22][R68.64], R71 ;  /* 0x0000004744005986 */ /* 0x0001e6000c101116 */
[----:B------:R-:W-:Y:S01]  /*3cce0*/  ISETP.LT.AND P6, PT, R70, UR15, !P0 ;  /* 0x0000000f46007c0c */ /* 0x000fe2000c7c1270 */
[----:B------:R-:W-:Y:S01]  /*3ccf0*/  VIADD R70, R0, 0xbc ;  /* 0x000000bc00467836 */ /* 0x000fe20000000000 */
[----:B------:R-:W1:Y:S01]  /*3cd00*/  LDCU UR15, c[0x0][0x3b8] ;  /* 0x00007700ff0f77ac */ /* 0x000e620008000800 */
[----:B0-----:R-:W-:-:S02]  /*3cd10*/  IADD3 R68, P5, PT, R85, R3, RZ ;  /* 0x0000000355447210 */ /* 0x001fc40007fbe0ff */
[----:B---3--:R-:W-:Y:S02]  /*3cd20*/  F2FP.SATFINITE.E4M3.F32.PACK_AB_MERGE_C R71, R15, R17, RZ ;  /* 0x000000110f47723e */ /* 0x008fe400048070ff */
[----:B------:R-:W-:Y:S02]  /*3cd30*/  LEA.HI.X.SX32 R69, R85, R2, 0x1, P5 ;  /* 0x0000000255457211 */ /* 0x000fe400028f0eff */
[----:B------:R-:W-:Y:S01]  /*3cd40*/  ISETP.LT.AND P4, PT, R70, UR14, !P0 ;  /* 0x0000000e46007c0c */ /* 0x000fe2000c781270 */
[----:B------:R-:W-:Y:S01]  /*3cd50*/  VIADD R70, R0, 0xbd ;  /* 0x000000bd00467836 */ /* 0x000fe20000000000 */
[----:B------:R-:W0:Y:S01]  /*3cd60*/  LDCU UR14, c[0x0][0x39c] ;  /* 0x00007380ff0e77ac */ /* 0x000e220008000800 */
[----:B------:R3:W-:Y:S03]  /*3cd70*/  @P2 STG.E.U8 desc[UR22][R68.64], R71 ;  /* 0x0000004744002986 */ /* 0x0007e6000c101116 */
[----:B------:R-:W-:Y:S01]  /*3cd80*/  ISETP.LT.AND P5, PT, R70, UR11, !P0 ;  /* 0x0000000b46007c0c */ /* 0x000fe2000c7a1270 */
[----:B------:R-:W-:Y:S01]  /*3cd90*/  VIADD R70, R0, 0xbe ;  /* 0x000000be00467836 */ /* 0x000fe20000000000 */
[----:B------:R-:W0:Y:S01]  /*3cda0*/  LDCU UR11, c[0x0][0x3b8] ;  /* 0x00007700ff0b77ac */ /* 0x000e220008000800 */
[----:B---3--:R-:W-:-:S02]  /*3cdb0*/  PRMT R71, R71, 0x9910, RZ ;  /* 0x0000991047477816 */ /* 0x008fc400000000ff */
[CC--:B------:R-:W-:Y:S02]  /*3cdc0*/  IADD3 R68, P2, PT, R84.reuse, R3.reuse, RZ ;  /* 0x0000000354447210 */ /* 0x0c0fe40007f5e0ff */
[----:B------:R-:W-:Y:S02]  /*3cdd0*/  SHF.R.S32.HI R71, RZ, 0x8, R71 ;  /* 0x00000008ff477819 */ /* 0x000fe40000011447 */
[----:B------:R-:W-:Y:S02]  /*3cde0*/  LEA.HI.X.SX32 R69, R84, R2, 0x1, P2 ;  /* 0x0000000254457211 */ /* 0x000fe400010f0eff */
[----:B------:R-:W-:Y:S01]  /*3cdf0*/  ISETP.LT.AND P2, PT, R70, UR9, !P0 ;  /* 0x0000000946007c0c */ /* 0x000fe2000c741270 */
[----:B------:R-:W-:Y:S01]  /*3ce00*/  VIADD R70, R0, 0x1ff ;  /* 0x000001ff00467836 */ /* 0x000fe20000000000 */
[----:B------:R-:W3:Y:S01]  /*3ce10*/  LDCU UR9, c[0x0][0x39c] ;  /* 0x00007380ff0977ac */ /* 0x000ee20008000800 */
[----:B------:R0:W-:Y:S02]  /*3ce20*/  @P1 STG.E.U8 desc[UR22][R68.64], R71 ;  /* 0x0000004744001986 */ /* 0x0001e4000c101116 */
[----:B0-----:R-:W-:-:S04]  /*3ce30*/  IADD3 R68, P1, PT, R73, R3, RZ ;  /* 0x0000000349447210 */ /* 0x001fc80007f3e0ff */
[----:B------:R-:W-:Y:S02]  /*3ce40*/  LEA.HI.X.SX32 R69, R73, R2, 0x1, P1 ;  /* 0x0000000249457211 */ /* 0x000fe400008f0eff */
[----:B------:R-:W-:Y:S01]  /*3ce50*/  ISETP.LT.AND P1, PT, R70, UR4, !P0 ;  /* 0x0000000446007c0c */ /* 0x000fe2000c721270 */
[----:B------:R-:W0:Y:S01]  /*3ce60*/  LDCU UR4, c[0x0][0x39c] ;  /* 0x00007380ff0477ac */ /* 0x000e220008000800 */
[----:B------:R-:W-:-:S04]  /*3ce70*/  F2FP.SATFINITE.E4M3.F32.PACK_AB_MERGE_C R70, R11, R10, RZ ;  /* 0x0000000a0b46723e */ /* 0x000fc800048070ff */
[----:B------:R-:W-:Y:S01]  /*3ce80*/  PRMT R74, R70, 0x9910, RZ ;  /* 0x00009910464a7816 */ /* 0x000fe200000000ff */
[----:B------:R0:W-:Y:S01]  /*3ce90*/  @P3 STG.E.U8 desc[UR22][R68.64], R70 ;  /* 0x0000004644003986 */ /* 0x0001e2000c101116 */
[----:B------:R-:W-:Y:S02]  /*3cea0*/  VIADD R73, R0, 0xbf ;  /* 0x000000bf00497836 */ /* 0x000fe40000000000 */
[----:B------:R-:W-:Y:S02]  /*3ceb0*/  SHF.R.S32.HI R74, RZ, 0x8, R74 ;  /* 0x00000008ff4a7819 */ /* 0x000fe4000001144a */
[----:B0-----:R-:W-:-:S04]  /*3cec0*/  IADD3 R70, P3, PT, R86, R3, RZ ;  /* 0x0000000356467210 */ /* 0x001fc80007f7e0ff */
[----:B------:R-:W-:Y:S02]  /*3ced0*/  LEA.HI.X.SX32 R71, R86, R2, 0x1, P3 ;  /* 0x0000000256477211 */ /* 0x000fe400018f0eff */
[----:B------:R-:W-:-:S04]  /*3cee0*/  IADD3 R68, P3, PT, R87, R3, RZ ;  /* 0x0000000357447210 */ /* 0x000fc80007f7e0ff */
[----:B------:R-:W-:Y:S02]  /*3cef0*/  LEA.HI.X.SX32 R69, R87, R2, 0x1, P3 ;  /* 0x0000000257457211 */ /* 0x000fe400018f0eff */
[----:B------:R-:W-:Y:S01]  /*3cf00*/  ISETP.LT.AND P3, PT, R73, UR4, !P0 ;  /* 0x0000000449007c0c */ /* 0x000fe2000c761270 */
[----:B------:R-:W0:Y:S01]  /*3cf10*/  LDCU UR4, c[0x0][0x39c] ;  /* 0x00007380ff0477ac */ /* 0x000e220008000800 */
[----:B------:R1:W-:Y:S04]  /*3cf20*/  @P6 STG.E.U8 desc[UR22][R70.64], R74 ;  /* 0x0000004a46006986 */ /* 0x0003e8000c101116 */
[----:B------:R3:W-:Y:S01]  /*3cf30*/  @P4 STG.E.U8 desc[UR22][R68.64], R79 ;  /* 0x0000004f44004986 */ /* 0x0007e2000c101116 */
[----:B-1----:R-:W-:Y:S02]  /*3cf40*/  PRMT R71, R79, 0x9910, RZ ;  /* 0x000099104f477816 */ /* 0x002fe400000000ff */
[----:B---3--:R-:W-:-:S02]  /*3cf50*/  IADD3 R68, P4, PT, R89, R3, RZ ;  /* 0x0000000359447210 */ /* 0x008fc40007f9e0ff */
[----:B------:R-:W-:Y:S02]  /*3cf60*/  SHF.R.S32.HI R71, RZ, 0x8, R71 ;  /* 0x00000008ff477819 */ /* 0x000fe40000011447 */
[----:B------:R-:W-:-:S05]  /*3cf70*/  LEA.HI.X.SX32 R69, R89, R2, 0x1, P4 ;  /* 0x0000000259457211 */ /* 0x000fca00020f0eff */
[----:B------:R1:W-:Y:S02]  /*3cf80*/  @P5 STG.E.U8 desc[UR22][R68.64], R71 ;  /* 0x0000004744005986 */ /* 0x0003e4000c101116 */
[----:B-1----:R-:W-:Y:S01]  /*3cf90*/  VIADD R69, R0, 0xc1 ;  /* 0x000000c100457836 */ /* 0x002fe20000000000 */
[----:B------:R-:W-:-:S04]  /*3cfa0*/  IADD3 R68, P6, PT, R88, R3, RZ ;  /* 0x0000000358447210 */ /* 0x000fc80007fde0ff */
[----:B0-----:R-:W-:Y:S01]  /*3cfb0*/  ISETP.LT.AND P5, PT, R69, UR4, !P0 ;  /* 0x0000000445007c0c */ /* 0x001fe2000c7a1270 */
[----:B------:R-:W-:Y:S01]  /*3cfc0*/  VIADD R70, R0, 0xc0 ;  /* 0x000000c000467836 */ /* 0x000fe20000000000 */
[-C--:B------:R-:W-:Y:S01]  /*3cfd0*/  LEA.HI.X.SX32 R69, R88, R2.reuse, 0x1, P6 ;  /* 0x0000000258457211 */ /* 0x080fe200030f0eff */
[----:B------:R-:W-:Y:S01]  /*3cfe0*/  VIADD R65, R66, UR5 ;  /* 0x0000000542417c36 */ /* 0x000fe20008000000 */
[C---:B------:R-:W-:Y:S01]  /*3cff0*/  IADD3 R18, P6, PT, R76.reuse, R3, RZ ;  /* 0x000000034c127210 */ /* 0x040fe20007fde0ff */
[----:B------:R-:W0:Y:S03]  /*3d000*/  LDCU UR4, c[0x0][0x3b8] ;  /* 0x00007700ff0477ac */ /* 0x000e260008000800 */
[----:B------:R-:W-:Y:S02]  /*3d010*/  LEA.HI.X.SX32 R19, R76, R2, 0x1, P6 ;  /* 0x000000024c137211 */ /* 0x000fe400030f0eff */
[----:B--2---:R-:W-:-:S02]  /*3d020*/  F2FP.SATFINITE.E4M3.F32.PACK_AB_MERGE_C R71, R7, R6, RZ ;  /* 0x000000060747723e */ /* 0x004fc400048070ff */
[----:B------:R-:W-:-:S03]  /*3d030*/  IADD3 R6, P6, PT, R90, R3, RZ ;  /* 0x000000035a067210 */ /* 0x000fc60007fde0ff */
[----:B------:R1:W-:Y:S01]  /*3d040*/  @P2 STG.E.U8 desc[UR22][R68.64], R71 ;  /* 0x0000004744002986 */ /* 0x0003e2000c101116 */
[CC--:B------:R-:W-:Y:S02]  /*3d050*/  IADD3 R16, P2, PT, R91.reuse, R3.reuse, RZ ;  /* 0x000000035b107210 */ /* 0x0c0fe40007f5e0ff */
[-C--:B------:R-:W-:Y:S02]  /*3d060*/  LEA.HI.X.SX32 R7, R90, R2.reuse, 0x1, P6 ;  /* 0x000000025a077211 */ /* 0x080fe400030f0eff */
[-C--:B------:R-:W-:Y:S02]  /*3d070*/  LEA.HI.X.SX32 R17, R91, R2.reuse, 0x1, P2 ;  /* 0x000000025b117211 */ /* 0x080fe400010f0eff */
[CC--:B------:R-:W-:Y:S02]  /*3d080*/  IADD3 R10, P6, PT, R75.reuse, R3.reuse, RZ ;  /* 0x000000034b0a7210 */ /* 0x0c0fe40007fde0ff */
[----:B------:R-:W-:Y:S02]  /*3d090*/  IADD3 R14, P2, PT, R92, R3, RZ ;  /* 0x000000035c0e7210 */ /* 0x000fe40007f5e0ff */
[----:B------:R-:W-:-:S02]  /*3d0a0*/  LEA.HI.X.SX32 R11, R75, R2, 0x1, P6 ;  /* 0x000000024b0b7211 */ /* 0x000fc400030f0eff */
[-C--:B------:R-:W-:Y:S02]  /*3d0b0*/  LEA.HI.X.SX32 R15, R92, R2.reuse, 0x1, P2 ;  /* 0x000000025c0f7211 */ /* 0x080fe400010f0eff */
[CC--:B------:R-:W-:Y:S02]  /*3d0c0*/  IADD3 R90, P6, PT, R24.reuse, R3.reuse, RZ ;  /* 0x00000003185a7210 */ /* 0x0c0fe40007fde0ff */
[CC--:B------:R-:W-:Y:S02]  /*3d0d0*/  IADD3 R92, P2, PT, R93.reuse, R3.reuse, RZ ;  /* 0x000000035d5c7210 */ /* 0x0c0fe40007f5e0ff */
[-C--:B------:R-:W-:Y:S02]  /*3d0e0*/  LEA.HI.X.SX32 R91, R24, R2.reuse, 0x1, P6 ;  /* 0x00000002185b7211 */ /* 0x080fe400030f0eff */
[----:B------:R-:W-:Y:S02]  /*3d0f0*/  LEA.HI.X.SX32 R93, R93, R2, 0x1, P2 ;  /* 0x000000025d5d7211 */ /* 0x000fe400010f0eff */
[----:B------:R-:W-:-:S02]  /*3d100*/  IADD3 R86, P6, PT, R77, R3, RZ ;  /* 0x000000034d567210 */ /* 0x000fc40007fde0ff */
[-C--:B------:R-:W-:Y:S02]  /*3d110*/  IADD3 R88, P2, PT, R23, R3.reuse, RZ ;  /* 0x0000000317587210 */ /* 0x080fe40007f5e0ff */
[-C--:B------:R-:W-:Y:S02]  /*3d120*/  LEA.HI.X.SX32 R87, R77, R2.reuse, 0x1, P6 ;  /* 0x000000024d577211 */ /* 0x080fe400030f0eff */
[-C--:B------:R-:W-:Y:S02]  /*3d130*/  LEA.HI.X.SX32 R89, R23, R2.reuse, 0x1, P2 ;  /* 0x0000000217597211 */ /* 0x080fe400010f0eff */
[-C--:B------:R-:W-:Y:S02]  /*3d140*/  IADD3 R82, P6, PT, R78, R3.reuse, RZ ;  /* 0x000000034e527210 */ /* 0x080fe40007fde0ff */
[----:B------:R-:W-:Y:S02]  /*3d150*/  IADD3 R84, P2, PT, R22, R3, RZ ;  /* 0x0000000316547210 */ /* 0x000fe40007f5e0ff */
[----:B------:R-:W-:-:S02]  /*3d160*/  LEA.HI.X.SX32 R83, R78, R2, 0x1, P6 ;  /* 0x000000024e537211 */ /* 0x000fc400030f0eff */
[-C--:B------:R-:W-:Y:S02]  /*3d170*/  LEA.HI.X.SX32 R85, R22, R2.reuse, 0x1, P2 ;  /* 0x0000000216557211 */ /* 0x080fe400010f0eff */
[CC--:B------:R-:W-:Y:S02]  /*3d180*/  IADD3 R78, P6, PT, R8.reuse, R3.reuse, RZ ;  /* 0x00000003084e7210 */ /* 0x0c0fe40007fde0ff */
[CC--:B------:R-:W-:Y:S02]  /*3d190*/  IADD3 R80, P2, PT, R9.reuse, R3.reuse, RZ ;  /* 0x0000000309507210 */ /* 0x0c0fe40007f5e0ff */
[-C--:B------:R-:W-:Y:S02]  /*3d1a0*/  LEA.HI.X.SX32 R79, R8, R2.reuse, 0x1, P6 ;  /* 0x00000002084f7211 */ /* 0x080fe400030f0eff */
[----:B------:R-:W-:Y:S01]  /*3d1b0*/  LEA.HI.X.SX32 R81, R9, R2, 0x1, P2 ;  /* 0x0000000209517211 */ /* 0x000fe200010f0eff */
[----:B------:R-:W2:Y:S04]  /*3d1c0*/  LDL.LU R8, [R1+0x300] ;  /* 0x0003000001087983 */ /* 0x000ea80000300800 */
[----:B------:R-:W2:Y:S01]  /*3d1d0*/  LDL.LU R9, [R1+0x304] ;  /* 0x0003040001097983 */ /* 0x000ea20000300800 */
[----:B------:R-:W-:-:S02]  /*3d1e0*/  IADD3 R74, P6, PT, R72, R3, RZ ;  /* 0x00000003484a7210 */ /* 0x000fc40007fde0ff */
[CC--:B------:R-:W-:Y:S02]  /*3d1f0*/  IADD3 R76, P2, PT, R13.reuse, R3.reuse, RZ ;  /* 0x000000030d4c7210 */ /* 0x0c0fe40007f5e0ff */
[-C--:B------:R-:W-:Y:S02]  /*3d200*/  LEA.HI.X.SX32 R75, R72, R2.reuse, 0x1, P6 ;  /* 0x00000002484b7211 */ /* 0x080fe400030f0eff */
[CC--:B------:R-:W-:Y:S02]  /*3d210*/  IADD3 R72, P6, PT, R12.reuse, R3.reuse, RZ ;  /* 0x000000030c487210 */ /* 0x0c0fe40007fde0ff */
[-C--:B------:R-:W-:Y:S02]  /*3d220*/  LEA.HI.X.SX32 R77, R13, R2.reuse, 0x1, P2 ;  /* 0x000000020d4d7211 */ /* 0x080fe400010f0eff */
[----:B------:R-:W-:Y:S02]  /*3d230*/  LEA.HI.X.SX32 R73, R12, R2, 0x1, P6 ;  /* 0x000000020c497211 */ /* 0x000fe400030f0eff */
[----:B------:R-:W3:Y:S04]  /*3d240*/  LDL.LU R12, [R1+0x308] ;  /* 0x00030800010c7983 */ /* 0x000ee80000300800 */
[----:B------:R-:W3:Y:S01]  /*3d250*/  LDL.LU R13, [R1+0x30c] ;  /* 0x00030c00010d7983 */ /* 0x000ee20000300800 */
[----:B------:R-:W-:Y:S01]  /*3d260*/  ISETP.LT.AND P4, PT, R70, UR9, !P0 ;  /* 0x0000000946007c0c */ /* 0x000fe2000c781270 */
[----:B-1----:R-:W-:Y:S01]  /*3d270*/  VIADD R68, R0, 0xc2 ;  /* 0x000000c200447836 */ /* 0x002fe20000000000 */
[----:B------:R-:W-:Y:S01]  /*3d280*/  IADD3 R70, P6, PT, R21, R3, RZ ;  /* 0x0000000315467210 */ /* 0x000fe20007fde0ff */
[----:B------:R-:W-:Y:S01]  /*3d290*/  VIADD R64, R65, UR5 ;  /* 0x0000000541407c36 */ /* 0x000fe20008000000 */
[----:B------:R-:W-:Y:S01]  /*3d2a0*/  PRMT R69, R71, 0x9910, RZ ;  /* 0x0000991047457816 */ /* 0x000fe200000000ff */
[----:B------:R-:W1:Y:S01]  /*3d2b0*/  LDCU UR9, c[0x0][0x3b8] ;  /* 0x00007700ff0977ac */ /* 0x000e620008000800 */
[----:B------:R-:W-:-:S02]  /*3d2c0*/  ISETP.LT.AND P2, PT, R68, UR14, !P0 ;  /* 0x0000000e44007c0c */ /* 0x000fc4000c741270 */
[-C--:B------:R-:W-:Y:S01]  /*3d2d0*/  LEA.HI.X.SX32 R71, R21, R2.reuse, 0x1, P6 ;  /* 0x0000000215477211 */ /* 0x080fe200030f0eff */
[----:B------:R-:W-:Y:S01]  /*3d2e0*/  IMAD.MOV.U32 R4, RZ, RZ, R69 ;  /* 0x000000ffff047224 */ /* 0x000fe200078e0045 */
[----:B------:R-:W-:Y:S01]  /*3d2f0*/  IADD3 R68, P6, PT, R20, R3, RZ ;  /* 0x0000000314447210 */ /* 0x000fe20007fde0ff */
[----:B------:R-:W-:Y:S01]  /*3d300*/  VIADD R53, R64, UR5 ;  /* 0x0000000540357c36 */ /* 0x000fe20008000000 */
[----:B------:R-:W0:Y:S02]  /*3d310*/  LDCU UR14, c[0x0][0x3b8] ;  /* 0x00007700ff0e77ac */ /* 0x000e240008000800 */
[----:B------:R-:W-:Y:S02]  /*3d320*/  LEA.HI.X.SX32 R69, R20, R2, 0x1, P6 ;  /* 0x0000000214457211 */ /* 0x000fe400030f0eff */
[----:B------:R-:W-:Y:S01]  /*3d330*/  ISETP.LT.AND P6, PT, R5, UR33, !P0 ;  /* 0x0000002105007c0c */ /* 0x000fe2000c7c1270 */
[----:B------:R-:W-:Y:S01]  /*3d340*/  VIADD R52, R53, UR5 ;  /* 0x0000000535347c36 */ /* 0x000fe20008000000 */
[----:B------:R-:W-:Y:S01]  /*3d350*/  SHF.R.S32.HI R5, RZ, 0x8, R4 ;  /* 0x00000008ff057819 */ /* 0x000fe20000011404 */
[----:B------:R-:W-:Y:S01]  /*3d360*/  VIADD R4, R0, 0xc4 ;  /* 0x000000c400047836 */ /* 0x000fe20000000000 */
[----:B------:R-:W0:Y:S03]  /*3d370*/  LDCU UR33, c[0x0][0x3b8] ;  /* 0x00007700ff2177ac */ /* 0x000e260008000800 */
[----:B------:R1:W-:Y:S01]  /*3d380*/  @P3 STG.E.U8 desc[UR22][R18.64], R5 ;  /* 0x0000000512003986 */ /* 0x0003e2000c101116 */
[----:B------:R-:W-:Y:S01]  /*3d390*/  ISETP.LT.AND P3, PT, R4, UR77, !P0 ;  /* 0x0000004d04007c0c */ /* 0x000fe2000c761270 */
[----:B------:R-:W-:Y:S01]  /*3d3a0*/  VIADD R55, R52, UR5 ;  /* 0x0000000534377c36 */ /* 0x000fe20008000000 */
[----:B------:R-:W0:Y:S01]  /*3d3b0*/  LDCU UR77, c[0x0][0x3b8] ;  /* 0x00007700ff4d77ac */ /* 0x000e220008000800 */
[----:B-1----:R-:W-:-:S02]  /*3d3c0*/  VIADD R5, R0, 0xc5 ;  /* 0x000000c500057836 */ /* 0x002fc40000000000 */
        /* <DEDUP_REMOVED lines=13> */
[----:B--2---:R-:W-:-:S04]  /*3d4a0*/  F2FP.SATFINITE.E4M3.F32.PACK_AB_MERGE_C R8, R9, R8, RZ ;  /* 0x000000080908723e */ /* 0x004fc800048070ff */
[----:B------:R-:W-:Y:S01]  /*3d4b0*/  PRMT R4, R8, 0x9910, RZ ;  /* 0x0000991008047816 */ /* 0x000fe200000000ff */
[----:B------:R1:W-:Y:S01]  /*3d4c0*/  @P4 STG.E.U8 desc[UR22][R16.64], R8 ;  /* 0x0000000810004986 */ /* 0x0003e2000c101116 */
[----:B------:R-:W-:Y:S01]  /*3d4d0*/  ISETP.LT.AND P4, PT, R5, UR76, !P0 ;  /* 0x0000004c05007c0c */ /* 0x000fe2000c781270 */
[----:B------:R-:W-:Y:S01]  /*3d4e0*/  VIADD R43, R29, UR5 ;  /* 0x000000051d2b7c36 */ /* 0x000fe20008000000 */
[----:B------:R-:W-:Y:S01]  /*3d4f0*/  SHF.R.S32.HI R5, RZ, 0x8, R4 ;  /* 0x00000008ff057819 */ /* 0x000fe20000011404 */
[----:B------:R-:W2:Y:S01]  /*3d500*/  LDCU UR76, c[0x0][0x3b8] ;  /* 0x00007700ff4c77ac */ /* 0x000ea20008000800 */
[----:B-1----:R-:W2:Y:S04]  /*3d510*/  LDL.LU R8, [R1+0x310] ;  /* 0x0003100001087983 */ /* 0x002ea80000300800 */
[----:B------:R-:W2:Y:S04]  /*3d520*/  LDL.LU R9, [R1+0x314] ;  /* 0x0003140001097983 */ /* 0x000ea80000300800 */
[----:B------:R1:W-:Y:S04]  /*3d530*/  @P5 STG.E.U8 desc[UR22][R6.64], R5 ;  /* 0x0000000506005986 */ /* 0x0003e8000c101116 */
[----:B-1----:R-:W4:Y:S04]  /*3d540*/  LDL.LU R6, [R1+0x318] ;  /* 0x0003180001067983 */ /* 0x002f280000300800 */
[----:B------:R-:W4:Y:S01]  /*3d550*/  LDL.LU R7, [R1+0x31c] ;  /* 0x00031c0001077983 */ /* 0x000f220000300800 */
        /* <DEDUP_REMOVED lines=14> */
[----:B------:R-:W1:Y:S03]  /*3d640*/  LDCU UR5, c[0x0][0x39c] ;  /* 0x00007380ff0577ac */ /* 0x000e660008000800 */
[----:B------:R-:W-:Y:S01]  /*3d650*/  VIADD R21, R36, UR75 ;  /* 0x0000004b24157c36 */ /* 0x000fe20008000000 */
[----:B------:R-:W0:Y:S01]  /*3d660*/  LDCU UR75, c[0x0][0x39c] ;  /* 0x00007380ff4b77ac */ /* 0x000e220008000800 */
[C---:B------:R-:W-:Y:S01]  /*3d670*/  VIADD R4, R0.reuse, 0xc6 ;  /* 0x000000c600047836 */ /* 0x040fe20000000000 */
[----:B---3--:R-:W-:Y:S01]  /*3d680*/  F2FP.SATFINITE.E4M3.F32.PACK_AB_MERGE_C R12, R13, R12, RZ ;  /* 0x0000000c0d0c723e */ /* 0x008fe200048070ff */
[----:B------:R-:W-:-:S04]  /*3d690*/  VIADD R5, R0, 0xc7 ;  /* 0x000000c700057836 */ /* 0x000fc80000000000 */
[----:B------:R-:W-:Y:S01]  /*3d6a0*/  @P2 STG.E.U8 desc[UR22][R14.64], R12 ;  /* 0x0000000c0e002986 */ /* 0x000fe2000c101116 */
[----:B-1----:R-:W-:Y:S01]  /*3d6b0*/  ISETP.LT.AND P5, PT, R4, UR5, !P0 ;  /* 0x0000000504007c0c */ /* 0x002fe2000c7a1270 */
[----:B------:R-:W-:Y:S01]  /*3d6c0*/  VIADD R33, R21, UR48 ;  /* 0x0000003015217c36 */ /* 0x000fe20008000000 */
[----:B------:R-:W-:Y:S01]  /*3d6d0*/  PRMT R4, R12, 0x9910, RZ ;  /* 0x000099100c047816 */ /* 0x000fe200000000ff */
[----:B------:R-:W1:Y:S01]  /*3d6e0*/  LDCU UR48, c[0x0][0x39c] ;  /* 0x00007380ff3077ac */ /* 0x000e620008000800 */
[----:B0-----:R-:W-:Y:S02]  /*3d6f0*/  ISETP.LT.AND P2, PT, R5, UR75, !P0 ;  /* 0x0000004b05007c0c */ /* 0x001fe4000c741270 */
[----:B------:R-:W-:Y:S02]  /*3d700*/  SHF.R.S32.HI R5, RZ, 0x8, R4 ;  /* 0x00000008ff057819 */ /* 0x000fe40000011404 */
[----:B--2---:R-:W-:-:S03]  /*3d710*/  F2FP.SATFINITE.E4M3.F32.PACK_AB_MERGE_C R8, R9, R8, RZ ;  /* 0x000000080908723e */ /* 0x004fc600048070ff */
[----:B------:R0:W-:Y:S01]  /*3d720*/  @P6 STG.E.U8 desc[UR22][R10.64], R5 ;  /* 0x000000050a006986 */ /* 0x0001e2000c101116 */
[----:B------:R-:W-:Y:S01]  /*3d730*/  VIADD R19, R33, UR20 ;  /* 0x0000001421137c36 */ /* 0x000fe20008000000 */
[----:B------:R-:W2:Y:S01]  /*3d740*/  LDCU UR5, c[0x0][0x39c] ;  /* 0x00007380ff0577ac */ /* 0x000ea20008000800 */
[----:B------:R-:W3:Y:S01]  /*3d750*/  LDCU UR75, c[0x0][0x3b8] ;  /* 0x00007700ff4b77ac */ /* 0x000ee20008000800 */
[----:B0-----:R-:W3:Y:S01]  /*3d760*/  LDL.LU R10, [R1+0x328] ;  /* 0x00032800010a7983 */ /* 0x001ee20000300800 */
[----:B------:R-:W-:Y:S01]  /*3d770*/  VIADD R4, R0, 0xc8 ;  /* 0x000000c800047836 */ /* 0x000fe20000000000 */
[----:B------:R-:W0:Y:S02]  /*3d780*/  LDCU UR20, c[0x0][0x3b8] ;  /* 0x00007700ff1477ac */ /* 0x000e240008000800 */
[----:B------:R-:W3:Y:S04]  /*3d790*/  LDL.LU R11, [R1+0x32c] ;  /* 0x00032c00010b7983 */ /* 0x000ee80000300800 */
[----:B------:R-:W3:Y:S04]  /*3d7a0*/  LDL.LU R12, [R1+0x320] ;  /* 0x00032000010c7983 */ /* 0x000ee80000300800 */
[----:B------:R-:W3:Y:S01]  /*3d7b0*/  LDL.LU R13, [R1+0x324] ;  /* 0x00032400010d7983 */ /* 0x000ee20000300800 */
[----:B-1----:R-:W-:Y:S01]  /*3d7c0*/  ISETP.LT.AND P6, PT, R4, UR48, !P0 ;  /* 0x0000003004007c0c */ /* 0x002fe2000c7c1270 */
[----:B------:R-:W1:Y:S01]  /*3d7d0*/  LDCU UR48, c[0x0][0x39c] ;  /* 0x00007380ff3077ac */ /* 0x000e620008000800 */
[----:B------:R-:W-:Y:S01]  /*3d7e0*/  PRMT R4, R8, 0x9910, RZ ;  /* 0x0000991008047816 */ /* 0x000fe200000000ff */
[----:B------:R0:W-:Y:S04]  /*3d7f0*/  @P3 STG.E.U8 desc[UR22][R92.64], R8 ;  /* 0x000000085c003986 */ /* 0x0001e8000c101116 */
[----:B------:R-:W5:Y:S01]  /*3d800*/  LDL.LU R9, [R1+0x330] ;  /* 0x0003300001097983 */ /* 0x000f620000300800 */
[----:B0-----:R-:W-:Y:S01]  /*3d810*/  IMAD.MOV.U32 R93, RZ, RZ, R4 ;  /* 0x000000ffff5d7224 */ /* 0x001fe200078e0004 */
[----:B----4-:R-:W-:-:S02]  /*3d820*/  F2FP.SATFINITE.E4M3.F32.PACK_AB_MERGE_C R4, R7, R6, RZ ;  /* 0x000000060704723e */ /* 0x010fc400048070ff */
[----:B------:R-:W5:Y:S04]  /*3d830*/  LDL.LU R7, [R1+0x334] ;  /* 0x0003340001077983 */ /* 0x000f680000300800 */
[----:B------:R-:W4:Y:S04]  /*3d840*/  LDL.LU R8, [R1+0x338] ;  /* 0x0003380001087983 */ /* 0x000f280000300800 */
[----:B------:R-:W4:Y:S01]  /*3d850*/  LDL.LU R6, [R1+0x33c] ;  /* 0x00033c0001067983 */ /* 0x000f220000300800 */
[----:B------:R-:W-:Y:S01]  /*3d860*/  SHF.R.S32.HI R93, RZ, 0x8, R93 ;  /* 0x00000008ff5d7819 */ /* 0x000fe2000001145d */
[----:B------:R-:W-:-:S02]  /*3d870*/  VIADD R92, R0, 0xca ;  /* 0x000000ca005c7836 */ /* 0x000fc40000000000 */
[----:B------:R-:W4:Y:S04]  /*3d880*/  LDL.LU R59, [R1+0x340] ;  /* 0x00034000013b7983 */ /* 0x000f280000300800 */
[----:B------:R-:W4:Y:S04]  /*3d890*/  LDL.LU R54, [R1+0x344] ;  /* 0x0003440001367983 */ /* 0x000f280000300800 */
[----:B------:R0:W-:Y:S01]  /*3d8a0*/  @P4 STG.E.U8 desc[UR22][R90.64], R93 ;  /* 0x0000005d5a004986 */ /* 0x0001e2000c101116 */
[----:B-1----:R-:W-:Y:S01]  /*3d8b0*/  ISETP.LT.AND P4, PT, R92, UR48, !P0 ;  /* 0x000000305c007c0c */ /* 0x002fe2000c781270 */
[----:B------:R-:W-:Y:S01]  /*3d8c0*/  VIADD R31, R19, UR49 ;  /* 0x00000031131f7c36 */ /* 0x000fe20008000000 */
[----:B------:R-:W1:Y:S01]  /*3d8d0*/  LDCU UR48, c[0x0][0x39c] ;  /* 0x00007380ff3077ac */ /* 0x000e620008000800 */
[----:B------:R-:W4:Y:S01]  /*3d8e0*/  LDL.LU R92, [R1+0x54c] ;  /* 0x00054c00015c7983 */ /* 0x000f220000300800 */
[----:B------:R-:W-:Y:S01]  /*3d8f0*/  VIADD R5, R0, 0xc9 ;  /* 0x000000c900057836 */ /* 0x000fe20000000000 */
[----:B------:R-:W1:Y:S02]  /*3d900*/  LDCU UR49, c[0x0][0x3b8] ;  /* 0x00007700ff3177ac */ /* 0x000e640008000800 */
[----:B0-----:R-:W4:Y:S01]  /*3d910*/  LDL.LU R93, [R1+0x540] ;  /* 0x00054000015d7983 */ /* 0x001f220000300800 */
[----:B------:R-:W-:Y:S01]  /*3d920*/  VIADD R18, R31, UR32 ;  /* 0x000000201f127c36 */ /* 0x000fe20008000000 */
[----:B------:R-:W-:Y:S01]  /*3d930*/  PRMT R91, R4, 0x9910, RZ ;  /* 0x00009910045b7816 */ /* 0x000fe200000000ff */
[----:B------:R-:W-:Y:S01]  /*3d940*/  VIADD R90, R0, 0xcb ;  /* 0x000000cb005a7836 */ /* 0x000fe20000000000 */
[----:B------:R0:W-:Y:S01]  /*3d950*/  @P5 STG.E.U8 desc[UR22][R88.64], R4 ;  /* 0x0000000458005986 */ /* 0x0001e2000c101116 */
[----:B------:R-:W-:Y:S01]  /*3d960*/  VIADD R20, R18, UR73 ;  /* 0x0000004912147c36 */ /* 0x000fe20008000000 */
[----:B--2---:R-:W-:Y:S01]  /*3d970*/  ISETP.LT.AND P3, PT, R5, UR5, !P0 ;  /* 0x0000000505007c0c */ /* 0x004fe2000c761270 */
[----:B------:R-:W2:Y:S02]  /*3d980*/  LDCU UR5, c[0x0][0x39c] ;  /* 0x00007380ff0577ac */ /* 0x000ea40008000800 */
[----:B------:R-:W-:Y:S01]  /*3d990*/  VIADD R17, R20, UR19 ;  /* 0x0000001314117c36 */ /* 0x000fe20008000000 */
[----:B------:R-:W1:Y:S01]  /*3d9a0*/  LDCU UR19, c[0x0][0x39c] ;  /* 0x00007380ff1377ac */ /* 0x000e620008000800 */
[----:B------:R-:W1:Y:S01]  /*3d9b0*/  LDCU UR32, c[0x0][0x3b8] ;  /* 0x00007700ff2077ac */ /* 0x000e620008000800 */
[----:B0-----:R-:W-:Y:S01]  /*3d9c0*/  SHF.R.S32.HI R89, RZ, 0x8, R91 ;  /* 0x00000008ff597819 */ /* 0x001fe2000001145b */
[----:B------:R-:W-:-:S02]  /*3d9d0*/  VIADD R15, R17, UR74 ;  /* 0x0000004a110f7c36 */ /* 0x000fc40008000000 */
[----:B------:R-:W-:Y:S01]  /*3d9e0*/  VIADD R88, R0, 0xcc ;  /* 0x000000cc00587836 */ /* 0x000fe20000000000 */
[----:B------:R-:W0:Y:S01]  /*3d9f0*/  LDCU UR73, c[0x0][0x3b8] ;  /* 0x00007700ff4977ac */ /* 0x000e220008000800 */
[----:B------:R1:W-:Y:S01]  /*3da00*/  @P2 STG.E.U8 desc[UR22][R86.64], R89 ;  /* 0x0000005956002986 */ /* 0x0003e2000c101116 */
[----:B------:R-:W-:Y:S01]  /*3da10*/  VIADD R14, R15, UR31 ;  /* 0x0000001f0f0e7c36 */ /* 0x000fe20008000000 */
[----:B------:R-:W0:Y:S03]  /*3da20*/  LDCU UR74, c[0x0][0x3b8] ;  /* 0x00007700ff4a77ac */ /* 0x000e260008000800 */
[----:B------:R-:W-:Y:S01]  /*3da30*/  VIADD R16, R14, UR47 ;  /* 0x0000002f0e107c36 */ /* 0x000fe20008000000 */
[----:B--2---:R-:W-:Y:S01]  /*3da40*/  ISETP.LT.AND P5, PT, R90, UR5, !P0 ;  /* 0x000000055a007c0c */ /* 0x004fe2000c7a1270 */
[----:B------:R-:W2:Y:S01]  /*3da50*/  LDCU UR47, c[0x0][0x39c] ;  /* 0x00007380ff2f77ac */ /* 0x000ea20008000800 */
[----:B-1----:R-:W-:Y:S01]  /*3da60*/  ISETP.LT.AND P2, PT, R88, UR19, !P0 ;  /* 0x0000001358007c0c */ /* 0x002fe2000c741270 */
[----:B------:R-:W1:Y:S01]  /*3da70*/  LDCU UR5, c[0x0][0x3b8] ;  /* 0x00007700ff0577ac */ /* 0x000e620008000800 */
[----:B------:R-:W-:Y:S01]  /*3da80*/  VIADD R86, R0, 0xcd ;  /* 0x000000cd00567836 */ /* 0x000fe20000000000 */
[----:B------:R-:W0:Y:S01]  /*3da90*/  LDCU UR31, c[0x0][0x3b8] ;  /* 0x00007700ff1f77ac */ /* 0x000e220008000800 */
[----:B------:R-:W0:Y:S01]  /*3daa0*/  LDCU UR19, c[0x0][0x3b8] ;  /* 0x00007700ff1377ac */ /* 0x000e220008000800 */
[----:B---3--:R-:W-:-:S04]  /*3dab0*/  F2FP.SATFINITE.E4M3.F32.PACK_AB_MERGE_C R87, R13, R12, RZ ;  /* 0x0000000c0d57723e */ /* 0x008fc800048070ff */
[----:B------:R-:W-:Y:S01]  /*3dac0*/  PRMT R88, R87, 0x9910, RZ ;  /* 0x0000991057587816 */ /* 0x000fe200000000ff */
[----:B------:R3:W-:Y:S01]  /*3dad0*/  @P6 STG.E.U8 desc[UR22][R84.64], R87 ;  /* 0x0000005754006986 */ /* 0x0007e2000c101116 */
[----:B------:R-:W-:Y:S01]  /*3dae0*/  VIADD R13, R16, UR71 ;  /* 0x00000047100d7c36 */ /* 0x000fe20008000000 */
[----:B------:R-:W-:Y:S01]  /*3daf0*/  ISETP.LT.AND P6, PT, R86, UR48, !P0 ;  /* 0x0000003056007c0c */ /* 0x000fe2000c7c1270 */
[----:B------:R-:W0:Y:S01]  /*3db00*/  LDCU UR48, c[0x0][0x39c] ;  /* 0x00007380ff3077ac */ /* 0x000e220008000800 */
[----:B------:R-:W-:Y:S01]  /*3db10*/  F2FP.SATFINITE.E4M3.F32.PACK_AB_MERGE_C R86, R11, R10, RZ ;  /* 0x0000000a0b56723e */ /* 0x000fe200048070ff */
[----:B------:R-:W-:Y:S01]  /*3db20*/  VIADD R11, R13, UR30 ;  /* 0x0000001e0d0b7c36 */ /* 0x000fe20008000000 */
[----:B------:R-:W0:Y:S01]  /*3db30*/  LDCU UR30, c[0x0][0x39c] ;  /* 0x00007380ff1e77ac */ /* 0x000e220008000800 */
[----:B---3--:R-:W-:Y:S01]  /*3db40*/  IMAD.MOV.U32 R85, RZ, RZ, R88 ;  /* 0x000000ffff557224 */ /* 0x008fe200078e0058 */
[----:B------:R-:W3:Y:S04]  /*3db50*/  LDCU UR71, c[0x0][0x3b8] ;  /* 0x00007700ff4777ac */ /* 0x000ee80008000800 */
[----:B------:R-:W-:-:S05]  /*3db60*/  SHF.R.S32.HI R85, RZ, 0x8, R85 ;  /* 0x00000008ff557819 */ /* 0x000fca0000011455 */
[----:B------:R0:W-:Y:S04]  /*3db70*/  @P3 STG.E.U8 desc[UR22][R82.64], R85 ;  /* 0x0000005552003986 */ /* 0x0001e8000c101116 */
[----:B------:R1:W-:Y:S01]  /*3db80*/  @P4 STG.E.U8 desc[UR22][R80.64], R86 ;  /* 0x0000005650004986 */ /* 0x0003e2000c101116 */
[----:B0-----:R-:W-:-:S04]  /*3db90*/  PRMT R83, R86, 0x9910, RZ ;  /* 0x0000991056537816 */ /* 0x001fc800000000ff */
[----:B-1----:R-:W-:Y:S01]  /*3dba0*/  SHF.R.S32.HI R81, RZ, 0x8, R83 ;  /* 0x00000008ff517819 */ /* 0x002fe20000011453 */
[----:B------:R-:W-:-:S04]  /*3dbb0*/  VIADD R80, R0, 0xd0 ;  /* 0x000000d000507836 */ /* 0x000fc80000000000 */
[----:B------:R5:W-:Y:S01]  /*3dbc0*/  @P5 STG.E.U8 desc[UR22][R78.64], R81 ;  /* 0x000000514e005986 */ /* 0x000be2000c101116 */
[----:B------:R-:W-:Y:S01]  /*3dbd0*/  ISETP.LT.AND P5, PT, R80, UR30, !P0 ;  /* 0x0000001e50007c0c */ /* 0x000fe2000c7a1270 */
[----:B------:R-:W-:Y:S01]  /*3dbe0*/  VIADD R10, R11, UR72 ;  /* 0x000000480b0a7c36 */ /* 0x000fe20008000000 */
[----:B------:R-:W0:Y:S01]  /*3dbf0*/  LDCU UR72, c[0x0][0x39c] ;  /* 0x00007380ff4877ac */ /* 0x000e220008000800 */
[----:B-----5:R-:W-:Y:S01]  /*3dc00*/  F2FP.SATFINITE.E4M3.F32.PACK_AB_MERGE_C R79, R7, R9, RZ ;  /* 0x00000009074f723e */ /* 0x020fe200048070ff */
[----:B------:R-:W-:Y:S01]  /*3dc10*/  VIADD R82, R0, 0xcf ;  /* 0x000000cf00527836 */ /* 0x000fe20000000000 */
[----:B----4-:R-:W-:Y:S01]  /*3dc20*/  F2FP.SATFINITE.E4M3.F32.PACK_AB_MERGE_C R54, R54, R59, RZ ;  /* 0x0000003b3636723e */ /* 0x010fe200048070ff */
[C---:B------:R-:W-:Y:S01]  /*3dc30*/  VIADD R84, R0.reuse, 0xce ;  /* 0x000000ce00547836 */ /* 0x040fe20000000000 */
[----:B------:R-:W-:Y:S01]  /*3dc40*/  PRMT R80, R79, 0x9910, RZ ;  /* 0x000099104f507816 */ /* 0x000fe200000000ff */
[----:B------:R1:W-:Y:S01]  /*3dc50*/  @P2 STG.E.U8 desc[UR22][R76.64], R79 ;  /* 0x0000004f4c002986 */ /* 0x0003e2000c101116 */
[----:B------:R-:W-:Y:S01]  /*3dc60*/  VIADD R78, R0, 0xd1 ;  /* 0x000000d1004e7836 */ /* 0x000fe20000000000 */
[----:B------:R-:W4:Y:S02]  /*3dc70*/  LDCU UR30, c[0x0][0x39c] ;  /* 0x00007380ff1e77ac */ /* 0x000f240008000800 */
[----:B-1----:R-:W-:-:S05]  /*3dc80*/  IMAD.MOV.U32 R77, RZ, RZ, R80 ;  /* 0x000000ffff4d7224 */ /* 0x002fca00078e0050 */
[----:B------:R-:W-:-:S05]  /*3dc90*/  SHF.R.S32.HI R77, RZ, 0x8, R77 ;  /* 0x00000008ff4d7819 */ /* 0x000fca000001144d */
[----:B------:R1:W-:Y:S01]  /*3dca0*/  @P6 STG.E.U8 desc[UR22][R74.64], R77 ;  /* 0x0000004d4a006986 */ /* 0x0003e2000c101116 */
[----:B------:R-:W-:Y:S02]  /*3dcb0*/  ISETP.LT.AND P4, PT, R82, UR48, !P0 ;  /* 0x0000003052007c0c */ /* 0x000fe4000c781270 */
[----:B--2---:R-:W-:Y:S01]  /*3dcc0*/  ISETP.LT.AND P3, PT, R84, UR47, !P0 ;  /* 0x0000002f54007c0c */ /* 0x004fe2000c761270 */
[----:B------:R-:W-:Y:S01]  /*3dcd0*/  VIADD R12, R10, UR13 ;  /* 0x0000000d0a0c7c36 */ /* 0x000fe20008000000 */
[----:B0-----:R-:W-:Y:S01]  /*3dce0*/  ISETP.LT.AND P2, PT, R78, UR72, !P0 ;  /* 0x000000484e007c0c */ /* 0x001fe2000c741270 */
[----:B------:R-:W-:Y:S01]  /*3dcf0*/  VIADD R76, R0, 0xd2 ;  /* 0x000000d2004c7836 */ /* 0x000fe20000000000 */
[----:B-1----:R-:W2:Y:S01]  /*3dd00*/  LDL.LU R75, [R1+0x544] ;  /* 0x00054400014b7983 */ /* 0x002ea20000300800 */
[----:B------:R-:W-:Y:S01]  /*3dd10*/  F2FP.SATFINITE.E4M3.F32.PACK_AB_MERGE_C R78, R6, R8, RZ ;  /* 0x00000008064e723e */ /* 0x000fe200048070ff */
[----:B------:R-:W-:Y:S02]  /*3dd20*/  VIADD R9, R12, UR46 ;  /* 0x0000002e0c097c36 */ /* 0x000fe40008000000 */
[----:B----4-:R-:W-:Y:S01]  /*3dd30*/  ISETP.LT.AND P6, PT, R76, UR30, !P0 ;  /* 0x0000001e4c007c0c */ /* 0x010fe2000c7c1270 */
[----:B------:R-:W4:Y:S01]  /*3dd40*/  LDL.LU R83, [R1+0x53c] ;  /* 0x00053c0001537983 */ /* 0x000f220000300800 */
[----:B------:R-:W-:Y:S01]  /*3dd50*/  PRMT R74, R78, 0x9910, RZ ;  /* 0x000099104e4a7816 */ /* 0x000fe200000000ff */
[----:B------:R-:W0:Y:S02]  /*3dd60*/  LDCU UR47, c[0x0][0x3b8] ;  /* 0x00007700ff2f77ac */ /* 0x000e240008000800 */
[----:B------:R-:W5:Y:S01]  /*3dd70*/  LDL.LU R82, [R1+0x538] ;  /* 0x0005380001527983 */ /* 0x000f620000300800 */
[----:B------:R-:W1:Y:S03]  /*3dd80*/  LDCU UR13, c[0x0][0x3b8] ;  /* 0x00007700ff0d77ac */ /* 0x000e660008000800 */
[----:B------:R-:W3:Y:S01]  /*3dd90*/  LDL.LU R86, [R1+0x534] ;  /* 0x0005340001567983 */ /* 0x000ee20000300800 */
[----:B------:R-:W0:Y:S03]  /*3dda0*/  LDCU UR48, c[0x0][0x3b8] ;  /* 0x00007700ff3077ac */ /* 0x000e260008000800 */
[----:B------:R-:W3:Y:S01]  /*3ddb0*/  LDL.LU R84, [R1+0x530] ;  /* 0x0005300001547983 */ /* 0x000ee20000300800 */
[----:B------:R-:W0:Y:S03]  /*3ddc0*/  LDCU UR72, c[0x0][0x3b8] ;  /* 0x00007700ff4877ac */ /* 0x000e260008000800 */
[----:B------:R-:W3:Y:S01]  /*3ddd0*/  LDL.LU R88, [R1+0x524] ;  /* 0x0005240001587983 */ /* 0x000ee20000300800 */
[----:B------:R-:W-:-:S03]  /*3dde0*/  SHF.R.S32.HI R74, RZ, 0x8, R74 ;  /* 0x00000008ff4a7819 */ /* 0x000fc6000001144a */
[----:B------:R0:W-:Y:S01]  /*3ddf0*/  @P3 STG.E.U8 desc[UR22][R72.64], R78 ;  /* 0x0000004e48003986 */ /* 0x0001e2000c101116 */
[CC--:B------:R-:W-:Y:S01]  /*3de00*/  IADD3 R58, P3, PT, R60.reuse, R3.reuse, RZ ;  /* 0x000000033c3a7210 */ /* 0x0c0fe20007f7e0ff */
[----:B------:R-:W-:Y:S01]  /*3de10*/  VIADD R7, R9, UR7 ;  /* 0x0000000709077c36 */ /* 0x000fe20008000000 */
[----:B------:R-:W0:Y:S01]  /*3de20*/  LDCU UR46, c[0x0][0x3b8] ;  /* 0x00007700ff2e77ac */ /* 0x000e220008000800 */
[----:B------:R-:W-:Y:S01]  /*3de30*/  @P4 STG.E.U8 desc[UR22][R70.64], R74 ;  /* 0x0000004a46004986 */ /* 0x000fe2000c101116 */
[-C--:B------:R-:W-:Y:S02]  /*3de40*/  LEA.HI.X.SX32 R59, R60, R2.reuse, 0x1, P3 ;  /* 0x000000023c3b7211 */ /* 0x080fe400018f0eff */
[CC--:B------:R-:W-:Y:S01]  /*3de50*/  IADD3 R60, P3, PT, R57.reuse, R3.reuse, RZ ;  /* 0x00000003393c7210 */ /* 0x0c0fe20007f7e0ff */
[----:B------:R-:W3:Y:S01]  /*3de60*/  LDL.LU R87, [R1+0x52c] ;  /* 0x00052c0001577983 */ /* 0x000ee20000300800 */
[C---:B------:R-:W-:Y:S01]  /*3de70*/  IADD3 R62, P4, PT, R56.reuse, R3, RZ ;  /* 0x00000003383e7210 */ /* 0x040fe20007f9e0ff */
[----:B------:R-:W0:Y:S02]  /*3de80*/  LDCU UR7, c[0x0][0x3b8] ;  /* 0x00007700ff0777ac */ /* 0x000e240008000800 */
[----:B------:R-:W3:Y:S01]  /*3de90*/  LDL.LU R91, [R1+0x520] ;  /* 0x00052000015b7983 */ /* 0x000ee20000300800 */
[-C--:B------:R-:W-:Y:S01]  /*3dea0*/  LEA.HI.X.SX32 R61, R57, R2.reuse, 0x1, P3 ;  /* 0x00000002393d7211 */ /* 0x080fe200018f0eff */
[----:B------:R-:W0:Y:S01]  /*3deb0*/  LDCU UR30, c[0x0][0x3b8] ;  /* 0x00007700ff1e77ac */ /* 0x000e220008000800 */
[----:B------:R-:W-:-:S02]  /*3dec0*/  LEA.HI.X.SX32 R63, R56, R2, 0x1, P4 ;  /* 0x00000002383f7211 */ /* 0x000fc400020f0eff */
[----:B------:R-:W-:-:S04]  /*3ded0*/  IADD3 R56, P3, PT, R92, R3, RZ ;  /* 0x000000035c387210 */ /* 0x000fc80007f7e0ff */
[----:B------:R-:W-:Y:S02]  /*3dee0*/  LEA.HI.X.SX32 R57, R92, R2, 0x1, P3 ;  /* 0x000000025c397211 */ /* 0x000fe400018f0eff */
[----:B------:R-:W3:Y:S01]  /*3def0*/  LDL.LU R92, [R1+0x528] ;  /* 0x00052800015c7983 */ /* 0x000ee20000300800 */
[----:B------:R-:W-:-:S04]  /*3df00*/  IADD3 R4, P4, PT, R93, R3, RZ ;  /* 0x000000035d047210 */ /* 0x000fc80007f9e0ff */
[----:B------:R-:W-:Y:S02]  /*3df10*/  LEA.HI.X.SX32 R5, R93, R2, 0x1, P4 ;  /* 0x000000025d057211 */ /* 0x000fe400020f0eff */
[----:B------:R-:W3:Y:S04]  /*3df20*/  LDL.LU R93, [R1+0x51c] ;  /* 0x00051c00015d7983 */ /* 0x000ee80000300800 */
[----:B------:R-:W-:Y:S04]  /*3df30*/  STL.64 [R1+0xb40], R4 ;  /* 0x000b400401007387 */ /* 0x000fe80000100a00 */
[----:B0-----:R-:W3:Y:S04]  /*3df40*/  LDL.LU R72, [R1+0x518] ;  /* 0x0005180001487983 */ /* 0x001ee80000300800 */
[----:B------:R2:W-:Y:S02]  /*3df50*/  @P5 STG.E.U8 desc[UR22][R68.64], R54 ;  /* 0x0000003644005986 */ /* 0x0005e4000c101116 */
[----:B--2---:R-:W-:-:S02]  /*3df60*/  IADD3 R68, P3, PT, R75, R3, RZ ;  /* 0x000000034b447210 */ /* 0x004fc40007f7e0ff */
[----:B----4-:R-:W-:Y:S02]  /*3df70*/  IADD3 R4, P4, PT, R83, R3, RZ ;  /* 0x0000000353047210 */ /* 0x010fe40007f9e0ff */
[-C--:B------:R-:W-:Y:S02]  /*3df80*/  LEA.HI.X.SX32 R69, R75, R2.reuse, 0x1, P3 ;  /* 0x000000024b457211 */ /* 0x080fe400018f0eff */
[----:B------:R-:W-:-:S03]  /*3df90*/  LEA.HI.X.SX32 R5, R83, R2, 0x1, P4 ;  /* 0x0000000253057211 */ /* 0x000fc600020f0eff */
[----:B------:R5:W-:Y:S04]  /*3dfa0*/  STL.64 [R1+0xb30], R68 ;  /* 0x000b304401007387 */ /* 0x000be80000100a00 */
[----:B------:R3:W-:Y:S01]  /*3dfb0*/  STL.64 [R1+0xb28], R4 ;  /* 0x000b280401007387 */ /* 0x0007e20000100a00 */
[-C--:B-----5:R-:W-:Y:S02]  /*3dfc0*/  IADD3 R68, P3, PT, R82, R3.reuse, RZ ;  /* 0x0000000352447210 */ /* 0x0a0fe40007f7e0ff */
[----:B---3--:R-:W-:Y:S02]  /*3dfd0*/  IADD3 R4, P4, PT, R86, R3, RZ ;  /* 0x0000000356047210 */ /* 0x008fe40007f9e0ff */
[-C--:B------:R-:W-:Y:S02]  /*3dfe0*/  LEA.HI.X.SX32 R69, R82, R2.reuse, 0x1, P3 ;  /* 0x0000000252457211 */ /* 0x080fe400018f0eff */
[----:B------:R-:W-:-:S03]  /*3dff0*/  LEA.HI.X.SX32 R5, R86, R2, 0x1, P4 ;  /* 0x0000000256057211 */ /* 0x000fc600020f0eff */
[----:B------:R0:W-:Y:S04]  /*3e000*/  STL.64 [R1+0xb18], R68 ;  /* 0x000b184401007387 */ /* 0x0001e80000100a00 */
[----:B------:R2:W-:Y:S04]  /*3e010*/  STL.64 [R1+0xb10], R4 ;  /* 0x000b100401007387 */ /* 0x0005e80000100a00 */
[----:B------:R-:W3:Y:S01]  /*3e020*/  LDL.LU R71, [R1+0x50c] ;  /* 0x00050c0001477983 */ /* 0x000ee20000300800 */
[----:B0-----:R-:W-:-:S03]  /*3e030*/  IADD3 R68, P3, PT, R84, R3, RZ ;  /* 0x0000000354447210 */ /* 0x001fc60007f7e0ff */
[----:B------:R-:W4:Y:S01]  /*3e040*/  LDL.LU R70, [R1+0x508] ;  /* 0x0005080001467983 */ /* 0x000f220000300800 */
[----:B--2---:R-:W-:Y:S02]  /*3e050*/  IADD3 R4, P4, PT, R88, R3, RZ ;  /* 0x0000000358047210 */ /* 0x004fe40007f9e0ff */
[-C--:B------:R-:W-:Y:S02]  /*3e060*/  LEA.HI.X.SX32 R69, R84, R2.reuse, 0x1, P3 ;  /* 0x0000000254457211 */ /* 0x080fe400018f0eff */
[----:B------:R-:W-:-:S03]  /*3e070*/  LEA.HI.X.SX32 R5, R88, R2, 0x1, P4 ;  /* 0x0000000258057211 */ /* 0x000fc600020f0eff */
[----:B------:R0:W-:Y:S04]  /*3e080*/  STL.64 [R1+0xaf8], R68 ;  /* 0x000af84401007387 */ /* 0x0001e80000100a00 */
[----:B------:R-:W2:Y:S04]  /*3e090*/  LDL.LU R83, [R1+0x504] ;  /* 0x0005040001537983 */ /* 0x000ea80000300800 */
[----:B------:R5:W-:Y:S01]  /*3e0a0*/  STL.64 [R1+0xaf0], R4 ;  /* 0x000af00401007387 */ /* 0x000be20000100a00 */
[----:B0-----:R-:W-:-:S03]  /*3e0b0*/  IADD3 R68, P3, PT, R87, R3, RZ ;  /* 0x0000000357447210 */ /* 0x001fc60007f7e0ff */
[----:B------:R-:W2:Y:S01]  /*3e0c0*/  LDL.LU R82, [R1+0x500] ;  /* 0x0005000001527983 */ /* 0x000ea20000300800 */
[----:B------:R-:W-:-:S03]  /*3e0d0*/  LEA.HI.X.SX32 R69, R87, R2, 0x1, P3 ;  /* 0x0000000257457211 */ /* 0x000fc600018f0eff */
[----:B------:R-:W2:Y:S01]  /*3e0e0*/  LDL.LU R86, [R1+0x4dc] ;  /* 0x0004dc0001567983 */ /* 0x000ea20000300800 */
[----:B-----5:R-:W-:-:S04]  /*3e0f0*/  IADD3 R4, P4, PT, R91, R3, RZ ;  /* 0x000000035b047210 */ /* 0x020fc80007f9e0ff */
[----:B------:R-:W-:Y:S01]  /*3e100*/  LEA.HI.X.SX32 R5, R91, R2, 0x1, P4 ;  /* 0x000000025b057211 */ /* 0x000fe200020f0eff */
[----:B------:R-:W-:Y:S04]  /*3e110*/  STL.64 [R1+0xae0], R68 ;  /* 0x000ae04401007387 */ /* 0x000fe80000100a00 */
[----:B------:R0:W-:Y:S02]  /*3e120*/  STL.64 [R1+0xad8], R4 ;  /* 0x000ad80401007387 */ /* 0x0001e40000100a00 */
[----:B0-----:R-:W-:-:S04]  /*3e130*/  IADD3 R4, P3, PT, R92, R3, RZ ;  /* 0x000000035c047210 */ /* 0x001fc80007f7e0ff */
[----:B------:R-:W-:-:S05]  /*3e140*/  LEA.HI.X.SX32 R5, R92, R2, 0x1, P3 ;  /* 0x000000025c057211 */ /* 0x000fca00018f0eff */
[----:B------:R0:W-:Y:S04]  /*3e150*/  STL.64 [R1+0xac8], R4 ;  /* 0x000ac80401007387 */ /* 0x0001e80000100a00 */
[----:B0-----:R-:W5:Y:S04]  /*3e160*/  LDL.LU.64 R4, [R1+0xe10] ;  /* 0x000e100001047983 */ /* 0x001f680000300a00 */
[----:B------:R-:W2:Y:S04]  /*3e170*/  LDL.LU R84, [R1+0x4e0] ;  /* 0x0004e00001547983 */ /* 0x000ea80000300800 */
[----:B------:R-:W2:Y:S01]  /*3e180*/  LDL.LU R88, [R1+0x4d4] ;  /* 0x0004d40001587983 */ /* 0x000ea20000300800 */
[----:B------:R-:W-:-:S02]  /*3e190*/  IADD3 R68, P4, PT, R93, R3, RZ ;  /* 0x000000035d447210 */ /* 0x000fc40007f9e0ff */
[----:B------:R-:W-:Y:S01]  /*3e1a0*/  IADD3 R92, P3, PT, R72, R3, RZ ;  /* 0x00000003485c7210 */ /* 0x000fe20007f7e0ff */
[----:B------:R-:W2:Y:S01]  /*3e1b0*/  LDL.LU R87, [R1+0x4d8] ;  /* 0x0004d80001577983 */ /* 0x000ea20000300800 */
[----:B------:R-:W-:-:S03]  /*3e1c0*/  LEA.HI.X.SX32 R69, R93, R2, 0x1, P4 ;  /* 0x000000025d457211 */ /* 0x000fc600020f0eff */
[----:B------:R-:W2:Y:S01]  /*3e1d0*/  LDL.LU R91, [R1+0x4d0] ;  /* 0x0004d000015b7983 */ /* 0x000ea20000300800 */
[----:B------:R-:W-:-:S03]  /*3e1e0*/  LEA.HI.X.SX32 R93, R72, R2, 0x1, P3 ;  /* 0x00000002485d7211 */ /* 0x000fc600018f0eff */
[----:B------:R-:W-:Y:S04]  /*3e1f0*/  STL.64 [R1+0xac0], R68 ;  /* 0x000ac04401007387 */ /* 0x000fe80000100a00 */
[----:B------:R0:W-:Y:S04]  /*3e200*/  STL.64 [R1+0xaa8], R92 ;  /* 0x000aa85c01007387 */ /* 0x0001e80000100a00 */
[----:B0-----:R-:W2:Y:S04]  /*3e210*/  LDL.LU R92, [R1+0x4cc] ;  /* 0x0004cc00015c7983 */ /* 0x001ea80000300800 */
[----:B------:R-:W2:Y:S01]  /*3e220*/  LDL.LU R93, [R1+0x4c8] ;  /* 0x0004c800015d7983 */ /* 0x000ea20000300800 */
[----:B-----5:R-:W-:-:S04]  /*3e230*/  IADD3 R68, P4, PT, R5, R3, RZ ;  /* 0x0000000305447210 */ /* 0x020fc80007f9e0ff */
[----:B------:R-:W-:-:S05]  /*3e240*/  LEA.HI.X.SX32 R69, R5, R2, 0x1, P4 ;  /* 0x0000000205457211 */ /* 0x000fca00020f0eff */
[----:B------:R0:W-:Y:S02]  /*3e250*/  STL.64 [R1+0xaa0], R68 ;  /* 0x000aa04401007387 */ /* 0x0001e40000100a00 */
[----:B0-----:R-:W-:Y:S01]  /*3e260*/  IMAD.MOV.U32 R69, RZ, RZ, R4 ;  /* 0x000000ffff457224 */ /* 0x001fe200078e0004 */
[-C--:B------:R-:W-:Y:S02]  /*3e270*/  IADD3 R68, P3, PT, R4, R3.reuse, RZ ;  /* 0x0000000304447210 */ /* 0x080fe40007f7e0ff */
[----:B---3--:R-:W-:Y:S02]  /*3e280*/  IADD3 R4, P4, PT, R71, R3, RZ ;  /* 0x0000000347047210 */ /* 0x008fe40007f9e0ff */
[-C--:B------:R-:W-:Y:S02]  /*3e290*/  LEA.HI.X.SX32 R69, R69, R2.reuse, 0x1, P3 ;  /* 0x0000000245457211 */ /* 0x080fe400018f0eff */
[----:B------:R-:W-:-:S03]  /*3e2a0*/  LEA.HI.X.SX32 R5, R71, R2, 0x1, P4 ;  /* 0x0000000247057211 */ /* 0x000fc600020f0eff */
[----:B------:R4:W-:Y:S04]  /*3e2b0*/  STL.64 [R1+0xa90], R68 ;  /* 0x000a904401007387 */ /* 0x0009e80000100a00 */
[----:B------:R2:W-:Y:S01]  /*3e2c0*/  STL.64 [R1+0xa88], R4 ;  /* 0x000a880401007387 */ /* 0x0005e20000100a00 */
[CC--:B----4-:R-:W-:Y:S02]  /*3e2d0*/  IADD3 R68, P3, PT, R70.reuse, R3.reuse, RZ ;  /* 0x0000000346447210 */ /* 0x0d0fe40007f7e0ff */
[C---:B--2---:R-:W-:Y:S02]  /*3e2e0*/  IADD3 R4, P4, PT, R83.reuse, R3, RZ ;  /* 0x0000000353047210 */ /* 0x044fe40007f9e0ff */
[-C--:B------:R-:W-:Y:S02]  /*3e2f0*/  LEA.HI.X.SX32 R69, R70, R2.reuse, 0x1, P3 ;  /* 0x0000000246457211 */ /* 0x080fe400018f0eff */
[----:B------:R-:W-:-:S03]  /*3e300*/  LEA.HI.X.SX32 R5, R83, R2, 0x1, P4 ;  /* 0x0000000253057211 */ /* 0x000fc600020f0eff */
[----:B------:R0:W-:Y:S04]  /*3e310*/  STL.64 [R1+0xa78], R68 ;  /* 0x000a784401007387 */ /* 0x0001e80000100a00 */
[----:B------:R2:W-:Y:S01]  /*3e320*/  STL.64 [R1+0xa70], R4 ;  /* 0x000a700401007387 */ /* 0x0005e20000100a00 */
[-C--:B0-----:R-:W-:Y:S02]  /*3e330*/  IADD3 R68, P3, PT, R82, R3.reuse, RZ ;  /* 0x0000000352447210 */ /* 0x081fe40007f7e0ff */
[----:B--2---:R-:W-:-:S04]  /*3e340*/  IADD3 R4, P4, PT, R86, R3, RZ ;  /* 0x0000000356047210 */ /* 0x004fc80007f9e0ff */
[-C--:B------:R-:W-:Y:S02]  /*3e350*/  LEA.HI.X.SX32 R5, R86, R2.reuse, 0x1, P4 ;  /* 0x0000000256057211 */ /* 0x080fe400020f0eff */
[-C--:B------:R-:W-:Y:S02]  /*3e360*/  LEA.HI.X.SX32 R69, R82, R2.reuse, 0x1, P3 ;  /* 0x0000000252457211 */ /* 0x080fe400018f0eff */
[CC--:B------:R-:W-:Y:S01]  /*3e370*/  IADD3 R82, P3, PT, R84.reuse, R3.reuse, RZ ;  /* 0x0000000354527210 */ /* 0x0c0fe20007f7e0ff */
[----:B------:R0:W-:Y:S03]  /*3e380*/  STL.64 [R1+0xa58], R4 ;  /* 0x000a580401007387 */ /* 0x0001e60000100a00 */
[----:B------:R-:W-:Y:S01]  /*3e390*/  LEA.HI.X.SX32 R83, R84, R2, 0x1, P3 ;  /* 0x0000000254537211 */ /* 0x000fe200018f0eff */
[----:B------:R-:W-:Y:S01]  /*3e3a0*/  STL.64 [R1+0xa60], R68 ;  /* 0x000a604401007387 */ /* 0x000fe20000100a00 */
[----:B0-----:R-:W-:-:S04]  /*3e3b0*/  IADD3 R4, P4, PT, R88, R3, RZ ;  /* 0x0000000358047210 */ /* 0x001fc80007f9e0ff */
[----:B------:R-:W-:Y:S01]  /*3e3c0*/  LEA.HI.X.SX32 R5, R88, R2, 0x1, P4 ;  /* 0x0000000258057211 */ /* 0x000fe200020f0eff */
        /* <DEDUP_REMOVED lines=12> */
[----:B------:R-:W-:Y:S04]  /*3e490*/  STL.64 [R1+0xa10], R86 ;  /* 0x000a105601007387 */ /* 0x000fe80000100a00 */
[----:B------:R0:W-:Y:S02]  /*3e4a0*/  STL.64 [R1+0xa08], R4 ;  /* 0x000a080401007387 */ /* 0x0001e40000100a00 */
[----:B0-----:R-:W-:-:S04]  /*3e4b0*/  IADD3 R4, P4, PT, R66, R3, RZ ;  /* 0x0000000342047210 */ /* 0x001fc80007f9e0ff */
[----:B------:R-:W-:Y:S02]  /*3e4c0*/  LEA.HI.X.SX32 R5, R66, R2, 0x1, P4 ;  /* 0x0000000242057211 */ /* 0x000fe400020f0eff */
[----:B------:R-:W-:-:S03]  /*3e4d0*/  IADD3 R86, P3, PT, R67, R3, RZ ;  /* 0x0000000343567210 */ /* 0x000fc60007f7e0ff */
[----:B------:R0:W-:Y:S01]  /*3e4e0*/  STL.64 [R1+0x9e8], R4 ;  /* 0x0009e80401007387 */ /* 0x0001e20000100a00 */
[----:B------:R-:W-:Y:S02]  /*3e4f0*/  LEA.HI.X.SX32 R87, R67, R2, 0x1, P3 ;  /* 0x0000000243577211 */ /* 0x000fe400018f0eff */
[-C--:B------:R-:W-:Y:S02]  /*3e500*/  IADD3 R66, P3, PT, R65, R3.reuse, RZ ;  /* 0x0000000341427210 */ /* 0x080fe40007f7e0ff */
[----:B0-----:R-:W-:-:S04]  /*3e510*/  IADD3 R4, P4, PT, R64, R3, RZ ;  /* 0x0000000340047210 */ /* 0x001fc80007f9e0ff */
[-C--:B------:R-:W-:Y:S01]  /*3e520*/  LEA.HI.X.SX32 R5, R64, R2.reuse, 0x1, P4 ;  /* 0x0000000240057211 */ /* 0x080fe200020f0eff */
[----:B------:R-:W-:Y:S04]  /*3e530*/  STL.64 [R1+0x9f0], R86 ;  /* 0x0009f05601007387 */ /* 0x000fe80000100a00 */
[----:B------:R0:W-:Y:S01]  /*3e540*/  STL.64 [R1+0x9d0], R4 ;  /* 0x0009d00401007387 */ /* 0x0001e20000100a00 */
[----:B------:R-:W-:Y:S02]  /*3e550*/  LEA.HI.X.SX32 R67, R65, R2, 0x1, P3 ;  /* 0x0000000241437211 */ /* 0x000fe400018f0eff */
[-C--:B------:R-:W-:Y:S02]  /*3e560*/  IADD3 R64, P3, PT, R53, R3.reuse, RZ ;  /* 0x0000000335407210 */ /* 0x080fe40007f7e0ff */
[----:B0-----:R-:W-:-:S04]  /*3e570*/  IADD3 R4, P4, PT, R52, R3, RZ ;  /* 0x0000000334047210 */ /* 0x001fc80007f9e0ff */
[-C--:B------:R-:W-:Y:S01]  /*3e580*/  LEA.HI.X.SX32 R5, R52, R2.reuse, 0x1, P4 ;  /* 0x0000000234057211 */ /* 0x080fe200020f0eff */
[----:B------:R-:W-:Y:S01]  /*3e590*/  STL.64 [R1+0x9d8], R66 ;  /* 0x0009d84201007387 */ /* 0x000fe20000100a00 */
        /* <DEDUP_REMOVED lines=30> */
[-C--:B------:R-:W-:Y:S01]  /*3e780*/  LEA.HI.X.SX32 R5, R30, R2.reuse, 0x1, P4 ;  /* 0x000000021e057211 */ /* 0x080fe200020f0eff */
[----:B------:R0:W-:Y:S04]  /*3e790*/  STL.64 [R1+0x950], R34 ;  /* 0x0009502201007387 */ /* 0x0001e80000100a00 */
[----:B------:R2:W-:Y:S01]  /*3e7a0*/  STL.64 [R1+0x948], R4 ;  /* 0x0009480401007387 */ /* 0x0005e20000100a00 */
[CC--:B0-----:R-:W-:Y:S02]  /*3e7b0*/  IADD3 R34, P3, PT, R45.reuse, R3.reuse, RZ ;  /* 0x000000032d227210 */ /* 0x0c1fe40007f7e0ff */
[----:B--2---:R-:W-:Y:S02]  /*3e7c0*/  IADD3 R4, P4, PT, R32, R3, RZ ;  /* 0x0000000320047210 */ /* 0x004fe40007f9e0ff */
[----:B------:R-:W-:-:S02]  /*3e7d0*/  LEA.HI.X.SX32 R35, R45, R2, 0x1, P3 ;  /* 0x000000022d237211 */ /* 0x000fc400018f0eff */
[----:B------:R-:W-:-:S03]  /*3e7e0*/  LEA.HI.X.SX32 R5, R32, R2, 0x1, P4 ;  /* 0x0000000220057211 */ /* 0x000fc600020f0eff */
[----:B------:R0:W-:Y:S04]  /*3e7f0*/  STL.64 [R1+0x938], R34 ;  /* 0x0009382201007387 */ /* 0x0001e80000100a00 */
[----:B------:R2:W-:Y:S01]  /*3e800*/  STL.64 [R1+0x930], R4 ;  /* 0x0009300401007387 */ /* 0x0005e20000100a00 */
[CC--:B0-----:R-:W-:Y:S02]  /*3e810*/  IADD3 R34, P3, PT, R44.reuse, R3.reuse, RZ ;  /* 0x000000032c227210 */ /* 0x0c1fe40007f7e0ff */
[C---:B--2---:R-:W-:Y:S02]  /*3e820*/  IADD3 R4, P4, PT, R29.reuse, R3, RZ ;  /* 0x000000031d047210 */ /* 0x044fe40007f9e0ff */
[-C--:B------:R-:W-:Y:S02]  /*3e830*/  LEA.HI.X.SX32 R35, R44, R2.reuse, 0x1, P3 ;  /* 0x000000022c237211 */ /* 0x080fe400018f0eff */
[----:B------:R-:W-:-:S03]  /*3e840*/  LEA.HI.X.SX32 R5, R29, R2, 0x1, P4 ;  /* 0x000000021d057211 */ /* 0x000fc600020f0eff */
[----:B------:R0:W-:Y:S04]  /*3e850*/  STL.64 [R1+0x918], R34 ;  /* 0x0009182201007387 */ /* 0x0001e80000100a00 */
[----:B------:R2:W-:Y:S01]  /*3e860*/  STL.64 [R1+0x910], R4 ;  /* 0x0009100401007387 */ /* 0x0005e20000100a00 */
[-C--:B0-----:R-:W-:Y:S02]  /*3e870*/  IADD3 R34, P3, PT, R43, R3.reuse, RZ ;  /* 0x000000032b227210 */ /* 0x081fe40007f7e0ff */
[----:B--2---:R-:W-:Y:S02]  /*3e880*/  IADD3 R4, P4, PT, R27, R3, RZ ;  /* 0x000000031b047210 */ /* 0x004fe40007f9e0ff */
        /* <DEDUP_REMOVED lines=72> */
[----:B------:R0:W-:Y:S04]  /*3ed10*/  STL.64 [R1+0x800], R34 ;  /* 0x0008002201007387 */ /* 0x0001e80000100a00 */
[----:B------:R2:W-:Y:S01]  /*3ed20*/  STL.64 [R1+0x7e0], R4 ;  /* 0x0007e00401007387 */ /* 0x0005e20000100a00 */
[----:B------:R-:W-:Y:S02]  /*3ed30*/  LEA.HI.X.SX32 R15, R16, R2, 0x1, P3 ;  /* 0x00000002100f7211 */ /* 0x000fe400018f0eff */
[-C--:B0-----:R-:W-:Y:S02]  /*3ed40*/  IADD3 R34, P3, PT, R11, R3.reuse, RZ ;  /* 0x000000030b227210 */ /* 0x081fe40007f7e0ff */
[----:B--2---:R-:W-:-:S04]  /*3ed50*/  IADD3 R4, P4, PT, R10, R3, RZ ;  /* 0x000000030a047210 */ /* 0x004fc80007f9e0ff */
[-C--:B------:R-:W-:Y:S01]  /*3ed60*/  LEA.HI.X.SX32 R5, R10, R2.reuse, 0x1, P4 ;  /* 0x000000020a057211 */ /* 0x080fe200020f0eff */
[----:B------:R-:W-:Y:S01]  /*3ed70*/  STL.64 [R1+0x7e8], R14 ;  /* 0x0007e80e01007387 */ /* 0x000fe20000100a00 */
[-C--:B------:R-:W-:Y:S02]  /*3ed80*/  LEA.HI.X.SX32 R35, R11, R2.reuse, 0x1, P3 ;  /* 0x000000020b237211 */ /* 0x080fe400018f0eff */
[CC--:B------:R-:W-:Y:S01]  /*3ed90*/  IADD3 R10, P3, PT, R12.reuse, R3.reuse, RZ ;  /* 0x000000030c0a7210 */ /* 0x0c0fe20007f7e0ff */
[----:B------:R0:W-:Y:S01]  /*3eda0*/  STL.64 [R1+0x7d0], R4 ;  /* 0x0007d00401007387 */ /* 0x0001e20000100a00 */
[----:B------:R-:W-:Y:S01]  /*3edb0*/  VIADD R6, R7, UR70 ;  /* 0x0000004607067c36 */ /* 0x000fe20008000000 */
[----:B------:R-:W2:Y:S01]  /*3edc0*/  LDCU UR70, c[0x0][0x3b8] ;  /* 0x00007700ff4677ac */ /* 0x000ea20008000800 */
[----:B------:R-:W-:Y:S01]  /*3edd0*/  LEA.HI.X.SX32 R11, R12, R2, 0x1, P3 ;  /* 0x000000020c0b7211 */ /* 0x000fe200018f0eff */
[----:B------:R-:W-:Y:S01]  /*3ede0*/  STL.64 [R1+0x7d8], R34 ;  /* 0x0007d82201007387 */ /* 0x000fe20000100a00 */
[----:B0-----:R-:W-:-:S04]  /*3edf0*/  IADD3 R4, P4, PT, R9, R3, RZ ;  /* 0x0000000309047210 */ /* 0x001fc80007f9e0ff */
[----:B------:R-:W-:Y:S01]  /*3ee00*/  LEA.HI.X.SX32 R5, R9, R2, 0x1, P4 ;  /* 0x0000000209057211 */ /* 0x000fe200020f0eff */
[----:B------:R0:W-:Y:S01]  /*3ee10*/  STL.64 [R1+0x7b8], R10 ;  /* 0x0007b80a01007387 */ /* 0x0001e20000100a00 */
[----:B------:R-:W-:Y:S01]  /*3ee20*/  VIADD R8, R6, UR45 ;  /* 0x0000002d06087c36 */ /* 0x000fe20008000000 */
[----:B------:R-:W3:Y:S02]  /*3ee30*/  LDCU UR45, c[0x0][0x3b8] ;  /* 0x00007700ff2d77ac */ /* 0x000ee40008000800 */
[----:B------:R4:W-:Y:S01]  /*3ee40*/  STL.64 [R1+0x7b0], R4 ;  /* 0x0007b00401007387 */ /* 0x0009e20000100a00 */
[----:B------:R-:W-:Y:S01]  /*3ee50*/  VIADD R90, R8, UR69 ;  /* 0x00000045085a7c36 */ /* 0x000fe20008000000 */
[----:B------:R-:W5:Y:S01]  /*3ee60*/  LDCU UR69, c[0x0][0x3b8] ;  /* 0x00007700ff4577ac */ /* 0x000f620008000800 */
[-C--:B0-----:R-:W-:Y:S02]  /*3ee70*/  IADD3 R10, P3, PT, R7, R3.reuse, RZ ;  /* 0x00000003070a7210 */ /* 0x081fe40007f7e0ff */
[----:B----4-:R-:W-:-:S04]  /*3ee80*/  IADD3 R4, P4, PT, R6, R3, RZ ;  /* 0x0000000306047210 */ /* 0x010fc80007f9e0ff */
[-C--:B------:R-:W-:Y:S02]  /*3ee90*/  LEA.HI.X.SX32 R5, R6, R2.reuse, 0x1, P4 ;  /* 0x0000000206057211 */ /* 0x080fe400020f0eff */
[-C--:B------:R-:W-:Y:S02]  /*3eea0*/  LEA.HI.X.SX32 R11, R7, R2.reuse, 0x1, P3 ;  /* 0x00000002070b7211 */ /* 0x080fe400018f0eff */
[-C--:B------:R-:W-:Y:S01]  /*3eeb0*/  IADD3 R6, P3, PT, R8, R3.reuse, RZ ;  /* 0x0000000308067210 */ /* 0x080fe20007f7e0ff */
[----:B------:R0:W-:Y:S01]  /*3eec0*/  STL.64 [R1+0x798], R4 ;  /* 0x0007980401007387 */ /* 0x0001e20000100a00 */
[----:B------:R-:W-:Y:S01]  /*3eed0*/  VIADD R89, R90, UR29 ;  /* 0x0000001d5a597c36 */ /* 0x000fe20008000000 */
[----:B------:R-:W4:Y:S01]  /*3eee0*/  LDCU UR29, c[0x0][0x3b8] ;  /* 0x00007700ff1d77ac */ /* 0x000f220008000800 */
[-C--:B------:R-:W-:Y:S02]  /*3eef0*/  LEA.HI.X.SX32 R7, R8, R2.reuse, 0x1, P3 ;  /* 0x0000000208077211 */ /* 0x080fe400018f0eff */
[----:B------:R-:W-:Y:S01]  /*3ef00*/  VIADD R85, R89, UR68 ;  /* 0x0000004459557c36 */ /* 0x000fe20008000000 */
[CC--:B0-----:R-:W-:Y:S01]  /*3ef10*/  IADD3 R4, P4, PT, R90.reuse, R3.reuse, RZ ;  /* 0x000000035a047210 */ /* 0x0c1fe20007f9e0ff */
[----:B------:R-:W-:Y:S01]  /*3ef20*/  STL.64 [R1+0x7a0], R10 ;  /* 0x0007a00a01007387 */ /* 0x000fe20000100a00 */
[----:B------:R-:W0:Y:S02]  /*3ef30*/  LDCU UR68, c[0x0][0x3b8] ;  /* 0x00007700ff4477ac */ /* 0x000e240008000800 */
[----:B------:R-:W-:Y:S01]  /*3ef40*/  LEA.HI.X.SX32 R5, R90, R2, 0x1, P4 ;  /* 0x000000025a057211 */ /* 0x000fe200020f0eff */
[----:B------:R1:W-:Y:S01]  /*3ef50*/  STL.64 [R1+0x788], R6 ;  /* 0x0007880601007387 */ /* 0x0003e20000100a00 */
[----:B------:R-:W-:Y:S01]  /*3ef60*/  VIADD R81, R85, UR44 ;  /* 0x0000002c55517c36 */ /* 0x000fe20008000000 */
[----:B------:R-:W0:Y:S02]  /*3ef70*/  LDCU UR44, c[0x0][0x3b8] ;  /* 0x00007700ff2c77ac */ /* 0x000e240008000800 */
[----:B------:R2:W-:Y:S01]  /*3ef80*/  STL.64 [R1+0x780], R4 ;  /* 0x0007800401007387 */ /* 0x0005e20000100a00 */
[----:B------:R-:W-:Y:S01]  /*3ef90*/  VIADD R80, R81, UR18 ;  /* 0x0000001251507c36 */ /* 0x000fe20008000000 */
[----:B------:R-:W0:Y:S01]  /*3efa0*/  LDCU UR18, c[0x0][0x3b8] ;  /* 0x00007700ff1277ac */ /* 0x000e220008000800 */
[----:B-1----:R-:W-:-:S02]  /*3efb0*/  IADD3 R6, P3, PT, R89, R3, RZ ;  /* 0x0000000359067210 */ /* 0x002fc40007f7e0ff */
[----:B--2---:R-:W-:Y:S02]  /*3efc0*/  IADD3 R4, P4, PT, R85, R3, RZ ;  /* 0x0000000355047210 */ /* 0x004fe40007f9e0ff */
[-C--:B------:R-:W-:Y:S02]  /*3efd0*/  LEA.HI.X.SX32 R7, R89, R2.reuse, 0x1, P3 ;  /* 0x0000000259077211 */ /* 0x080fe400018f0eff */
[----:B------:R-:W-:-:S03]  /*3efe0*/  LEA.HI.X.SX32 R5, R85, R2, 0x1, P4 ;  /* 0x0000000255057211 */ /* 0x000fc600020f0eff */
[----:B------:R1:W-:Y:S01]  /*3eff0*/  STL.64 [R1+0x770], R6 ;  /* 0x0007700601007387 */ /* 0x0003e20000100a00 */
[C---:B------:R-:W-:Y:S01]  /*3f000*/  VIADD R79, R80.reuse, UR67 ;  /* 0x00000043504f7c36 */ /* 0x040fe20008000000 */
[----:B------:R-:W2:Y:S02]  /*3f010*/  LDCU UR67, c[0x0][0x3b8] ;  /* 0x00007700ff4377ac */ /* 0x000ea40008000800 */
[----:B------:R0:W-:Y:S01]  /*3f020*/  STL.64 [R1+0x768], R4 ;  /* 0x0007680401007387 */ /* 0x0001e20000100a00 */
[----:B------:R-:W-:Y:S01]  /*3f030*/  VIADD R78, R79, UR43 ;  /* 0x0000002b4f4e7c36 */ /* 0x000fe20008000000 */
[----:B------:R-:W2:Y:S01]  /*3f040*/  LDCU UR43, c[0x0][0x3b8] ;  /* 0x00007700ff2b77ac */ /* 0x000ea20008000800 */
[CC--:B-1----:R-:W-:Y:S02]  /*3f050*/  IADD3 R6, P3, PT, R81.reuse, R3.reuse, RZ ;  /* 0x0000000351067210 */ /* 0x0c2fe40007f7e0ff */
[----:B0-----:R-:W-:Y:S02]  /*3f060*/  IADD3 R4, P4, PT, R80, R3, RZ ;  /* 0x0000000350047210 */ /* 0x001fe40007f9e0ff */
[----:B------:R-:W-:-:S02]  /*3f070*/  LEA.HI.X.SX32 R7, R81, R2, 0x1, P3 ;  /* 0x0000000251077211 */ /* 0x000fc400018f0eff */
[----:B------:R-:W-:-:S03]  /*3f080*/  LEA.HI.X.SX32 R5, R80, R2, 0x1, P4 ;  /* 0x0000000250057211 */ /* 0x000fc600020f0eff */
[----:B------:R0:W-:Y:S01]  /*3f090*/  STL.64 [R1+0x760], R6 ;  /* 0x0007600601007387 */ /* 0x0001e20000100a00 */
[C---:B------:R-:W-:Y:S01]  /*3f0a0*/  VIADD R77, R78.reuse, UR66 ;  /* 0x000000424e4d7c36 */ /* 0x040fe20008000000 */
[----:B------:R-:W1:Y:S02]  /*3f0b0*/  LDCU UR66, c[0x0][0x3b8] ;  /* 0x00007700ff4277ac */ /* 0x000e640008000800 */
[----:B------:R2:W-:Y:S01]  /*3f0c0*/  STL.64 [R1+0x758], R4 ;  /* 0x0007580401007387 */ /* 0x0005e20000100a00 */
[----:B------:R-:W-:Y:S01]  /*3f0d0*/  VIADD R76, R77, UR10 ;  /* 0x0000000a4d4c7c36 */ /* 0x000fe20008000000 */
[----:B------:R-:W1:Y:S01]  /*3f0e0*/  LDCU UR10, c[0x0][0x3b8] ;  /* 0x00007700ff0a77ac */ /* 0x000e620008000800 */
[CC--:B0-----:R-:W-:Y:S02]  /*3f0f0*/  IADD3 R6, P3, PT, R79.reuse, R3.reuse, RZ ;  /* 0x000000034f067210 */ /* 0x0c1fe40007f7e0ff */
[----:B--2---:R-:W-:Y:S02]  /*3f100*/  IADD3 R4, P4, PT, R78, R3, RZ ;  /* 0x000000034e047210 */ /* 0x004fe40007f9e0ff */
[----:B------:R-:W-:-:S02]  /*3f110*/  LEA.HI.X.SX32 R7, R79, R2, 0x1, P3 ;  /* 0x000000024f077211 */ /* 0x000fc400018f0eff */
[----:B------:R-:W-:-:S03]  /*3f120*/  LEA.HI.X.SX32 R5, R78, R2, 0x1, P4 ;  /* 0x000000024e057211 */ /* 0x000fc600020f0eff */
[----:B------:R0:W-:Y:S01]  /*3f130*/  STL.64 [R1+0x740], R6 ;  /* 0x0007400601007387 */ /* 0x0001e20000100a00 */
[C---:B------:R-:W-:Y:S01]  /*3f140*/  VIADD R75, R76.reuse, UR28 ;  /* 0x0000001c4c4b7c36 */ /* 0x040fe20008000000 */
[----:B------:R-:W2:Y:S02]  /*3f150*/  LDCU UR28, c[0x0][0x3b8] ;  /* 0x00007700ff1c77ac */ /* 0x000ea40008000800 */
[----:B------:R1:W-:Y:S01]  /*3f160*/  STL.64 [R1+0x738], R4 ;  /* 0x0007380401007387 */ /* 0x0003e20000100a00 */
[----:B------:R-:W-:Y:S01]  /*3f170*/  VIADD R74, R75, UR65 ;  /* 0x000000414b4a7c36 */ /* 0x000fe20008000000 */
[----:B------:R-:W2:Y:S01]  /*3f180*/  LDCU UR65, c[0x0][0x3b8] ;  /* 0x00007700ff4177ac */ /* 0x000ea20008000800 */
[-C--:B0-----:R-:W-:Y:S02]  /*3f190*/  IADD3 R6, P3, PT, R77, R3.reuse, RZ ;  /* 0x000000034d067210 */ /* 0x081fe40007f7e0ff */
[----:B-1----:R-:W-:-:S04]  /*3f1a0*/  IADD3 R4, P4, PT, R76, R3, RZ ;  /* 0x000000034c047210 */ /* 0x002fc80007f9e0ff */
[-C--:B------:R-:W-:Y:S02]  /*3f1b0*/  LEA.HI.X.SX32 R5, R76, R2.reuse, 0x1, P4 ;  /* 0x000000024c057211 */ /* 0x080fe400020f0eff */
[-C--:B------:R-:W-:Y:S02]  /*3f1c0*/  LEA.HI.X.SX32 R7, R77, R2.reuse, 0x1, P3 ;  /* 0x000000024d077211 */ /* 0x080fe400018f0eff */
[CC--:B------:R-:W-:Y:S01]  /*3f1d0*/  IADD3 R34, P3, PT, R75.reuse, R3.reuse, RZ ;  /* 0x000000034b227210 */ /* 0x0c0fe20007f7e0ff */
[----:B------:R0:W-:Y:S01]  /*3f1e0*/  STL.64 [R1+0x728], R4 ;  /* 0x0007280401007387 */ /* 0x0001e20000100a00 */
[C---:B------:R-:W-:Y:S01]  /*3f1f0*/  VIADD R73, R74.reuse, UR42 ;  /* 0x0000002a4a497c36 */ /* 0x040fe20008000000 */
[----:B------:R-:W1:Y:S01]  /*3f200*/  LDCU UR42, c[0x0][0x3b8] ;  /* 0x00007700ff2a77ac */ /* 0x000e620008000800 */
        /* <DEDUP_REMOVED lines=13> */
[C---:B--2---:R-:W-:Y:S02]  /*3f2e0*/  IADD3 R4, P4, PT, R72.reuse, R3, RZ ;  /* 0x0000000348047210 */ /* 0x044fe40007f9e0ff */
        /* <DEDUP_REMOVED lines=23> */
[----:B------:R-:W-:Y:S01]  /*3f460*/  VIADD R84, R82, UR40 ;  /* 0x0000002852547c36 */ /* 0x000fe20008000000 */
[----:B------:R-:W2:Y:S02]  /*3f470*/  LDCU UR40, c[0x0][0x3b8] ;  /* 0x00007700ff2877ac */ /* 0x000ea40008000800 */
[----:B------:R1:W-:Y:S01]  /*3f480*/  STL.64 [R1+0x6d8], R4 ;  /* 0x0006d80401007387 */ /* 0x0003e20000100a00 */
[----:B------:R-:W-:Y:S01]  /*3f490*/  VIADD R86, R84, UR61 ;  /* 0x0000003d54567c36 */ /* 0x000fe20008000000 */
[----:B------:R-:W2:Y:S01]  /*3f4a0*/  LDCU UR61, c[0x0][0x3b8] ;  /* 0x00007700ff3d77ac */ /* 0x000ea20008000800 */
[CC--:B0-----:R-:W-:Y:S02]  /*3f4b0*/  IADD3 R34, P3, PT, R83.reuse, R3.reuse, RZ ;  /* 0x0000000353227210 */ /* 0x0c1fe40007f7e0ff */
[----:B-1----:R-:W-:Y:S02]  /*3f4c0*/  IADD3 R4, P4, PT, R82, R3, RZ ;  /* 0x0000000352047210 */ /* 0x002fe40007f9e0ff */
[----:B------:R-:W-:-:S02]  /*3f4d0*/  LEA.HI.X.SX32 R35, R83, R2, 0x1, P3 ;  /* 0x0000000253237211 */ /* 0x000fc400018f0eff */
[----:B------:R-:W-:-:S03]  /*3f4e0*/  LEA.HI.X.SX32 R5, R82, R2, 0x1, P4 ;  /* 0x0000000252057211 */ /* 0x000fc600020f0eff */
[----:B------:R0:W-:Y:S01]  /*3f4f0*/  STL.64 [R1+0x6d0], R34 ;  /* 0x0006d02201007387 */ /* 0x0001e20000100a00 */
[----:B------:R-:W-:Y:S01]  /*3f500*/  VIADD R88, R86, UR6 ;  /* 0x0000000656587c36 */ /* 0x000fe20008000000 */
[----:B------:R-:W1:Y:S02]  /*3f510*/  LDCU UR6, c[0x0][0x3b8] ;  /* 0x00007700ff0677ac */ /* 0x000e640008000800 */
[----:B------:R2:W-:Y:S01]  /*3f520*/  STL.64 [R1+0x6c8], R4 ;  /* 0x0006c80401007387 */ /* 0x0005e20000100a00 */
[----:B------:R-:W-:Y:S01]  /*3f530*/  VIADD R87, R88, UR60 ;  /* 0x0000003c58577c36 */ /* 0x000fe20008000000 */
[----:B------:R-:W1:Y:S01]  /*3f540*/  LDCU UR60, c[0x0][0x3b8] ;  /* 0x00007700ff3c77ac */ /* 0x000e620008000800 */
[-C--:B0-----:R-:W-:Y:S02]  /*3f550*/  IADD3 R34, P3, PT, R84, R3.reuse, RZ ;  /* 0x0000000354227210 */ /* 0x081fe40007f7e0ff */
        /* <DEDUP_REMOVED lines=32> */
[-C--:B------:R-:W-:Y:S02]  /*3f760*/  LEA.HI.X.SX32 R5, R30, R2.reuse, 0x1, P4 ;  /* 0x000000021e057211 */ /* 0x080fe400020f0eff */
[CC--:B------:R-:W-:Y:S01]  /*3f770*/  IADD3 R30, P3, PT, R32.reuse, R3.reuse, RZ ;  /* 0x00000003201e7210 */ /* 0x0c0fe20007f7e0ff */
[----:B------:R-:W-:Y:S01]  /*3f780*/  STL.64 [R1+0x688], R34 ;  /* 0x0006882201007387 */ /* 0x000fe20000100a00 */
[----:B------:R-:W-:Y:S01]  /*3f790*/  VIADD R27, R29, UR25 ;  /* 0x000000191d1b7c36 */ /* 0x000fe20008000000 */
[----:B------:R-:W0:Y:S02]  /*3f7a0*/  LDCU UR25, c[0x0][0x3b8] ;  /* 0x00007700ff1977ac */ /* 0x000e240008000800 */
[----:B------:R1:W-:Y:S01]  /*3f7b0*/  STL.64 [R1+0x680], R4 ;  /* 0x0006800401007387 */ /* 0x0003e20000100a00 */
[----:B------:R-:W-:Y:S01]  /*3f7c0*/  LEA.HI.X.SX32 R31, R32, R2, 0x1, P3 ;  /* 0x00000002201f7211 */ /* 0x000fe200018f0eff */
[----:B------:R-:W-:Y:S01]  /*3f7d0*/  VIADD R26, R27, UR57 ;  /* 0x000000391b1a7c36 */ /* 0x000fe20008000000 */
[----:B------:R-:W0:Y:S01]  /*3f7e0*/  LDCU UR57, c[0x0][0x3b8] ;  /* 0x00007700ff3977ac */ /* 0x000e220008000800 */
[----:B-1----:R-:W-:-:S04]  /*3f7f0*/  IADD3 R4, P4, PT, R29, R3, RZ ;  /* 0x000000031d047210 */ /* 0x002fc80007f9e0ff */
[----:B------:R-:W-:Y:S01]  /*3f800*/  LEA.HI.X.SX32 R5, R29, R2, 0x1, P4 ;  /* 0x000000021d057211 */ /* 0x000fe200020f0eff */
[----:B------:R1:W-:Y:S01]  /*3f810*/  STL.64 [R1+0x670], R30 ;  /* 0x0006701e01007387 */ /* 0x0003e20000100a00 */
[----:B------:R-:W-:Y:S01]  /*3f820*/  VIADD R28, R26, UR37 ;  /* 0x000000251a1c7c36 */ /* 0x000fe20008000000 */
[----:B------:R-:W0:Y:S02]  /*3f830*/  LDCU UR37, c[0x0][0x3b8] ;  /* 0x00007700ff2577ac */ /* 0x000e240008000800 */
[----:B------:R2:W-:Y:S01]  /*3f840*/  STL.64 [R1+0x668], R4 ;  /* 0x0006680401007387 */ /* 0x0005e20000100a00 */
[----:B------:R-:W-:Y:S01]  /*3f850*/  VIADD R25, R28, UR56 ;  /* 0x000000381c197c36 */ /* 0x000fe20008000000 */
[----:B------:R-:W0:Y:S01]  /*3f860*/  LDCU UR56, c[0x0][0x3b8] ;  /* 0x00007700ff3877ac */ /* 0x000e220008000800 */
[-C--:B-1----:R-:W-:Y:S02]  /*3f870*/  IADD3 R30, P3, PT, R27, R3.reuse, RZ ;  /* 0x000000031b1e7210 */ /* 0x082fe40007f7e0ff */
[----:B--2---:R-:W-:-:S02]  /*3f880*/  IADD3 R4, P4, PT, R26, R3, RZ ;  /* 0x000000031a047210 */ /* 0x004fc40007f9e0ff */
[-C--:B------:R-:W-:Y:S02]  /*3f890*/  LEA.HI.X.SX32 R31, R27, R2.reuse, 0x1, P3 ;  /* 0x000000021b1f7211 */ /* 0x080fe400018f0eff */
[-C--:B------:R-:W-:Y:S02]  /*3f8a0*/  LEA.HI.X.SX32 R5, R26, R2.reuse, 0x1, P4 ;  /* 0x000000021a057211 */ /* 0x080fe400020f0eff */
[CC--:B------:R-:W-:Y:S01]  /*3f8b0*/  IADD3 R26, P3, PT, R28.reuse, R3.reuse, RZ ;  /* 0x000000031c1a7210 */ /* 0x0c0fe20007f7e0ff */
[----:B------:R-:W-:Y:S01]  /*3f8c0*/  STL.64 [R1+0x660], R30 ;  /* 0x0006601e01007387 */ /* 0x000fe20000100a00 */
[----:B------:R-:W-:Y:S01]  /*3f8d0*/  VIADD R23, R25, UR11 ;  /* 0x0000000b19177c36 */ /* 0x000fe20008000000 */
[----:B------:R-:W1:Y:S02]  /*3f8e0*/  LDCU UR11, c[0x0][0x3b8] ;  /* 0x00007700ff0b77ac */ /* 0x000e640008000800 */
[----:B------:R2:W-:Y:S01]  /*3f8f0*/  STL.64 [R1+0x658], R4 ;  /* 0x0006580401007387 */ /* 0x0005e20000100a00 */
[----:B------:R-:W-:Y:S01]  /*3f900*/  LEA.HI.X.SX32 R27, R28, R2, 0x1, P3 ;  /* 0x000000021c1b7211 */ /* 0x000fe200018f0eff */
[----:B------:R-:W-:Y:S01]  /*3f910*/  VIADD R22, R23, UR15 ;  /* 0x0000000f17167c36 */ /* 0x000fe20008000000 */
[----:B------:R-:W0:Y:S01]  /*3f920*/  LDCU UR15, c[0x0][0x3b8] ;  /* 0x00007700ff0f77ac */ /* 0x000e220008000800 */
[----:B--2---:R-:W-:-:S04]  /*3f930*/  IADD3 R4, P4, PT, R25, R3, RZ ;  /* 0x0000000319047210 */ /* 0x004fc80007f9e0ff */
[----:B------:R-:W-:Y:S01]  /*3f940*/  LEA.HI.X.SX32 R5, R25, R2, 0x1, P4 ;  /* 0x0000000219057211 */ /* 0x000fe200020f0eff */
[----:B------:R2:W-:Y:S01]  /*3f950*/  STL.64 [R1+0x648], R26 ;  /* 0x0006481a01007387 */ /* 0x0005e20000100a00 */
[----:B------:R-:W-:Y:S01]  /*3f960*/  VIADD R24, R22, UR55 ;  /* 0x0000003716187c36 */ /* 0x000fe20008000000 */
[----:B------:R-:W0:Y:S02]  /*3f970*/  LDCU UR55, c[0x0][0x3b8] ;  /* 0x00007700ff3777ac */ /* 0x000e240008000800 */
[----:B------:R1:W-:Y:S01]  /*3f980*/  STL.64 [R1+0x640], R4 ;  /* 0x0006400401007387 */ /* 0x0003e20000100a00 */
[----:B------:R-:W-:Y:S01]  /*3f990*/  VIADD R21, R24, UR36 ;  /* 0x0000002418157c36 */ /* 0x000fe20008000000 */
[----:B------:R-:W0:Y:S01]  /*3f9a0*/  LDCU UR36, c[0x0][0x3b8] ;  /* 0x00007700ff2477ac */ /* 0x000e220008000800 */
[-C--:B--2---:R-:W-:Y:S02]  /*3f9b0*/  IADD3 R26, P3, PT, R23, R3.reuse, RZ ;  /* 0x00000003171a7210 */ /* 0x084fe40007f7e0ff */
[----:B-1----:R-:W-:-:S02]  /*3f9c0*/  IADD3 R4, P4, PT, R22, R3, RZ ;  /* 0x0000000316047210 */ /* 0x002fc40007f9e0ff */
        /* <DEDUP_REMOVED lines=92> */
[C---:B------:R-:W-:Y:S01]  /*3ff90*/  VIADD R77, R78.reuse, UR32 ;  /* 0x000000204e4d7c36 */ /* 0x040fe20008000000 */
[----:B------:R-:W0:Y:S02]  /*3ffa0*/  LDCU UR32, c[0x0][0x3b8] ;  /* 0x00007700ff2077ac */ /* 0x000e240008000800 */
[----:B------:R1:W-:Y:S01]  /*3ffb0*/  STL.64 [R1+0x558], R4 ;  /* 0x0005580401007387 */ /* 0x0003e20000100a00 */
[----:B------:R-:W-:Y:S01]  /*3ffc0*/  VIADD R76, R77, UR73 ;  /* 0x000000494d4c7c36 */ /* 0x000fe20008000000 */
[----:B------:R-:W0:Y:S01]  /*3ffd0*/  LDCU UR73, c[0x0][0x3b8] ;  /* 0x00007700ff4977ac */ /* 0x000e220008000800 */
[-C--:B--2---:R-:W-:Y:S02]  /*3ffe0*/  IADD3 R6, P3, PT, R79, R3.reuse, RZ ;  /* 0x000000034f067210 */ /* 0x084fe40007f7e0ff */
[----:B-1----:R-:W-:-:S02]  /*3fff0*/  IADD3 R4, P4, PT, R78, R3, RZ ;  /* 0x000000034e047210 */ /* 0x002fc40007f9e0ff */
[-C--:B------:R-:W-:Y:S02]  /*40000*/  LEA.HI.X.SX32 R7, R79, R2.reuse, 0x1, P3 ;  /* 0x000000024f077211 */ /* 0x080fe400018f0eff */
[----:B------:R-:W-:-:S03]  /*40010*/  LEA.HI.X.SX32 R5, R78, R2, 0x1, P4 ;  /* 0x000000024e057211 */ /* 0x000fc600020f0eff */
[----:B------:R1:W-:Y:S01]  /*40020*/  STL.64 [R1+0x540], R6 ;  /* 0x0005400601007387 */ /* 0x0003e20000100a00 */
[----:B------:R-:W-:-:S03]  /*40030*/  VIADD R75, R76, UR74 ;  /* 0x0000004a4c4b7c36 */ /* 0x000fc60008000000 */
[----:B------:R2:W-:Y:S01]  /*40040*/  STL.64 [R1+0x538], R4 ;  /* 0x0005380401007387 */ /* 0x0005e20000100a00 */
[----:B------:R-:W-:Y:S01]  /*40050*/  VIADD R74, R75, UR5 ;  /* 0x000000054b4a7c36 */ /* 0x000fe20008000000 */
[----:B------:R-:W0:Y:S01]  /*40060*/  LDCU UR5, c[0x0][0x3b8] ;  /* 0x00007700ff0577ac */ /* 0x000e220008000800 */
[CC--:B-1----:R-:W-:Y:S02]  /*40070*/  IADD3 R6, P3, PT, R77.reuse, R3.reuse, RZ ;  /* 0x000000034d067210 */ /* 0x0c2fe40007f7e0ff */
        /* <DEDUP_REMOVED lines=12> */
[----:B------:R-:W-:Y:S02]  /*40140*/  LEA.HI.X.SX32 R5, R74, R2, 0x1, P4 ;  /* 0x000000024a057211 */ /* 0x000fe400020f0eff */
[----:B------:R-:W-:Y:S01]  /*40150*/  IADD3 R18, P3, PT, R73, R3, RZ ;  /* 0x0000000349127210 */ /* 0x000fe20007f7e0ff */
[----:B------:R-:W-:Y:S01]  /*40160*/  STL.64 [R1+0x508], R6 ;  /* 0x0005080601007387 */ /* 0x000fe20000100a00 */
[----:B------:R-:W-:-:S03]  /*40170*/  VIADD R71, R72, UR71 ;  /* 0x0000004748477c36 */ /* 0x000fc60008000000 */
[----:B------:R0:W-:Y:S01]  /*40180*/  STL.64 [R1+0x500], R4 ;  /* 0x0005000401007387 */ /* 0x0001e20000100a00 */
[----:B------:R-:W-:Y:S01]  /*40190*/  LEA.HI.X.SX32 R19, R73, R2, 0x1, P3 ;  /* 0x0000000249137211 */ /* 0x000fe200018f0eff */
[----:B------:R-:W-:Y:S01]  /*401a0*/  VIADD R70, R71, UR47 ;  /* 0x0000002f47467c36 */ /* 0x000fe20008000000 */
[----:B------:R-:W1:Y:S01]  /*401b0*/  LDCU UR47, c[0x0][0x3b8] ;  /* 0x00007700ff2f77ac */ /* 0x000e620008000800 */
[----:B0-----:R-:W-:-:S04]  /*401c0*/  IADD3 R4, P4, PT, R72, R3, RZ ;  /* 0x0000000348047210 */ /* 0x001fc80007f9e0ff */
[-C--:B------:R-:W-:Y:S01]  /*401d0*/  LEA.HI.X.SX32 R5, R72, R2.reuse, 0x1, P4 ;  /* 0x0000000248057211 */ /* 0x080fe200020f0eff */
[----:B------:R0:W-:Y:S01]  /*401e0*/  STL.64 [R1+0x4e8], R18 ;  /* 0x0004e81201007387 */ /* 0x0001e20000100a00 */
[C---:B------:R-:W-:Y:S01]  /*401f0*/  VIADD R69, R70.reuse, UR13 ;  /* 0x0000000d46457c36 */ /* 0x040fe20008000000 */
[----:B------:R-:W1:Y:S02]  /*40200*/  LDCU UR13, c[0x0][0x3b8] ;  /* 0x00007700ff0d77ac */ /* 0x000e640008000800 */
[----:B------:R2:W-:Y:S01]  /*40210*/  STL.64 [R1+0x4e0], R4 ;  /* 0x0004e00401007387 */ /* 0x0005e20000100a00 */
[----:B------:R-:W-:Y:S01]  /*40220*/  VIADD R68, R69, UR48 ;  /* 0x0000003045447c36 */ /* 0x000fe20008000000 */
        /* <DEDUP_REMOVED lines=15> */
[----:B------:R-:W-:-:S03]  /*40320*/  VIADD R82, R80, UR72 ;  /* 0x0000004850527c36 */ /* 0x000fc60008000000 */
[----:B------:R1:W-:Y:S01]  /*40330*/  STL.64 [R1+0x4c8], R4 ;  /* 0x0004c80401007387 */ /* 0x0003e20000100a00 */
[----:B------:R-:W-:Y:S01]  /*40340*/  VIADD R83, R82, UR70 ;  /* 0x0000004652537c36 */ /* 0x000fe20008000000 */
[CC--:B0-----:R-:W-:Y:S02]  /*40350*/  IADD3 R18, P3, PT, R81.reuse, R3.reuse, RZ ;  /* 0x0000000351127210 */ /* 0x0c1fe40007f7e0ff */
[C---:B-1----:R-:W-:Y:S02]  /*40360*/  IADD3 R4, P4, PT, R80.reuse, R3, RZ ;  /* 0x0000000350047210 */ /* 0x042fe40007f9e0ff */
[-C--:B------:R-:W-:Y:S02]  /*40370*/  LEA.HI.X.SX32 R19, R81, R2.reuse, 0x1, P3 ;  /* 0x0000000251137211 */ /* 0x080fe400018f0eff */
[----:B------:R-:W-:-:S03]  /*40380*/  LEA.HI.X.SX32 R5, R80, R2, 0x1, P4 ;  /* 0x0000000250057211 */ /* 0x000fc600020f0eff */
[----:B------:R0:W-:Y:S01]  /*40390*/  STL.64 [R1+0x440], R18 ;  /* 0x0004401201007387 */ /* 0x0001e20000100a00 */
[----:B------:R-:W-:Y:S01]  /*403a0*/  VIADD R85, R83, UR30 ;  /* 0x0000001e53557c36 */ /* 0x000fe20008000000 */
[----:B------:R-:W1:Y:S02]  /*403b0*/  LDCU UR30, c[0x0][0x3b8] ;  /* 0x00007700ff1e77ac */ /* 0x000e640008000800 */
[----:B------:R2:W-:Y:S01]  /*403c0*/  STL.64 [R1+0x4c0], R4 ;  /* 0x0004c00401007387 */ /* 0x0005e20000100a00 */
[----:B---3--:R-:W-:Y:S01]  /*403d0*/  VIADD R84, R85, UR45 ;  /* 0x0000002d55547c36 */ /* 0x008fe20008000000 */
[----:B------:R-:W3:Y:S01]  /*403e0*/  LDCU UR45, c[0x0][0x3b8] ;  /* 0x00007700ff2d77ac */ /* 0x000ee20008000800 */
[CC--:B0-----:R-:W-:Y:S02]  /*403f0*/  IADD3 R18, P3, PT, R82.reuse, R3.reuse, RZ ;  /* 0x0000000352127210 */ /* 0x0c1fe40007f7e0ff */
[----:B--2---:R-:W-:Y:S02]  /*40400*/  IADD3 R4, P4, PT, R83, R3, RZ ;  /* 0x0000000353047210 */ /* 0x004fe40007f9e0ff */
[----:B------:R-:W-:-:S02]  /*40410*/  LEA.HI.X.SX32 R19, R82, R2, 0x1, P3 ;  /* 0x0000000252137211 */ /* 0x000fc400018f0eff */
[----:B------:R-:W-:-:S03]  /*40420*/  LEA.HI.X.SX32 R5, R83, R2, 0x1, P4 ;  /* 0x0000000253057211 */ /* 0x000fc600020f0eff */
[----:B------:R0:W-:Y:S01]  /*40430*/  STL.64 [R1+0x438], R18 ;  /* 0x0004381201007387 */ /* 0x0001e20000100a00 */
[C---:B----4-:R-:W-:Y:S01]  /*40440*/  VIADD R87, R84.reuse, UR29 ;  /* 0x0000001d54577c36 */ /* 0x050fe20008000000 */
[----:B------:R-:W2:Y:S02]  /*40450*/  LDCU UR29, c[0x0][0x3b8] ;  /* 0x00007700ff1d77ac */ /* 0x000ea40008000800 */
[----:B------:R4:W-:Y:S01]  /*40460*/  STL.64 [R1+0x4b8], R4 ;  /* 0x0004b80401007387 */ /* 0x0009e20000100a00 */
[----:B------:R-:W-:Y:S01]  /*40470*/  VIADD R86, R87, UR68 ;  /* 0x0000004457567c36 */ /* 0x000fe20008000000 */
[CC--:B0-----:R-:W-:Y:S02]  /*40480*/  IADD3 R18, P3, PT, R85.reuse, R3.reuse, RZ ;  /* 0x0000000355127210 */ /* 0x0c1fe40007f7e0ff */
[----:B----4-:R-:W-:Y:S02]  /*40490*/  IADD3 R4, P4, PT, R84, R3, RZ ;  /* 0x0000000354047210 */ /* 0x010fe40007f9e0ff */
[----:B------:R-:W-:-:S02]  /*404a0*/  LEA.HI.X.SX32 R19, R85, R2, 0x1, P3 ;  /* 0x0000000255137211 */ /* 0x000fc400018f0eff */
[----:B------:R-:W-:-:S03]  /*404b0*/  LEA.HI.X.SX32 R5, R84, R2, 0x1, P4 ;  /* 0x0000000254057211 */ /* 0x000fc600020f0eff */
[----:B------:R0:W-:Y:S01]  /*404c0*/  STL.64 [R1+0x430], R18 ;  /* 0x0004301201007387 */ /* 0x0001e20000100a00 */
[----:B------:R-:W-:Y:S01]  /*404d0*/  VIADD R90, R86, UR44 ;  /* 0x0000002c565a7c36 */ /* 0x000fe20008000000 */
[----:B------:R-:W4:Y:S02]  /*404e0*/  LDCU UR44, c[0x0][0x3b8] ;  /* 0x00007700ff2c77ac */ /* 0x000f240008000800 */
        /* <DEDUP_REMOVED lines=11> */
[----:B------:R-:W2:Y:S01]  /*405a0*/  LDCU UR43, c[0x0][0x3b8] ;  /* 0x00007700ff2b77ac */ /* 0x000ea20008000800 */
[-C--:B0-----:R-:W-:Y:S02]  /*405b0*/  IADD3 R18, P3, PT, R90, R3.reuse, RZ ;  /* 0x000000035a127210 */ /* 0x081fe40007f7e0ff */
[----:B-1----:R-:W-:Y:S02]  /*405c0*/  IADD3 R4, P4, PT, R92, R3, RZ ;  /* 0x000000035c047210 */ /* 0x002fe40007f9e0ff */
[-C--:B------:R-:W-:Y:S02]  /*405d0*/  LEA.HI.X.SX32 R19, R90, R2.reuse, 0x1, P3 ;  /* 0x000000025a137211 */ /* 0x080fe400018f0eff */
[----:B------:R-:W-:-:S03]  /*405e0*/  LEA.HI.X.SX32 R5, R92, R2, 0x1, P4 ;  /* 0x000000025c057211 */ /* 0x000fc600020f0eff */
[----:B------:R0:W-:Y:S01]  /*405f0*/  STL.64 [R1+0x420], R18 ;  /* 0x0004201201007387 */ /* 0x0001e20000100a00 */
[----:B------:R-:W-:-:S03]  /*40600*/  VIADD R15, R17, UR66 ;  /* 0x00000042110f7c36 */ /* 0x000fc60008000000 */
[----:B------:R1:W-:Y:S01]  /*40610*/  STL.64 [R1+0x4a0], R4 ;  /* 0x0004a00401007387 */ /* 0x0003e20000100a00 */
[----:B------:R-:W-:Y:S01]  /*40620*/  VIADD R14, R15, UR10 ;  /* 0x0000000a0f0e7c36 */ /* 0x000fe20008000000 */
[----:B------:R-:W2:Y:S01]  /*40630*/  LDCU UR10, c[0x0][0x3b8] ;  /* 0x00007700ff0a77ac */ /* 0x000ea20008000800 */
        /* <DEDUP_REMOVED lines=8> */
[----:B------:R-:W-:Y:S01]  /*406c0*/  VIADD R13, R16, UR65 ;  /* 0x00000041100d7c36 */ /* 0x000fe20008000000 */
[CC--:B0-----:R-:W-:Y:S02]  /*406d0*/  IADD3 R18, P3, PT, R15.reuse, R3.reuse, RZ ;  /* 0x000000030f127210 */ /* 0x0c1fe40007f7e0ff */
[----:B--2---:R-:W-:Y:S02]  /*406e0*/  IADD3 R4, P4, PT, R14, R3, RZ ;  /* 0x000000030e047210 */ /* 0x004fe40007f9e0ff */
        /* <DEDUP_REMOVED lines=20> */
[----:B------:R-:W-:Y:S02]  /*40830*/  LEA.HI.X.SX32 R5, R10, R2, 0x1, P4 ;  /* 0x000000020a057211 */ /* 0x000fe400020f0eff */
[----:B------:R-:W-:Y:S01]  /*40840*/  IADD3 R10, P3, PT, R12, R3, RZ ;  /* 0x000000030c0a7210 */ /* 0x000fe20007f7e0ff */
[----:B------:R-:W-:Y:S01]  /*40850*/  STL.64 [R1+0x400], R14 ;  /* 0x0004000e01007387 */ /* 0x000fe20000100a00 */
[----:B------:R-:W-:-:S03]  /*40860*/  VIADD R89, R9, UR63 ;  /* 0x0000003f09597c36 */ /* 0x000fc60008000000 */
[----:B------:R1:W-:Y:S01]  /*40870*/  STL.64 [R1+0x480], R4 ;  /* 0x0004800401007387 */ /* 0x0003e20000100a00 */
[----:B------:R-:W-:Y:S01]  /*40880*/  LEA.HI.X.SX32 R11, R12, R2, 0x1, P3 ;  /* 0x000000020c0b7211 */ /* 0x000fe200018f0eff */
[----:B------:R-:W-:Y:S01]  /*40890*/  VIADD R8, R89, UR27 ;  /* 0x0000001b59087c36 */ /* 0x000fe20008000000 */
[----:B------:R-:W2:Y:S01]  /*408a0*/  LDCU UR27, c[0x0][0x3b8] ;  /* 0x00007700ff1b77ac */ /* 0x000ea20008000800 */
[----:B-1----:R-:W-:-:S04]  /*408b0*/  IADD3 R4, P4, PT, R9, R3, RZ ;  /* 0x0000000309047210 */ /* 0x002fc80007f9e0ff */
[----:B------:R-:W-:Y:S01]  /*408c0*/  LEA.HI.X.SX32 R5, R9, R2, 0x1, P4 ;  /* 0x0000000209057211 */ /* 0x000fe200020f0eff */
[----:B------:R1:W-:Y:S01]  /*408d0*/  STL.64 [R1+0x340], R10 ;  /* 0x0003400a01007387 */ /* 0x0003e20000100a00 */
[----:B------:R-:W-:-:S03]  /*408e0*/  VIADD R7, R8, UR62 ;  /* 0x0000003e08077c36 */ /* 0x000fc60008000000 */
[----:B------:R0:W-:Y:S01]  /*408f0*/  STL.64 [R1+0x478], R4 ;  /* 0x0004780401007387 */ /* 0x0001e20000100a00 */
[----:B------:R-:W-:Y:S01]  /*40900*/  VIADD R6, R7, UR12 ;  /* 0x0000000c07067c36 */ /* 0x000fe20008000000 */
[----:B------:R-:W2:Y:S01]  /*40910*/  LDCU UR12, c[0x0][0x3b8] ;  /* 0x00007700ff0c77ac */ /* 0x000ea20008000800 */
[CC--:B-1----:R-:W-:Y:S02]  /*40920*/  IADD3 R10, P3, PT, R89.reuse, R3.reuse, RZ ;  /* 0x00000003590a7210 */ /* 0x0c2fe40007f7e0ff */
[C---:B0-----:R-:W-:Y:S02]  /*40930*/  IADD3 R4, P4, PT, R8.reuse, R3, RZ ;  /* 0x0000000308047210 */ /* 0x041fe40007f9e0ff */
[-C--:B------:R-:W-:Y:S02]  /*40940*/  LEA.HI.X.SX32 R11, R89, R2.reuse, 0x1, P3 ;  /* 0x00000002590b7211 */ /* 0x080fe400018f0eff */
[----:B------:R-:W-:-:S03]  /*40950*/  LEA.HI.X.SX32 R5, R8, R2, 0x1, P4 ;  /* 0x0000000208057211 */ /* 0x000fc600020f0eff */
        /* <DEDUP_REMOVED lines=14> */
[-C--:B0-----:R-:W-:Y:S02]  /*40a40*/  IADD3 R10, P3, PT, R93, R3.reuse, RZ ;  /* 0x000000035d0a7210 */ /* 0x081fe40007f7e0ff */
        /* <DEDUP_REMOVED lines=14> */
[----:B------:R-:W-:-:S03]  /*40b30*/  VIADD R73, R74, UR59 ;  /* 0x0000003b4a497c36 */ /* 0x000fc60008000000 */
[----:B------:R2:W-:Y:S01]  /*40b40*/  STL.64 [R1+0x458], R4 ;  /* 0x0004580401007387 */ /* 0x0005e20000100a00 */
[----:B------:R-:W-:Y:S01]  /*40b50*/  VIADD R72, R73, UR16 ;  /* 0x0000001049487c36 */ /* 0x000fe20008000000 */
[----:B------:R-:W1:Y:S01]  /*40b60*/  LDCU UR16, c[0x0][0x3b8] ;  /* 0x00007700ff1077ac */ /* 0x000e620008000800 */
[CC--:B0-----:R-:W-:Y:S02]  /*40b70*/  IADD3 R10, P3, PT, R75.reuse, R3.reuse, RZ ;  /* 0x000000034b0a7210 */ /* 0x0c1fe40007f7e0ff */
[C---:B--2---:R-:W-:Y:S02]  /*40b80*/  IADD3 R4, P4, PT, R74.reuse, R3, RZ ;  /* 0x000000034a047210 */ /* 0x044fe40007f9e0ff */
[-C--:B------:R-:W-:Y:S02]  /*40b90*/  LEA.HI.X.SX32 R11, R75, R2.reuse, 0x1, P3 ;  /* 0x000000024b0b7211 */ /* 0x080fe400018f0eff */
        /* <DEDUP_REMOVED lines=91> */
[----:B0-----:R-:W-:-:S04]  /*41150*/  IADD3 R4, P4, PT, R6, R3, RZ ;  /* 0x0000000306047210 */ /* 0x001fc80007f9e0ff */
[-C--:B------:R-:W-:Y:S01]  /*41160*/  LEA.HI.X.SX32 R5, R6, R2.reuse, 0x1, P4 ;  /* 0x0000000206057211 */ /* 0x080fe200020f0eff */
[----:B------:R-:W-:Y:S01]  /*41170*/  STL.64 [R1+0x310], R8 ;  /* 0x0003100801007387 */ /* 0x000fe20000100a00 */
[CC--:B------:R-:W-:Y:S01]  /*41180*/  IADD3 R6, P3, PT, R93.reuse, R3.reuse, RZ ;  /* 0x000000035d067210 */ /* 0x0c0fe20007f7e0ff */
[C---:B------:R-:W-:Y:S02]  /*41190*/  VIADD R91, R92.reuse, UR50 ;  /* 0x000000325c5b7c36 */ /* 0x040fe40008000000 */
[----:B------:R0:W-:Y:S01]  /*411a0*/  STL.64 [R1+0x6b0], R4 ;  /* 0x0006b00401007387 */ /* 0x0001e20000100a00 */
[----:B------:R-:W-:Y:S01]  /*411b0*/  LEA.HI.X.SX32 R7, R93, R2, 0x1, P3 ;  /* 0x000000025d077211 */ /* 0x000fe200018f0eff */
[----:B------:R-:W-:Y:S01]  /*411c0*/  VIADD R90, R91, UR33 ;  /* 0x000000215b5a7c36 */ /* 0x000fe20008000000 */
[----:B------:R-:W1:Y:S01]  /*411d0*/  LDCU UR33, c[0x0][0x3b8] ;  /* 0x00007700ff2177ac */ /* 0x000e620008000800 */
[----:B0-----:R-:W-:-:S04]  /*411e0*/  IADD3 R4, P4, PT, R92, R3, RZ ;  /* 0x000000035c047210 */ /* 0x001fc80007f9e0ff */
[-C--:B------:R-:W-:Y:S01]  /*411f0*/  LEA.HI.X.SX32 R5, R92, R2.reuse, 0x1, P4 ;  /* 0x000000025c057211 */ /* 0x080fe200020f0eff */
[----:B------:R-:W-:Y:S01]  /*41200*/  STL.64 [R1+0x300], R6 ;  /* 0x0003000601007387 */ /* 0x000fe20000100a00 */
[CC--:B------:R-:W-:Y:S01]  /*41210*/  IADD3 R92, P3, PT, R91.reuse, R3.reuse, RZ ;  /* 0x000000035b5c7210 */ /* 0x0c0fe20007f7e0ff */
[----:B------:R-:W-:Y:S01]  /*41220*/  VIADD R88, R90, UR14 ;  /* 0x0000000e5a587c36 */ /* 0x000fe20008000000 */
[----:B------:R-:W0:Y:S01]  /*41230*/  LDCU UR14, c[0x0][0x3b8] ;  /* 0x00007700ff0e77ac */ /* 0x000e220008000800 */
[----:B------:R1:W-:Y:S01]  /*41240*/  STL.64 [R1+0x308], R4 ;  /* 0x0003080401007387 */ /* 0x0003e20000100a00 */
[----:B------:R-:W-:Y:S01]  /*41250*/  LEA.HI.X.SX32 R93, R91, R2, 0x1, P3 ;  /* 0x000000025b5d7211 */ /* 0x000fe200018f0eff */
[----:B-----5:R-:W-:Y:S01]  /*41260*/  VIADD R87, R88, UR69 ;  /* 0x0000004558577c36 */ /* 0x020fe20008000000 */
[----:B-1----:R-:W-:-:S04]  /*41270*/  IADD3 R4, P4, PT, R90, R3, RZ ;  /* 0x000000035a047210 */ /* 0x002fc80007f9e0ff */
[-C--:B------:R-:W-:Y:S01]  /*41280*/  LEA.HI.X.SX32 R5, R90, R2.reuse, 0x1, P4 ;  /* 0x000000025a057211 */ /* 0x080fe200020f0eff */
[----:B------:R-:W-:Y:S01]  /*41290*/  STL.64 [R1+0xe08], R92 ;  /* 0x000e085c01007387 */ /* 0x000fe20000100a00 */
[CC--:B------:R-:W-:Y:S01]  /*412a0*/  IADD3 R6, P3, PT, R88.reuse, R3.reuse, RZ ;  /* 0x0000000358067210 */ /* 0x0c0fe20007f7e0ff */
[----:B------:R-:W-:Y:S02]  /*412b0*/  VIADD R85, R87, UR76 ;  /* 0x0000004c57557c36 */ /* 0x000fe40008000000 */
[----:B------:R1:W-:Y:S01]  /*412c0*/  STL.64 [R1+0x708], R4 ;  /* 0x0007080401007387 */ /* 0x0003e20000100a00 */
[----:B------:R-:W-:Y:S01]  /*412d0*/  LEA.HI.X.SX32 R7, R88, R2, 0x1, P3 ;  /* 0x0000000258077211 */ /* 0x000fe200018f0eff */
[----:B------:R-:W-:Y:S01]  /*412e0*/  VIADD R74, R85, UR20 ;  /* 0x00000014554a7c36 */ /* 0x000fe20008000000 */
[----:B------:R-:W5:Y:S01]  /*412f0*/  LDCU UR20, c[0x0][0x3b8] ;  /* 0x00007700ff1477ac */ /* 0x000f620008000800 */
[----:B-1----:R-:W-:-:S04]  /*41300*/  IADD3 R4, P4, PT, R87, R3, RZ ;  /* 0x0000000357047210 */ /* 0x002fc80007f9e0ff */
[----:B------:R-:W-:Y:S01]  /*41310*/  LEA.HI.X.SX32 R5, R87, R2, 0x1, P4 ;  /* 0x0000000257057211 */ /* 0x000fe200020f0eff */
[----:B------:R1:W-:Y:S01]  /*41320*/  STL.64 [R1+0x720], R6 ;  /* 0x0007200601007387 */ /* 0x0003e20000100a00 */
[----:B------:R-:W-:-:S03]  /*41330*/  VIADD R73, R74, UR75 ;  /* 0x0000004b4a497c36 */ /* 0x000fc60008000000 */
[----:B------:R0:W-:Y:S01]  /*41340*/  STL.64 [R1+0x748], R4 ;  /* 0x0007480401007387 */ /* 0x0001e20000100a00 */
[----:B------:R-:W-:Y:S01]  /*41350*/  VIADD R72, R73, UR49 ;  /* 0x0000003149487c36 */ /* 0x000fe20008000000 */
        /* <DEDUP_REMOVED lines=53> */
[----:B---3--:R-:W-:-:S03]  /*416b0*/  VIADD R83, R80, UR45 ;  /* 0x0000002d50537c36 */ /* 0x008fc60008000000 */
[----:B------:R2:W-:Y:S01]  /*416c0*/  STL.64 [R1+0x8b0], R4 ;  /* 0x0008b00401007387 */ /* 0x0005e20000100a00 */
[----:B------:R-:W-:Y:S01]  /*416d0*/  VIADD R82, R83, UR18 ;  /* 0x0000001253527c36 */ /* 0x000fe20008000000 */
[----:B------:R-:W3:Y:S01]  /*416e0*/  LDCU UR18, c[0x0][0x3b8] ;  /* 0x00007700ff1277ac */ /* 0x000ee20008000800 */
[CC--:B0-----:R-:W-:Y:S02]  /*416f0*/  IADD3 R6, P3, PT, R79.reuse, R3.reuse, RZ ;  /* 0x000000034f067210 */ /* 0x0c1fe40007f7e0ff */
[C---:B--2---:R-:W-:Y:S02]  /*41700*/  IADD3 R4, P4, PT, R80.reuse, R3, RZ ;  /* 0x0000000350047210 */ /* 0x044fe40007f9e0ff */
[-C--:B------:R-:W-:Y:S02]  /*41710*/  LEA.HI.X.SX32 R7, R79, R2.reuse, 0x1, P3 ;  /* 0x000000024f077211 */ /* 0x080fe400018f0eff */
[----:B------:R-:W-:-:S03]  /*41720*/  LEA.HI.X.SX32 R5, R80, R2, 0x1, P4 ;  /* 0x0000000250057211 */ /* 0x000fc600020f0eff */
[----:B------:R0:W-:Y:S01]  /*41730*/  STL.64 [R1+0x8c8], R6 ;  /* 0x0008c80601007387 */ /* 0x0001e20000100a00 */
[----:B------:R-:W-:-:S03]  /*41740*/  VIADD R91, R82, UR43 ;  /* 0x0000002b525b7c36 */ /* 0x000fc60008000000 */
[----:B------:R2:W-:Y:S01]  /*41750*/  STL.64 [R1+0x8f0], R4 ;  /* 0x0008f00401007387 */ /* 0x0005e20000100a00 */
[----:B----4-:R-:W-:Y:S01]  /*41760*/  VIADD R90, R91, UR44 ;  /* 0x0000002c5b5a7c36 */ /* 0x010fe20008000000 */
        /* <DEDUP_REMOVED lines=9> */
[----:B------:R-:W1:Y:S01]  /*41800*/  LDCU UR28, c[0x0][0x3b8] ;  /* 0x00007700ff1c77ac */ /* 0x000e620008000800 */
[CC--:B0-----:R-:W-:Y:S02]  /*41810*/  IADD3 R6, P3, PT, R91.reuse, R3.reuse, RZ ;  /* 0x000000035b067210 */ /* 0x0c1fe40007f7e0ff */
[----:B----4-:R-:W-:Y:S02]  /*41820*/  IADD3 R4, P4, PT, R90, R3, RZ ;  /* 0x000000035a047210 */ /* 0x010fe40007f9e0ff */
        /* <DEDUP_REMOVED lines=8> */
[C---:B----4-:R-:W-:Y:S02]  /*418b0*/  IADD3 R4, P4, PT, R88.reuse, R3, RZ ;  /* 0x0000000358047210 */ /* 0x050fe40007f9e0ff */
[-C--:B------:R-:W-:Y:S02]  /*418c0*/  LEA.HI.X.SX32 R7, R89, R2.reuse, 0x1, P3 ;  /* 0x0000000259077211 */ /* 0x080fe400018f0eff */
[----:B------:R-:W-:-:S03]  /*418d0*/  LEA.HI.X.SX32 R5, R88, R2, 0x1, P4 ;  /* 0x0000000258057211 */ /* 0x000fc600020f0eff */
[----:B------:R0:W-:Y:S01]  /*418e0*/  STL.64 [R1+0x978], R6 ;  /* 0x0009780601007387 */ /* 0x0001e20000100a00 */
[----:B------:R-:W-:Y:S01]  /*418f0*/  VIADD R86, R85, UR27 ;  /* 0x0000001b55567c36 */ /* 0x000fe20008000000 */
[----:B------:R-:W4:Y:S02]  /*41900*/  LDCU UR27, c[0x0][0x3b8] ;  /* 0x00007700ff1b77ac */ /* 0x000f240008000800 */
        /* <DEDUP_REMOVED lines=49> */
[CC--:B--2---:R-:W-:Y:S02]  /*41c20*/  IADD3 R4, P4, PT, R74.reuse, R3.reuse, RZ ;  /* 0x000000034a047210 */ /* 0x0c4fe40007f9e0ff */
[-C--:B------:R-:W-:Y:S02]  /*41c30*/  LEA.HI.X.SX32 R7, R73, R2.reuse, 0x1, P3 ;  /* 0x0000000249077211 */ /* 0x080fe400018f0eff */
[----:B------:R-:W-:Y:S01]  /*41c40*/  LEA.HI.X.SX32 R5, R74, R2, 0x1, P4 ;  /* 0x000000024a057211 */ /* 0x000fe200020f0eff */
[----:B------:R-:W-:Y:S01]  /*41c50*/  VIADD R78, R75, UR15 ;  /* 0x0000000f4b4e7c36 */ /* 0x000fe20008000000 */
[----:B------:R-:W0:Y:S01]  /*41c60*/  LDCU UR15, c[0x0][0x3b8] ;  /* 0x00007700ff0f77ac */ /* 0x000e220008000800 */
[----:B------:R2:W-:Y:S04]  /*41c70*/  STL.64 [R1+0xad0], R6 ;  /* 0x000ad00601007387 */ /* 0x0005e80000100a00 */
[----:B------:R1:W-:Y:S01]  /*41c80*/  STL.64 [R1+0xae8], R4 ;  /* 0x000ae80401007387 */ /* 0x0003e20000100a00 */
[----:B------:R-:W-:Y:S01]  /*41c90*/  VIADD R77, R78, UR36 ;  /* 0x000000244e4d7c36 */ /* 0x000fe20008000000 */
[----:B--2---:R-:W-:-:S02]  /*41ca0*/  IADD3 R6, P3, PT, R76, R3, RZ ;  /* 0x000000034c067210 */ /* 0x004fc40007f7e0ff */
[CC--:B-1----:R-:W-:Y:S02]  /*41cb0*/  IADD3 R4, P4, PT, R75.reuse, R3.reuse, RZ ;  /* 0x000000034b047210 */ /* 0x0c2fe40007f9e0ff */
[-C--:B------:R-:W-:Y:S02]  /*41cc0*/  LEA.HI.X.SX32 R7, R76, R2.reuse, 0x1, P3 ;  /* 0x000000024c077211 */ /* 0x080fe400018f0eff */
[----:B------:R-:W-:Y:S01]  /*41cd0*/  LEA.HI.X.SX32 R5, R75, R2, 0x1, P4 ;  /* 0x000000024b057211 */ /* 0x000fe200020f0eff */
[----:B------:R-:W-:Y:S01]  /*41ce0*/  VIADD R80, R77, UR24 ;  /* 0x000000184d507c36 */ /* 0x000fe20008000000 */
[----:B------:R-:W1:Y:S03]  /*41cf0*/  LDCU UR24, c[0x0][0x3b8] ;  /* 0x00007700ff1877ac */ /* 0x000e660008000800 */
[----:B------:R2:W-:Y:S01]  /*41d00*/  STL.64 [R1+0xb20], R4 ;  /* 0x000b200401007387 */ /* 0x0005e20000100a00 */
[----:B------:R-:W-:Y:S01]  /*41d10*/  VIADD R85, R80, UR4 ;  /* 0x0000000450557c36 */ /* 0x000fe20008000000 */
[----:B------:R-:W0:Y:S02]  /*41d20*/  LDCU UR4, c[0x0][0x3b8] ;  /* 0x00007700ff0477ac */ /* 0x000e240008000800 */
[----:B------:R1:W-:Y:S01]  /*41d30*/  STL.64 [R1+0xb08], R6 ;  /* 0x000b080601007387 */ /* 0x0003e20000100a00 */
[----:B------:R-:W-:Y:S01]  /*41d40*/  VIADD R84, R85, UR35 ;  /* 0x0000002355547c36 */ /* 0x000fe20008000000 */
[----:B--2---:R-:W-:-:S02]  /*41d50*/  IADD3 R4, P3, PT, R78, R3, RZ ;  /* 0x000000034e047210 */ /* 0x004fc40007f7e0ff */
[CC--:B-1----:R-:W-:Y:S02]  /*41d60*/  IADD3 R6, P4, PT, R77.reuse, R3.reuse, RZ ;  /* 0x000000034d067210 */ /* 0x0c2fe40007f9e0ff */
[-C--:B------:R-:W-:Y:S02]  /*41d70*/  LEA.HI.X.SX32 R5, R78, R2.reuse, 0x1, P3 ;  /* 0x000000024e057211 */ /* 0x080fe400018f0eff */
[-C--:B------:R-:W-:Y:S02]  /*41d80*/  LEA.HI.X.SX32 R7, R77, R2.reuse, 0x1, P4 ;  /* 0x000000024d077211 */ /* 0x080fe400020f0eff */
[CC--:B------:R-:W-:Y:S02]  /*41d90*/  IADD3 R8, P3, PT, R80.reuse, R3.reuse, RZ ;  /* 0x0000000350087210 */ /* 0x0c0fe40007f7e0ff */
[CC--:B------:R-:W-:Y:S02]  /*41da0*/  IADD3 R10, P4, PT, R85.reuse, R3.reuse, RZ ;  /* 0x00000003550a7210 */ /* 0x0c0fe40007f9e0ff */
[-C--:B------:R-:W-:Y:S01]  /*41db0*/  LEA.HI.X.SX32 R9, R80, R2.reuse, 0x1, P3 ;  /* 0x0000000250097211 */ /* 0x080fe200018f0eff */
[----:B------:R-:W-:Y:S01]  /*41dc0*/  VIADD R82, R84, UR21 ;  /* 0x0000001554527c36 */ /* 0x000fe20008000000 */
[----:B------:R-:W-:Y:S01]  /*41dd0*/  LEA.HI.X.SX32 R11, R85, R2, 0x1, P4 ;  /* 0x00000002550b7211 */ /* 0x000fe200020f0eff */
[----:B------:R1:W-:Y:S01]  /*41de0*/  STL.64 [R1+0xdd8], R4 ;  /* 0x000dd80401007387 */ /* 0x0003e20000100a00 */
[----:B------:R-:W2:Y:S03]  /*41df0*/  LDCU UR21, c[0x0][0x3b8] ;  /* 0x00007700ff1577ac */ /* 0x000ea60008000800 */
[----:B------:R-:W-:Y:S04]  /*41e00*/  STL.64 [R1+0xde0], R6 ;  /* 0x000de00601007387 */ /* 0x000fe80000100a00 */
[----:B------:R-:W-:Y:S01]  /*41e10*/  STL.64 [R1+0xde8], R8 ;  /* 0x000de80801007387 */ /* 0x000fe20000100a00 */
[----:B------:R-:W-:Y:S01]  /*41e20*/  VIADD R83, R82, UR9 ;  /* 0x0000000952537c36 */ /* 0x000fe20008000000 */
[----:B------:R-:W0:Y:S02]  /*41e30*/  LDCU UR9, c[0x0][0x3b8] ;  /* 0x00007700ff0977ac */ /* 0x000e240008000800 */
[----:B------:R2:W-:Y:S01]  /*41e40*/  STL.64 [R1+0xb80], R10 ;  /* 0x000b800a01007387 */ /* 0x0005e20000100a00 */
[----:B-1----:R-:W-:Y:S01]  /*41e50*/  IADD3 R4, P3, PT, R84, R3, RZ ;  /* 0x0000000354047210 */ /* 0x002fe20007f7e0ff */
[----:B------:R-:W-:-:S03]  /*41e60*/  VIADD R79, R83, UR34 ;  /* 0x00000022534f7c36 */ /* 0x000fc60008000000 */
[----:B------:R-:W-:Y:S02]  /*41e70*/  LEA.HI.X.SX32 R5, R84, R2, 0x1, P3 ;  /* 0x0000000254057211 */ /* 0x000fe400018f0eff */
[----:B--2---:R-:W-:-:S04]  /*41e80*/  IADD3 R10, P4, PT, R82, R3, RZ ;  /* 0x00000003520a7210 */ /* 0x004fc80007f9e0ff */
[-C--:B------:R-:W-:Y:S01]  /*41e90*/  LEA.HI.X.SX32 R11, R82, R2.reuse, 0x1, P4 ;  /* 0x00000002520b7211 */ /* 0x080fe200020f0eff */
[----:B------:R-:W-:Y:S01]  /*41ea0*/  VIADD R81, R79, UR14 ;  /* 0x0000000e4f517c36 */ /* 0x000fe20008000000 */
[CC--:B------:R-:W-:Y:S01]  /*41eb0*/  IADD3 R12, P3, PT, R83.reuse, R3.reuse, RZ ;  /* 0x00000003530c7210 */ /* 0x0c0fe20007f7e0ff */
[----:B------:R-:W1:Y:S02]  /*41ec0*/  LDCU UR14, c[0x0][0x3b8] ;  /* 0x00007700ff0e77ac */ /* 0x000e640008000800 */
[----:B------:R-:W-:Y:S04]  /*41ed0*/  STL.64 [R1+0xdf0], R10 ;  /* 0x000df00a01007387 */ /* 0x000fe80000100a00 */
[----:B------:R2:W-:Y:S01]  /*41ee0*/  STL.64 [R1+0xb88], R4 ;  /* 0x000b880401007387 */ /* 0x0005e20000100a00 */
[----:B------:R-:W-:Y:S01]  /*41ef0*/  LEA.HI.X.SX32 R13, R83, R2, 0x1, P3 ;  /* 0x00000002530d7211 */ /* 0x000fe200018f0eff */
[----:B------:R-:W-:Y:S01]  /*41f00*/  VIADD R72, R81, UR33 ;  /* 0x0000002151487c36 */ /* 0x000fe20008000000 */
[----:B--2---:R-:W-:-:S04]  /*41f10*/  IADD3 R4, P4, PT, R79, R3, RZ ;  /* 0x000000034f047210 */ /* 0x004fc80007f9e0ff */
[-C--:B------:R-:W-:Y:S01]  /*41f20*/  LEA.HI.X.SX32 R5, R79, R2.reuse, 0x1, P4 ;  /* 0x000000024f057211 */ /* 0x080fe200020f0eff */
[----:B------:R-:W-:Y:S01]  /*41f30*/  STL.64 [R1+0xdf8], R12 ;  /* 0x000df80c01007387 */ /* 0x000fe20000100a00 */
[CC--:B------:R-:W-:Y:S01]  /*41f40*/  IADD3 R14, P4, PT, R72.reuse, R3.reuse, RZ ;  /* 0x00000003480e7210 */ /* 0x0c0fe20007f9e0ff */
[C---:B-----5:R-:W-:Y:S01]  /*41f50*/  VIADD R71, R72.reuse, UR20 ;  /* 0x0000001448477c36 */ /* 0x060fe20008000000 */
[----:B------:R-:W2:Y:S01]  /*41f60*/  LDCU UR20, c[0x0][0x3b8] ;  /* 0x00007700ff1477ac */ /* 0x000ea20008000800 */
[----:B------:R5:W-:Y:S01]  /*41f70*/  STL.64 [R1+0xba8], R4 ;  /* 0x000ba80401007387 */ /* 0x000be20000100a00 */
[----:B------:R-:W-:Y:S01]  /*41f80*/  LEA.HI.X.SX32 R15, R72, R2, 0x1, P4 ;  /* 0x00000002480f7211 */ /* 0x000fe200020f0eff */
[----:B------:R-:W-:Y:S01]  /*41f90*/  VIADD R70, R71, UR47 ;  /* 0x0000002f47467c36 */ /* 0x000fe20008000000 */
[----:B-----5:R-:W-:-:S04]  /*41fa0*/  IADD3 R4, P3, PT, R81, R3, RZ ;  /* 0x0000000351047210 */ /* 0x020fc80007f7e0ff */
[----:B------:R-:W-:Y:S01]  /*41fb0*/  LEA.HI.X.SX32 R5, R81, R2, 0x1, P3 ;  /* 0x0000000251057211 */ /* 0x000fe200018f0eff */
[----:B------:R-:W-:Y:S04]  /*41fc0*/  STL.64 [R1+0xe00], R14 ;  /* 0x000e000e01007387 */ /* 0x000fe80000100a00 */
[----:B------:R5:W-:Y:S01]  /*41fd0*/  STL.64 [R1+0xbb0], R4 ;  /* 0x000bb00401007387 */ /* 0x000be20000100a00 */
[----:B------:R-:W-:Y:S01]  /*41fe0*/  VIADD R69, R70, UR32 ;  /* 0x0000002046457c36 */ /* 0x000fe20008000000 */
[----:B------:R-:W-:-:S03]  /*41ff0*/  IADD3 R16, P3, PT, R71, R3, RZ ;  /* 0x0000000347107210 */ /* 0x000fc60007f7e0ff */
[----:B------:R-:W-:Y:S01]  /*42000*/  VIADD R68, R69, UR5 ;  /* 0x0000000545447c36 */ /* 0x000fe20008000000 */
[CC--:B-----5:R-:W-:Y:S01]  /*42010*/  IADD3 R4, P4, PT, R70.reuse, R3.reuse, RZ ;  /* 0x0000000346047210 */ /* 0x0e0fe20007f9e0ff */
[----:B------:R-:W5:Y:S03]  /*42020*/  LDCU UR5, c[0x0][0x3b8] ;  /* 0x00007700ff0577ac */ /* 0x000f660008000800 */
[-C--:B------:R-:W-:Y:S02]  /*42030*/  LEA.HI.X.SX32 R5, R70, R2.reuse, 0x1, P4 ;  /* 0x0000000246057211 */ /* 0x080fe400020f0eff */
[-C--:B------:R-:W-:Y:S01]  /*42040*/  LEA.HI.X.SX32 R17, R71, R2.reuse, 0x1, P3 ;  /* 0x0000000247117211 */ /* 0x080fe200018f0eff */
[C---:B------:R-:W-:Y:S01]  /*42050*/  VIADD R73, R68.reuse, UR19 ;  /* 0x0000001344497c36 */ /* 0x040fe20008000000 */
[CC--:B------:R-:W-:Y:S01]  /*42060*/  IADD3 R18, P4, PT, R68.reuse, R3.reuse, RZ ;  /* 0x0000000344127210 */ /* 0x0c0fe20007f9e0ff */
[----:B------:R0:W-:Y:S01]  /*42070*/  STL.64 [R1+0xbd0], R4 ;  /* 0x000bd00401007387 */ /* 0x0001e20000100a00 */
[----:B------:R-:W1:Y:S01]  /*42080*/  LDCU UR19, c[0x0][0x3b8] ;  /* 0x00007700ff1377ac */ /* 0x000e620008000800 */
[----:B------:R-:W-:Y:S01]  /*42090*/  VIADD R74, R73, UR7 ;  /* 0x00000007494a7c36 */ /* 0x000fe20008000000 */
[----:B------:R-:W-:Y:S01]  /*420a0*/  LEA.HI.X.SX32 R19, R68, R2, 0x1, P4 ;  /* 0x0000000244137211 */ /* 0x000fe200020f0eff */
[----:B------:R-:W1:Y:S01]  /*420b0*/  LDCU UR7, c[0x0][0x3b8] ;  /* 0x00007700ff0777ac */ /* 0x000e620008000800 */
[----:B0-----:R-:W-:-:S04]  /*420c0*/  IADD3 R4, P3, PT, R69, R3, RZ ;  /* 0x0000000345047210 */ /* 0x001fc80007f7e0ff */
[-C--:B------:R-:W-:Y:S01]  /*420d0*/  LEA.HI.X.SX32 R5, R69, R2.reuse, 0x1, P3 ;  /* 0x0000000245057211 */ /* 0x080fe200018f0eff */
[----:B------:R-:W-:Y:S01]  /*420e0*/  VIADD R78, R74, UR13 ;  /* 0x0000000d4a4e7c36 */ /* 0x000fe20008000000 */
[CC--:B------:R-:W-:Y:S01]  /*420f0*/  IADD3 R20, P3, PT, R73.reuse, R3.reuse, RZ ;  /* 0x0000000349147210 */ /* 0x0c0fe20007f7e0ff */
[----:B------:R-:W0:Y:S02]  /*42100*/  LDCU UR13, c[0x0][0x3b8] ;  /* 0x00007700ff0d77ac */ /* 0x000e240008000800 */
[----:B------:R1:W-:Y:S01]  /*42110*/  STL.64 [R1+0xbe0], R4 ;  /* 0x000be00401007387 */ /* 0x0003e20000100a00 */
[----:B------:R-:W-:Y:S01]  /*42120*/  VIADD R77, R78, UR29 ;  /* 0x0000001d4e4d7c36 */ /* 0x000fe20008000000 */
[----:B------:R-:W-:Y:S02]  /*42130*/  LEA.HI.X.SX32 R21, R73, R2, 0x1, P3 ;  /* 0x0000000249157211 */ /* 0x000fe400018f0eff */
[----:B-1----:R-:W-:-:S04]  /*42140*/  IADD3 R4, P4, PT, R74, R3, RZ ;  /* 0x000000034a047210 */ /* 0x002fc80007f9e0ff */
[-C--:B------:R-:W-:Y:S01]  /*42150*/  LEA.HI.X.SX32 R5, R74, R2.reuse, 0x1, P4 ;  /* 0x000000024a057211 */ /* 0x080fe200020f0eff */
[C---:B---3--:R-:W-:Y:S01]  /*42160*/  VIADD R82, R77.reuse, UR18 ;  /* 0x000000124d527c36 */ /* 0x048fe20008000000 */
[CC--:B------:R-:W-:Y:S01]  /*42170*/  IADD3 R22, P4, PT, R77.reuse, R3.reuse, RZ ;  /* 0x000000034d167210 */ /* 0x0c0fe20007f9e0ff */
[----:B------:R-:W1:Y:S02]  /*42180*/  LDCU UR18, c[0x0][0x3b8] ;  /* 0x00007700ff1277ac */ /* 0x000e640008000800 */
[----:B------:R3:W-:Y:S01]  /*42190*/  STL.64 [R1+0xbf8], R4 ;  /* 0x000bf80401007387 */ /* 0x0007e20000100a00 */
[----:B------:R-:W-:Y:S01]  /*421a0*/  VIADD R79, R82, UR30 ;  /* 0x0000001e524f7c36 */ /* 0x000fe20008000000 */
[----:B------:R-:W-:Y:S02]  /*421b0*/  LEA.HI.X.SX32 R23, R77, R2, 0x1, P4 ;  /* 0x000000024d177211 */ /* 0x000fe400020f0eff */
[----:B---3--:R-:W-:-:S04]  /*421c0*/  IADD3 R4, P3, PT, R78, R3, RZ ;  /* 0x000000034e047210 */ /* 0x008fc80007f7e0ff */
[-C--:B------:R-:W-:Y:S01]  /*421d0*/  LEA.HI.X.SX32 R5, R78, R2.reuse, 0x1, P3 ;  /* 0x000000024e057211 */ /* 0x080fe200018f0eff */
[----:B------:R-:W-:Y:S01]  /*421e0*/  VIADD R81, R79, UR10 ;  /* 0x0000000a4f517c36 */ /* 0x000fe20008000000 */
[CC--:B------:R-:W-:Y:S01]  /*421f0*/  IADD3 R24, P3, PT, R82.reuse, R3.reuse, RZ ;  /* 0x0000000352187210 */ /* 0x0c0fe20007f7e0ff */
[----:B------:R-:W3:Y:S02]  /*42200*/  LDCU UR10, c[0x0][0x3b8] ;  /* 0x00007700ff0a77ac */ /* 0x000ee40008000800 */
[----:B------:R0:W-:Y:S01]  /*42210*/  STL.64 [R1+0xc08], R4 ;  /* 0x000c080401007387 */ /* 0x0001e20000100a00 */
[----:B------:R-:W-:Y:S01]  /*42220*/  VIADD R80, R81, UR28 ;  /* 0x0000001c51507c36 */ /* 0x000fe20008000000 */
[----:B------:R-:W-:Y:S02]  /*42230*/  LEA.HI.X.SX32 R25, R82, R2, 0x1, P3 ;  /* 0x0000000252197211 */ /* 0x000fe400018f0eff */
[----:B0-----:R-:W-:-:S04]  /*42240*/  IADD3 R4, P4, PT, R79, R3, RZ ;  /* 0x000000034f047210 */ /* 0x001fc80007f9e0ff */
[-C--:B------:R-:W-:Y:S01]  /*42250*/  LEA.HI.X.SX32 R5, R79, R2.reuse, 0x1, P4 ;  /* 0x000000024f057211 */ /* 0x080fe200020f0eff */
[C---:B------:R-:W-:Y:S01]  /*42260*/  VIADD R76, R80.reuse, UR17 ;  /* 0x00000011504c7c36 */ /* 0x040fe20008000000 */
[-C--:B------:R-:W-:Y:S01]  /*42270*/  IADD3 R26, P4, PT, R80, R3.reuse, RZ ;  /* 0x00000003501a7210 */ /* 0x080fe20007f9e0ff */
[----:B------:R-:W0:Y:S02]  /*42280*/  LDCU UR17, c[0x0][0x3b8] ;  /* 0x00007700ff1177ac */ /* 0x000e240008000800 */
[----:B------:R1:W-:Y:S01]  /*42290*/  STL.64 [R1+0xc28], R4 ;  /* 0x000c280401007387 */ /* 0x0003e20000100a00 */
[----:B----4-:R-:W-:Y:S01]  /*422a0*/  VIADD R75, R76, UR27 ;  /* 0x0000001b4c4b7c36 */ /* 0x010fe20008000000 */
[----:B------:R-:W-:Y:S02]  /*422b0*/  LEA.HI.X.SX32 R27, R80, R2, 0x1, P4 ;  /* 0x00000002501b7211 */ /* 0x000fe400020f0eff */
[----:B-1----:R-:W-:-:S04]  /*422c0*/  IADD3 R4, P3, PT, R81, R3, RZ ;  /* 0x0000000351047210 */ /* 0x002fc80007f7e0ff */
[-C--:B------:R-:W-:Y:S01]  /*422d0*/  LEA.HI.X.SX32 R5, R81, R2.reuse, 0x1, P3 ;  /* 0x0000000251057211 */ /* 0x080fe200018f0eff */
[C---:B------:R-:W-:Y:S01]  /*422e0*/  VIADD R70, R75.reuse, UR6 ;  /* 0x000000064b467c36 */ /* 0x040fe20008000000 */
[-C--:B------:R-:W-:Y:S01]  /*422f0*/  IADD3 R28, P3, PT, R76, R3.reuse, RZ ;  /* 0x000000034c1c7210 */ /* 0x080fe20007f7e0ff */
[----:B------:R-:W1:Y:S02]  /*42300*/  LDCU UR6, c[0x0][0x3b8] ;  /* 0x00007700ff0677ac */ /* 0x000e640008000800 */
[----:B------:R4:W-:Y:S01]  /*42310*/  STL.64 [R1+0xc30], R4 ;  /* 0x000c300401007387 */ /* 0x0009e20000100a00 */
[----:B------:R-:W-:Y:S01]  /*42320*/  VIADD R69, R70, UR12 ;  /* 0x0000000c46457c36 */ /* 0x000fe20008000000 */
[----:B------:R-:W-:Y:S01]  /*42330*/  LEA.HI.X.SX32 R29, R76, R2, 0x1, P3 ;  /* 0x000000024c1d7211 */ /* 0x000fe200018f0eff */
[----:B------:R-:W0:Y:S01]  /*42340*/  LDCU UR12, c[0x0][0x3b8] ;  /* 0x00007700ff0c77ac */ /* 0x000e220008000800 */
[----:B----4-:R-:W-:-:S04]  /*42350*/  IADD3 R4, P4, PT, R75, R3, RZ ;  /* 0x000000034b047210 */ /* 0x010fc80007f9e0ff */
[-C--:B------:R-:W-:Y:S01]  /*42360*/  LEA.HI.X.SX32 R5, R75, R2.reuse, 0x1, P4 ;  /* 0x000000024b057211 */ /* 0x080fe200020f0eff */
[C---:B------:R-:W-:Y:S01]  /*42370*/  VIADD R68, R69.reuse, UR16 ;  /* 0x0000001045447c36 */ /* 0x040fe20008000000 */
[CC--:B------:R-:W-:Y:S01]  /*42380*/  IADD3 R30, P4, PT, R69.reuse, R3.reuse, RZ ;  /* 0x00000003451e7210 */ /* 0x0c0fe20007f9e0ff */
[----:B------:R-:W4:Y:S02]  /*42390*/  LDCU UR16, c[0x0][0x3b8] ;  /* 0x00007700ff1077ac */ /* 0x000f240008000800 */
[----:B------:R0:W-:Y:S01]  /*423a0*/  STL.64 [R1+0xc50], R4 ;  /* 0x000c500401007387 */ /* 0x0001e20000100a00 */
[----:B------:R-:W-:Y:S01]  /*423b0*/  VIADD R71, R68, UR25 ;  /* 0x0000001944477c36 */ /* 0x000fe20008000000 */
[----:B------:R-:W-:Y:S02]  /*423c0*/  LEA.HI.X.SX32 R31, R69, R2, 0x1, P4 ;  /* 0x00000002451f7211 */ /* 0x000fe400020f0eff */
[----:B0-----:R-:W-:-:S04]  /*423d0*/  IADD3 R4, P3, PT, R70, R3, RZ ;  /* 0x0000000346047210 */ /* 0x001fc80007f7e0ff */
[----:B------:R-:W-:Y:S01]  /*423e0*/  LEA.HI.X.SX32 R5, R70, R2, 0x1, P3 ;  /* 0x0000000246057211 */ /* 0x000fe200018f0eff */
[----:B------:R-:W-:-:S04]  /*423f0*/  VIADD R73, R71, UR26 ;  /* 0x0000001a47497c36 */ /* 0x000fc80008000000 */
[----:B------:R0:W-:Y:S01]  /*42400*/  STL.64 [R1+0xc58], R4 ;  /* 0x000c580401007387 */ /* 0x0001e20000100a00 */
[-C--:B------:R-:W-:Y:S01]  /*42410*/  IADD3 R32, P3, PT, R68, R3.reuse, RZ ;  /* 0x0000000344207210 */ /* 0x080fe20007f7e0ff */
[----:B------:R-:W-:Y:S01]  /*42420*/  VIADD R72, R73, UR11 ;  /* 0x0000000b49487c36 */ /* 0x000fe20008000000 */
[----:B------:R-:W1:Y:S01]  /*42430*/  LDCU UR11, c[0x0][0x3b8] ;  /* 0x00007700ff0b77ac */ /* 0x000e620008000800 */
[----:B0-----:R-:W-:-:S04]  /*42440*/  IADD3 R4, P4, PT, R71, R3, RZ ;  /* 0x0000000347047210 */ /* 0x001fc80007f9e0ff */
[-C--:B------:R-:W-:Y:S02]  /*42450*/  LEA.HI.X.SX32 R5, R71, R2.reuse, 0x1, P4 ;  /* 0x0000000247057211 */ /* 0x080fe400020f0eff */
[-C--:B------:R-:W-:Y:S01]  /*42460*/  LEA.HI.X.SX32 R33, R68, R2.reuse, 0x1, P3 ;  /* 0x0000000244217211 */ /* 0x080fe200018f0eff */
[C---:B------:R-:W-:Y:S01]  /*42470*/  VIADD R79, R72.reuse, UR15 ;  /* 0x0000000f484f7c36 */ /* 0x040fe20008000000 */
[CC--:B------:R-:W-:Y:S01]  /*42480*/  IADD3 R34, P4, PT, R72.reuse, R3.reuse, RZ ;  /* 0x0000000348227210 */ /* 0x0c0fe20007f9e0ff */
[----:B------:R0:W-:Y:S01]  /*42490*/  STL.64 [R1+0xc78], R4 ;  /* 0x000c780401007387 */ /* 0x0001e20000100a00 */
[----:B------:R-:W1:Y:S01]  /*424a0*/  LDCU UR15, c[0x0][0x3b8] ;  /* 0x00007700ff0f77ac */ /* 0x000e620008000800 */
        /* <DEDUP_REMOVED lines=8> */
[----:B------:R-:W-:Y:S01]  /*42530*/  VIADD R77, R75, UR9 ;  /* 0x000000094b4d7c36 */ /* 0x000fe20008000000 */
[----:B------:R-:W-:Y:S01]  /*42540*/  LEA.HI.X.SX32 R37, R79, R2, 0x1, P3 ;  /* 0x000000024f257211 */ /* 0x000fe200018f0eff */
[----:B------:R-:W0:Y:S01]  /*42550*/  LDCU UR9, c[0x0][0x3b8] ;  /* 0x00007700ff0977ac */ /* 0x000e220008000800 */
[----:B-1----:R-:W-:-:S04]  /*42560*/  IADD3 R4, P4, PT, R78, R3, RZ ;  /* 0x000000034e047210 */ /* 0x002fc80007f9e0ff */
[----:B------:R-:W-:Y:S01]  /*42570*/  LEA.HI.X.SX32 R5, R78, R2, 0x1, P4 ;  /* 0x000000024e057211 */ /* 0x000fe200020f0eff */
[----:B------:R-:W-:-:S04]  /*42580*/  VIADD R74, R77, UR21 ;  /* 0x000000154d4a7c36 */ /* 0x000fc80008000000 */
[----:B------:R1:W-:Y:S01]  /*42590*/  STL.64 [R1+0xca0], R4 ;  /* 0x000ca00401007387 */ /* 0x0003e20000100a00 */
[----:B------:R-:W-:Y:S01]  /*425a0*/  VIADD R70, R74, UR14 ;  /* 0x0000000e4a467c36 */ /* 0x000fe20008000000 */
[-C--:B------:R-:W-:Y:S01]  /*425b0*/  IADD3 R38, P4, PT, R77, R3.reuse, RZ ;  /* 0x000000034d267210 */ /* 0x080fe20007f9e0ff */
[----:B------:R-:W0:Y:S01]  /*425c0*/  LDCU UR14, c[0x0][0x3b8] ;  /* 0x00007700ff0e77ac */ /* 0x000e220008000800 */
[----:B-1----:R-:W-:-:S04]  /*425d0*/  IADD3 R4, P3, PT, R75, R3, RZ ;  /* 0x000000034b047210 */ /* 0x002fc80007f7e0ff */
[-C--:B------:R-:W-:Y:S02]  /*425e0*/  LEA.HI.X.SX32 R5, R75, R2.reuse, 0x1, P3 ;  /* 0x000000024b057211 */ /* 0x080fe400018f0eff */
[----:B------:R-:W-:-:S03]  /*425f0*/  LEA.HI.X.SX32 R39, R77, R2, 0x1, P4 ;  /* 0x000000024d277211 */ /* 0x000fc600020f0eff */
[----:B------:R1:W-:Y:S01]  /*42600*/  STL.64 [R1+0xca8], R4 ;  /* 0x000ca80401007387 */ /* 0x0003e20000100a00 */
[----:B--2---:R-:W-:Y:S01]  /*42610*/  VIADD R69, R70, UR20 ;  /* 0x0000001446457c36 */ /* 0x004fe20008000000 */
[----:B------:R-:W-:-:S03]  /*42620*/  IADD3 R40, P3, PT, R74, R3, RZ ;  /* 0x000000034a287210 */ /* 0x000fc60007f7e0ff */
[----:B------:R-:W-:Y:S01]  /*42630*/  VIADD R68, R69, UR31 ;  /* 0x0000001f45447c36 */ /* 0x000fe20008000000 */
[----:B-1----:R-:W-:-:S04]  /*42640*/  IADD3 R4, P4, PT, R70, R3, RZ ;  /* 0x0000000346047210 */ /* 0x002fc80007f9e0ff */
[-C--:B------:R-:W-:Y:S02]  /*42650*/  LEA.HI.X.SX32 R5, R70, R2.reuse, 0x1, P4 ;  /* 0x0000000246057211 */ /* 0x080fe400020f0eff */
[-C--:B------:R-:W-:Y:S01]  /*42660*/  LEA.HI.X.SX32 R41, R74, R2.reuse, 0x1, P3 ;  /* 0x000000024a297211 */ /* 0x080fe200018f0eff */
[C---:B-----5:R-:W-:Y:S01]  /*42670*/  VIADD R71, R68.reuse, UR5 ;  /* 0x0000000544477c36 */ /* 0x060fe20008000000 */
[CC--:B------:R-:W-:Y:S01]  /*42680*/  IADD3 R42, P4, PT, R68.reuse, R3.reuse, RZ ;  /* 0x00000003442a7210 */ /* 0x0c0fe20007f9e0ff */
[----:B------:R1:W-:Y:S01]  /*42690*/  STL.64 [R1+0xcc8], R4 ;  /* 0x000cc80401007387 */ /* 0x0003e20000100a00 */
[----:B------:R-:W2:Y:S01]  /*426a0*/  LDCU UR5, c[0x0][0x3b8] ;  /* 0x00007700ff0577ac */ /* 0x000ea20008000800 */
[----:B------:R-:W-:Y:S01]  /*426b0*/  VIADD R72, R71, UR7 ;  /* 0x0000000747487c36 */ /* 0x000fe20008000000 */
[----:B------:R-:W-:Y:S01]  /*426c0*/  LEA.HI.X.SX32 R43, R68, R2, 0x1, P4 ;  /* 0x00000002442b7211 */ /* 0x000fe200020f0eff */
[----:B------:R-:W5:Y:S01]  /*426d0*/  LDCU UR7, c[0x0][0x3b8] ;  /* 0x00007700ff0777ac */ /* 0x000f620008000800 */
[----:B-1----:R-:W-:-:S04]  /*426e0*/  IADD3 R4, P3, PT, R69, R3, RZ ;  /* 0x0000000345047210 */ /* 0x002fc80007f7e0ff */
[-C--:B------:R-:W-:Y:S01]  /*426f0*/  LEA.HI.X.SX32 R5, R69, R2.reuse, 0x1, P3 ;  /* 0x0000000245057211 */ /* 0x080fe200018f0eff */
[----:B------:R-:W-:Y:S01]  /*42700*/  VIADD R76, R72, UR13 ;  /* 0x0000000d484c7c36 */ /* 0x000fe20008000000 */
[CC--:B------:R-:W-:Y:S01]  /*42710*/  IADD3 R44, P3, PT, R71.reuse, R3.reuse, RZ ;  /* 0x00000003472c7210 */ /* 0x0c0fe20007f7e0ff */
[----:B------:R-:W-:Y:S01]  /*42720*/  IMAD.MOV.U32 R92, RZ, RZ, R56 ;  /* 0x000000ffff5c7224 */ /* 0x000fe200078e0038 */
[----:B------:R-:W1:Y:S01]  /*42730*/  LDCU UR13, c[0x0][0x3b8] ;  /* 0x00007700ff0d77ac */ /* 0x000e620008000800 */
[----:B------:R0:W-:Y:S01]  /*42740*/  STL.64 [R1+0xcb0], R4 ;  /* 0x000cb00401007387 */ /* 0x0001e20000100a00 */
[----:B------:R-:W-:Y:S01]  /*42750*/  VIADD R75, R76, UR18 ;  /* 0x000000124c4b7c36 */ /* 0x000fe20008000000 */
[----:B------:R-:W-:Y:S02]  /*42760*/  LEA.HI.X.SX32 R45, R71, R2, 0x1, P3 ;  /* 0x00000002472d7211 */ /* 0x000fe400018f0eff */
[----:B0-----:R-:W-:-:S04]  /*42770*/  IADD3 R4, P4, PT, R72, R3, RZ ;  /* 0x0000000348047210 */ /* 0x001fc80007f9e0ff */
[-C--:B------:R-:W-:Y:S01]  /*42780*/  LEA.HI.X.SX32 R5, R72, R2.reuse, 0x1, P4 ;  /* 0x0000000248057211 */ /* 0x080fe200020f0eff */
[C---:B---3--:R-:W-:Y:S01]  /*42790*/  VIADD R73, R75.reuse, UR10 ;  /* 0x0000000a4b497c36 */ /* 0x048fe20008000000 */
[-C--:B------:R-:W-:Y:S01]  /*427a0*/  IADD3 R46, P4, PT, R75, R3.reuse, RZ ;  /* 0x000000034b2e7210 */ /* 0x080fe20007f9e0ff */
[----:B------:R-:W0:Y:S02]  /*427b0*/  LDCU UR10, c[0x0][0x3b8] ;  /* 0x00007700ff0a77ac */ /* 0x000e240008000800 */
[----:B------:R3:W-:Y:S01]  /*427c0*/  STL.64 [R1+0xc48], R4 ;  /* 0x000c480401007387 */ /* 0x0007e20000100a00 */
[----:B------:R-:W-:Y:S01]  /*427d0*/  VIADD R70, R73, UR17 ;  /* 0x0000001149467c36 */ /* 0x000fe20008000000 */
[----:B------:R-:W-:Y:S02]  /*427e0*/  LEA.HI.X.SX32 R47, R75, R2, 0x1, P4 ;  /* 0x000000024b2f7211 */ /* 0x000fe400020f0eff */
[----:B---3--:R-:W-:-:S04]  /*427f0*/  IADD3 R4, P3, PT, R76, R3, RZ ;  /* 0x000000034c047210 */ /* 0x008fc80007f7e0ff */
[-C--:B------:R-:W-:Y:S01]  /*42800*/  LEA.HI.X.SX32 R5, R76, R2.reuse, 0x1, P3 ;  /* 0x000000024c057211 */ /* 0x080fe200018f0eff */
[C---:B------:R-:W-:Y:S01]  /*42810*/  VIADD R69, R70.reuse, UR6 ;  /* 0x0000000646457c36 */ /* 0x040fe20008000000 */
[-C--:B------:R-:W-:Y:S01]  /*42820*/  IADD3 R48, P3, PT, R73, R3.reuse, RZ ;  /* 0x0000000349307210 */ /* 0x080fe20007f7e0ff */
[----:B------:R-:W3:Y:S02]  /*42830*/  LDCU UR6, c[0x0][0x3b8] ;  /* 0x00007700ff0677ac */ /* 0x000ee40008000800 */
[----:B------:R0:W-:Y:S01]  /*42840*/  STL.64 [R1+0xc20], R4 ;  /* 0x000c200401007387 */ /* 0x0001e20000100a00 */
[----:B------:R-:W-:Y:S01]  /*42850*/  VIADD R68, R69, UR12 ;  /* 0x0000000c45447c36 */ /* 0x000fe20008000000 */
[----:B------:R-:W-:Y:S01]  /*42860*/  LEA.HI.X.SX32 R49, R73, R2, 0x1, P3 ;  /* 0x0000000249317211 */ /* 0x000fe200018f0eff */
[----:B------:R-:W1:Y:S01]  /*42870*/  LDCU UR12, c[0x0][0x3b8] ;  /* 0x00007700ff0c77ac */ /* 0x000e620008000800 */
[----:B0-----:R-:W-:-:S04]  /*42880*/  IADD3 R4, P4, PT, R70, R3, RZ ;  /* 0x0000000346047210 */ /* 0x001fc80007f9e0ff */
[----:B------:R-:W-:Y:S01]  /*42890*/  LEA.HI.X.SX32 R5, R70, R2, 0x1, P4 ;  /* 0x0000000246057211 */ /* 0x000fe200020f0eff */
[----:B----4-:R-:W-:-:S04]  /*428a0*/  VIADD R72, R68, UR16 ;  /* 0x0000001044487c36 */ /* 0x010fc80008000000 */
[----:B------:R0:W-:Y:S01]  /*428b0*/  STL.64 [R1+0xbb8], R4 ;  /* 0x000bb80401007387 */ /* 0x0001e20000100a00 */
[----:B------:R-:W-:Y:S01]  /*428c0*/  VIADD R71, R72, UR11 ;  /* 0x0000000b48477c36 */ /* 0x000fe20008000000 */
[-C--:B------:R-:W-:Y:S01]  /*428d0*/  IADD3 R50, P3, PT, R69, R3.reuse, RZ ;  /* 0x0000000345327210 */ /* 0x080fe20007f7e0ff */
[----:B------:R-:W4:Y:S01]  /*428e0*/  LDCU UR11, c[0x0][0x3b8] ;  /* 0x00007700ff0b77ac */ /* 0x000f220008000800 */
[----:B0-----:R-:W-:-:S04]  /*428f0*/  IADD3 R4, P4, PT, R68, R3, RZ ;  /* 0x0000000344047210 */ /* 0x001fc80007f9e0ff */
[----:B------:R-:W-:-:S05]  /*42900*/  LEA.HI.X.SX32 R5, R68, R2, 0x1, P4 ;  /* 0x0000000244057211 */ /* 0x000fca00020f0eff */
[----:B------:R0:W-:Y:S02]  /*42910*/  STL.64 [R1+0xb68], R4 ;  /* 0x000b680401007387 */ /* 0x0001e40000100a00 */
[----:B0-----:R-:W-:-:S04]  /*42920*/  IADD3 R4, P4, PT, R71, R3, RZ ;  /* 0x0000000347047210 */ /* 0x001fc80007f9e0ff */
[----:B------:R-:W-:-:S05]  /*42930*/  LEA.HI.X.SX32 R5, R71, R2, 0x1, P4 ;  /* 0x0000000247057211 */ /* 0x000fca00020f0eff */
[----:B------:R0:W-:Y:S04]  /*42940*/  STL.64 [R1+0xab0], R4 ;  /* 0x000ab00401007387 */ /* 0x0001e80000100a00 */
[----:B------:R-:W4:Y:S04]  /*42950*/  LDL.LU R12, [R1+0x348] ;  /* 0x00034800010c7983 */ /* 0x000f280000300800 */
[----:B------:R-:W4:Y:S04]  /*42960*/  LDL.LU R13, [R1+0x34c] ;  /* 0x00034c00010d7983 */ /* 0x000f280000300800 */
[----:B------:R-:W4:Y:S04]  /*42970*/  LDL.LU R10, [R1+0x350] ;  /* 0x00035000010a7983 */ /* 0x000f280000300800 */
[----:B------:R-:W4:Y:S01]  /*42980*/  LDL.LU R11, [R1+0x354] ;  /* 0x00035400010b7983 */ /* 0x000f220000300800 */
[----:B------:R-:W-:Y:S01]  /*42990*/  VIADD R75, R71, UR15 ;  /* 0x0000000f474b7c36 */ /* 0x000fe20008000000 */
[----:B------:R-:W-:Y:S01]  /*429a0*/  LEA.HI.X.SX32 R51, R69, R2, 0x1, P3 ;  /* 0x0000000245337211 */ /* 0x000fe200018f0eff */
[----:B------:R-:W-:Y:S01]  /*429b0*/  IMAD.MOV.U32 R93, RZ, RZ, R57 ;  /* 0x000000ffff5d7224 */ /* 0x000fe200078e0039 */
[----:B------:R-:W4:Y:S01]  /*429c0*/  LDL.LU R14, [R1+0x358] ;  /* 0x00035800010e7983 */ /* 0x000f220000300800 */
[----:B------:R-:W-:Y:S01]  /*429d0*/  VIADD R74, R75, UR4 ;  /* 0x000000044b4a7c36 */ /* 0x000fe20008000000 */
[-C--:B------:R-:W-:Y:S01]  /*429e0*/  IADD3 R52, P3, PT, R72, R3.reuse, RZ ;  /* 0x0000000348347210 */ /* 0x080fe20007f7e0ff */
[----:B------:R-:W-:Y:S01]  /*429f0*/  IMAD.MOV.U32 R15, RZ, RZ, R54 ;  /* 0x000000ffff0f7224 */ /* 0x000fe200078e0036 */
[----:B------:R-:W0:Y:S01]  /*42a00*/  LDCU UR4, c[0x0][0x3b8] ;  /* 0x00007700ff0477ac */ /* 0x000e220008000800 */
[C---:B------:R-:W-:Y:S01]  /*42a10*/  VIADD R73, R74.reuse, UR9 ;  /* 0x000000094a497c36 */ /* 0x040fe20008000000 */
[----:B------:R-:W-:-:S02]  /*42a20*/  IADD3 R56, P4, PT, R74, R3, RZ ;  /* 0x000000034a387210 */ /* 0x000fc40007f9e0ff */
[-C--:B------:R-:W-:Y:S01]  /*42a30*/  LEA.HI.X.SX32 R53, R72, R2.reuse, 0x1, P3 ;  /* 0x0000000248357211 */ /* 0x080fe200018f0eff */
[----:B------:R-:W-:Y:S01]  /*42a40*/  VIADD R70, R73, UR14 ;  /* 0x0000000e49467c36 */ /* 0x000fe20008000000 */
[----:B------:R-:W0:Y:S03]  /*42a50*/  LDCU UR9, c[0x0][0x3b8] ;  /* 0x00007700ff0977ac */ /* 0x000e260008000800 */
[----:B------:R-:W-:Y:S01]  /*42a60*/  VIADD R69, R70, UR19 ;  /* 0x0000001346457c36 */ /* 0x000fe20008000000 */
[----:B------:R-:W-:-:S03]  /*42a70*/  LEA.HI.X.SX32 R57, R74, R2, 0x1, P4 ;  /* 0x000000024a397211 */ /* 0x000fc600020f0eff */
[----:B--2---:R-:W-:Y:S01]  /*42a80*/  VIADD R68, R69, UR5 ;  /* 0x0000000545447c36 */ /* 0x004fe20008000000 */
[CC--:B------:R-:W-:Y:S01]  /*42a90*/  IADD3 R54, P3, PT, R75.reuse, R3.reuse, RZ ;  /* 0x000000034b367210 */ /* 0x0c0fe20007f7e0ff */
[----:B------:R-:W-:Y:S01]  /*42aa0*/  IMAD.MOV.U32 R6, RZ, RZ, R58 ;  /* 0x000000ffff067224 */ /* 0x000fe200078e003a */
[----:B------:R-:W2:Y:S01]  /*42ab0*/  LDCU UR5, c[0x0][0x3b8] ;  /* 0x00007700ff0577ac */ /* 0x000ea20008000800 */
[----:B-----5:R-:W-:Y:S01]  /*42ac0*/  VIADD R74, R68, UR7 ;  /* 0x00000007444a7c36 */ /* 0x020fe20008000000 */
[-C--:B------:R-:W-:Y:S01]  /*42ad0*/  LEA.HI.X.SX32 R55, R75, R2.reuse, 0x1, P3 ;  /* 0x000000024b377211 */ /* 0x080fe200018f0eff */
[----:B------:R-:W-:Y:S01]  /*42ae0*/  IMAD.MOV.U32 R8, RZ, RZ, R60 ;  /* 0x000000ffff087224 */ /* 0x000fe200078e003c */
[----:B------:R-:W5:Y:S01]  /*42af0*/  LDCU UR7, c[0x0][0x3b8] ;  /* 0x00007700ff0777ac */ /* 0x000f620008000800 */
[----:B------:R-:W-:Y:S01]  /*42b00*/  VIADD R72, R74, UR10 ;  /* 0x0000000a4a487c36 */ /* 0x000fe20008000000 */
[CC--:B------:R-:W-:Y:S02]  /*42b10*/  IADD3 R58, P3, PT, R73.reuse, R3.reuse, RZ ;  /* 0x00000003493a7210 */ /* 0x0c0fe40007f7e0ff */
[-C--:B------:R-:W-:Y:S01]  /*42b20*/  IADD3 R60, P4, PT, R70, R3.reuse, RZ ;  /* 0x00000003463c7210 */ /* 0x080fe20007f9e0ff */
[----:B---3--:R-:W-:Y:S01]  /*42b30*/  VIADD R71, R72, UR6 ;  /* 0x0000000648477c36 */ /* 0x008fe20008000000 */
[----:B------:R-:W3:Y:S01]  /*42b40*/  LDCU UR6, c[0x0][0x3b8] ;  /* 0x00007700ff0677ac */ /* 0x000ee20008000800 */
[----:B------:R-:W-:Y:S01]  /*42b50*/  IMAD.MOV.U32 R7, RZ, RZ, R59 ;  /* 0x000000ffff077224 */ /* 0x000fe200078e003b */
[-C--:B------:R-:W-:Y:S01]  /*42b60*/  LEA.HI.X.SX32 R59, R73, R2.reuse, 0x1, P3 ;  /* 0x00000002493b7211 */ /* 0x080fe200018f0eff */
[----:B0-----:R-:W-:Y:S01]  /*42b70*/  IMAD.MOV.U32 R4, RZ, RZ, R62 ;  /* 0x000000ffff047224 */ /* 0x001fe200078e003e */
[-C--:B------:R-:W-:Y:S01]  /*42b80*/  IADD3 R62, P3, PT, R69, R3.reuse, RZ ;  /* 0x00000003453e7210 */ /* 0x080fe20007f7e0ff */
[----:B------:R-:W-:Y:S01]  /*42b90*/  IMAD.MOV.U32 R9, RZ, RZ, R61 ;  /* 0x000000ffff097224 */ /* 0x000fe200078e003d */
[-C--:B------:R-:W-:Y:S01]  /*42ba0*/  LEA.HI.X.SX32 R61, R70, R2.reuse, 0x1, P4 ;  /* 0x00000002463d7211 */ /* 0x080fe200020f0eff */
[----:B-1----:R-:W-:Y:S01]  /*42bb0*/  VIADD R70, R71, UR12 ;  /* 0x0000000c47467c36 */ /* 0x002fe20008000000 */
[----:B------:R-:W-:Y:S01]  /*42bc0*/  IADD3 R64, P4, PT, R68, R3, RZ ;  /* 0x0000000344407210 */ /* 0x000fe20007f9e0ff */
[----:B------:R-:W-:Y:S01]  /*42bd0*/  IMAD.MOV.U32 R5, RZ, RZ, R63 ;  /* 0x000000ffff057224 */ /* 0x000fe200078e003f */
[-C--:B------:R-:W-:Y:S01]  /*42be0*/  LEA.HI.X.SX32 R63, R69, R2.reuse, 0x1, P3 ;  /* 0x00000002453f7211 */ /* 0x080fe200018f0eff */
[----:B----4-:R-:W-:Y:S01]  /*42bf0*/  VIADD R69, R70, UR11 ;  /* 0x0000000b46457c36 */ /* 0x010fe20008000000 */
[----:B------:R-:W-:-:S02]  /*42c00*/  LEA.HI.X.SX32 R65, R68, R2, 0x1, P4 ;  /* 0x0000000244417211 */ /* 0x000fc400020f0eff */
[-C--:B------:R-:W-:Y:S01]  /*42c10*/  IADD3 R66, P3, PT, R74, R3.reuse, RZ ;  /* 0x000000034a427210 */ /* 0x080fe20007f7e0ff */
[----:B------:R-:W-:Y:S01]  /*42c20*/  VIADD R68, R69, UR4 ;  /* 0x0000000445447c36 */ /* 0x000fe20008000000 */
[-C--:B------:R-:W-:Y:S01]  /*42c30*/  IADD3 R90, P4, PT, R72, R3.reuse, RZ ;  /* 0x00000003485a7210 */ /* 0x080fe20007f9e0ff */
[----:B------:R-:W0:Y:S01]  /*42c40*/  LDCU UR4, c[0x0][0x3b8] ;  /* 0x00007700ff0477ac */ /* 0x000e220008000800 */
[-C--:B------:R-:W-:Y:S02]  /*42c50*/  LEA.HI.X.SX32 R67, R74, R2.reuse, 0x1, P3 ;  /* 0x000000024a437211 */ /* 0x080fe400018f0eff */
[----:B------:R-:W-:Y:S01]  /*42c60*/  LEA.HI.X.SX32 R91, R72, R2, 0x1, P4 ;  /* 0x00000002485b7211 */ /* 0x000fe200020f0eff */
[----:B------:R-:W-:Y:S01]  /*42c70*/  VIADD R72, R68, UR9 ;  /* 0x0000000944487c36 */ /* 0x000fe20008000000 */
[-C--:B------:R-:W-:Y:S01]  /*42c80*/  IADD3 R88, P3, PT, R71, R3.reuse, RZ ;  /* 0x0000000347587210 */ /* 0x080fe20007f7e0ff */
[----:B------:R-:W1:Y:S01]  /*42c90*/  LDCU UR9, c[0x0][0x39c] ;  /* 0x00007380ff0977ac */ /* 0x000e620008000800 */
[----:B------:R-:W-:-:S02]  /*42ca0*/  IADD3 R86, P4, PT, R70, R3, RZ ;  /* 0x0000000346567210 */ /* 0x000fc40007f9e0ff */
[-C--:B------:R-:W-:Y:S01]  /*42cb0*/  LEA.HI.X.SX32 R89, R71, R2.reuse, 0x1, P3 ;  /* 0x0000000247597211 */ /* 0x080fe200018f0eff */
[----:B------:R-:W-:Y:S01]  /*42cc0*/  VIADD R71, R72, UR13 ;  /* 0x0000000d48477c36 */ /* 0x000fe20008000000 */
[-C--:B------:R-:W-:Y:S02]  /*42cd0*/  IADD3 R84, P3, PT, R69, R3.reuse, RZ ;  /* 0x0000000345547210 */ /* 0x080fe40007f7e0ff */
[-C--:B------:R-:W-:Y:S01]  /*42ce0*/  LEA.HI.X.SX32 R87, R70, R2.reuse, 0x1, P4 ;  /* 0x0000000246577211 */ /* 0x080fe200020f0eff */
[----:B--2---:R-:W-:Y:S01]  /*42cf0*/  VIADD R70, R71, UR5 ;  /* 0x0000000547467c36 */ /* 0x004fe20008000000 */
[-C--:B------:R-:W-:Y:S01]  /*42d00*/  LEA.HI.X.SX32 R85, R69, R2.reuse, 0x1, P3 ;  /* 0x0000000245557211 */ /* 0x080fe200018f0eff */
[----:B------:R-:W2:Y:S01]  /*42d10*/  LDCU UR5, c[0x0][0x39c] ;  /* 0x00007380ff0577ac */ /* 0x000ea20008000800 */
[-C--:B------:R-:W-:Y:S01]  /*42d20*/  IADD3 R82, P4, PT, R68, R3.reuse, RZ ;  /* 0x0000000344527210 */ /* 0x080fe20007f9e0ff */
[----:B---3--:R-:W-:Y:S01]  /*42d30*/  VIADD R69, R70, UR6 ;  /* 0x0000000646457c36 */ /* 0x008fe20008000000 */
[-C--:B------:R-:W-:Y:S01]  /*42d40*/  IADD3 R80, P3, PT, R72, R3.reuse, RZ ;  /* 0x0000000348507210 */ /* 0x080fe20007f7e0ff */
[----:B------:R-:W3:Y:S01]  /*42d50*/  LDCU UR6, c[0x0][0x39c] ;  /* 0x00007380ff0677ac */ /* 0x000ee20008000800 */
[-C--:B------:R-:W-:Y:S01]  /*42d60*/  LEA.HI.X.SX32 R83, R68, R2.reuse, 0x1, P4 ;  /* 0x0000000244537211 */ /* 0x080fe200020f0eff */
[----:B-----5:R-:W-:Y:S01]  /*42d70*/  VIADD R68, R69, UR7 ;  /* 0x0000000745447c36 */ /* 0x020fe20008000000 */
[----:B------:R-:W-:Y:S01]  /*42d80*/  LEA.HI.X.SX32 R81, R72, R2, 0x1, P3 ;  /* 0x0000000248517211 */ /* 0x000fe200018f0eff */
[----:B------:R-:W4:Y:S01]  /*42d90*/  LDCU UR7, c[0x0][0x39c] ;  /* 0x00007380ff0777ac */ /* 0x000f220008000800 */
[----:B------:R-:W-:-:S02]  /*42da0*/  IADD3 R78, P4, PT, R71, R3, RZ ;  /* 0x00000003474e7210 */ /* 0x000fc40007f9e0ff */
[-C--:B------:R-:W-:Y:S02]  /*42db0*/  IADD3 R76, P3, PT, R70, R3.reuse, RZ ;  /* 0x00000003464c7210 */ /* 0x080fe40007f7e0ff */
[-C--:B------:R-:W-:Y:S01]  /*42dc0*/  LEA.HI.X.SX32 R79, R71, R2.reuse, 0x1, P4 ;  /* 0x00000002474f7211 */ /* 0x080fe200020f0eff */
[----:B0-----:R-:W-:Y:S01]  /*42dd0*/  VIADD R71, R68, UR4 ;  /* 0x0000000444477c36 */ /* 0x001fe20008000000 */
[-C--:B------:R-:W-:Y:S01]  /*42de0*/  LEA.HI.X.SX32 R77, R70, R2.reuse, 0x1, P3 ;  /* 0x00000002464d7211 */ /* 0x080fe200018f0eff */
[----:B------:R-:W0:Y:S01]  /*42df0*/  LDCU UR4, c[0x0][0x39c] ;  /* 0x00007380ff0477ac */ /* 0x000e220008000800 */
[CC--:B------:R-:W-:Y:S02]  /*42e00*/  IADD3 R74, P4, PT, R69.reuse, R3.reuse, RZ ;  /* 0x00000003454a7210 */ /* 0x0c0fe40007f9e0ff */
[----:B------:R-:W-:Y:S02]  /*42e10*/  IADD3 R72, P3, PT, R68, R3, RZ ;  /* 0x0000000344487210 */ /* 0x000fe40007f7e0ff */
[----:B------:R-:W-:-:S02]  /*42e20*/  LEA.HI.X.SX32 R75, R69, R2, 0x1, P4 ;  /* 0x00000002454b7211 */ /* 0x000fc400020f0eff */
[-C--:B------:R-:W-:Y:S02]  /*42e30*/  LEA.HI.X.SX32 R73, R68, R2.reuse, 0x1, P3 ;  /* 0x0000000244497211 */ /* 0x080fe400018f0eff */
[----:B------:R-:W-:Y:S01]  /*42e40*/  IADD3 R70, P4, PT, R71, R3, RZ ;  /* 0x0000000347467210 */ /* 0x000fe20007f9e0ff */
[C---:B------:R-:W-:Y:S01]  /*42e50*/  VIADD R3, R0.reuse, 0xd5 ;  /* 0x000000d500037836 */ /* 0x040fe20000000000 */
[----:B------:R-:W-:Y:S01]  /*42e60*/  PRMT R68, R15, 0x9910, RZ ;  /* 0x000099100f447816 */ /* 0x000fe200000000ff */
[C---:B------:R-:W-:Y:S01]  /*42e70*/  VIADD R69, R0.reuse, 0xd3 ;  /* 0x000000d300457836 */ /* 0x040fe20000000000 */
[----:B------:R-:W5:Y:S02]  /*42e80*/  LDL.LU R15, [R1+0x35c] ;  /* 0x00035c00010f7983 */ /* 0x000f640000300800 */
[----:B------:R-:W-:Y:S02]  /*42e90*/  SHF.R.S32.HI R68, RZ, 0x8, R68 ;  /* 0x00000008ff447819 */ /* 0x000fe40000011444 */
[----:B---3--:R-:W-:Y:S01]  /*42ea0*/  ISETP.LT.AND P3, PT, R3, UR6, !P0 ;  /* 0x0000000603007c0c */ /* 0x008fe2000c761270 */
[----:B------:R-:W3:Y:S01]  /*42eb0*/  LDCU UR6, c[0x0][0x39c] ;  /* 0x00007380ff0677ac */ /* 0x000ee20008000800 */
[----:B-1----:R-:W-:Y:S01]  /*42ec0*/  ISETP.LT.AND P5, PT, R69, UR9, !P0 ;  /* 0x0000000945007c0c */ /* 0x002fe2000c7a1270 */
[----:B------:R1:W-:Y:S04]  /*42ed0*/  @P2 STG.E.U8 desc[UR22][R6.64], R68 ;  /* 0x0000004406002986 */ /* 0x0003e8000c101116 */
[----:B-1----:R-:W3:Y:S01]  /*42ee0*/  LDL.LU.64 R6, [R1+0xb40] ;  /* 0x000b400001067983 */ /* 0x002ee20000300a00 */
[----:B------:R-:W-:Y:S01]  /*42ef0*/  LEA.HI.X.SX32 R71, R71, R2, 0x1, P4 ;  /* 0x0000000247477211 */ /* 0x000fe200020f0eff */
[----:B------:R-:W-:-:S05]  /*42f00*/  VIADD R2, R0, 0xd4 ;  /* 0x000000d400027836 */ /* 0x000fca0000000000 */
[----:B--2---:R-:W-:Y:S02]  /*42f10*/  ISETP.LT.AND P4, PT, R2, UR5, !P0 ;  /* 0x0000000502007c0c */ /* 0x004fe4000c781270 */
[----:B------:R-:W-:Y:S01]  /*42f20*/  F2FP.SATFINITE.E4M3.F32.PACK_AB_MERGE_C R3, R13, R12, RZ ;  /* 0x0000000c0d03723e */ /* 0x000fe200048070ff */
[----:B------:R-:W-:Y:S01]  /*42f30*/  VIADD R2, R0, 0xd6 ;  /* 0x000000d600027836 */ /* 0x000fe20000000000 */
[----:B------:R-:W1:Y:S02]  /*42f40*/  LDCU UR5, c[0x0][0x39c] ;  /* 0x00007380ff0577ac */ /* 0x000e640008000800 */
[----:B------:R-:W-:Y:S01]  /*42f50*/  PRMT R68, R3, 0x9910, RZ ;  /* 0x0000991003447816 */ /* 0x000fe200000000ff */
[----:B------:R2:W-:Y:S03]  /*42f60*/  @P6 STG.E.U8 desc[UR22][R8.64], R3 ;  /* 0x0000000308006986 */ /* 0x0005e6000c101116 */
[----:B------:R-:W-:-:S05]  /*42f70*/  SHF.R.S32.HI R68, RZ, 0x8, R68 ;  /* 0x00000008ff447819 */ /* 0x000fca0000011444 */
[----:B------:R0:W-:Y:S04]  /*42f80*/  @P5 STG.E.U8 desc[UR22][R4.64], R68 ;  /* 0x0000004404005986 */ /* 0x0001e8000c101116 */
[----:B--2---:R-:W2:Y:S04]  /*42f90*/  LDL.LU.64 R8, [R1+0xb30] ;  /* 0x000b300001087983 */ /* 0x004ea80000300a00 */
[----:B------:R-:W2:Y:S04]  /*42fa0*/  LDL.LU R12, [R1+0x360] ;  /* 0x00036000010c7983 */ /* 0x000ea80000300800 */
[----:B------:R-:W2:Y:S04]  /*42fb0*/  LDL.LU R13, [R1+0x364] ;  /* 0x00036400010d7983 */ /* 0x000ea80000300800 */
[----:B0-----:R-:W2:Y:S01]  /*42fc0*/  LDL.LU.64 R4, [R1+0xb28] ;  /* 0x000b280001047983 */ /* 0x001ea20000300a00 */
[----:B------:R-:W-:-:S05]  /*42fd0*/  F2FP.SATFINITE.E4M3.F32.PACK_AB_MERGE_C R3, R11, R10, RZ ;  /* 0x0000000a0b03723e */ /* 0x000fca00048070ff */
[----:B------:R0:W-:Y:S04]  /*42fe0*/  @P4 STG.E.U8 desc[UR22][R92.64], R3 ;  /* 0x000000035c004986 */ /* 0x0001e8000c101116 */
[----:B0-----:R-:W2:Y:S01]  /*42ff0*/  LDL.LU.64 R92, [R1+0xb18] ;  /* 0x000b1800015c7983 */ /* 0x001ea20000300a00 */
[----:B------:R-:W-:Y:S02]  /*43000*/  PRMT R68, R3, 0x9910, RZ ;  /* 0x0000991003447816 */ /* 0x000fe400000000ff */
[----:B------:R-:W-:Y:S01]  /*43010*/  ISETP.LT.AND P2, PT, R2, UR4, !P0 ;  /* 0x0000000402007c0c */ /* 0x000fe2000c741270 */
[----:B------:R-:W-:Y:S01]  /*43020*/  VIADD R2, R0, 0xd7 ;  /* 0x000000d700027836 */ /* 0x000fe20000000000 */
[----:B------:R-:W-:Y:S01]  /*43030*/  SHF.R.S32.HI R68, RZ, 0x8, R68 ;  /* 0x00000008ff447819 */ /* 0x000fe20000011444 */
[----:B------:R-:W2:Y:S01]  /*43040*/  LDL.LU R10, [R1+0x368] ;  /* 0x00036800010a7983 */ /* 0x000ea20000300800 */
[----:B------:R-:W0:Y:S02]  /*43050*/  LDCU UR4, c[0x0][0x39c] ;  /* 0x00007380ff0477ac */ /* 0x000e240008000800 */
[----:B----4-:R-:W-:Y:S01]  /*43060*/  ISETP.LT.AND P6, PT, R2, UR7, !P0 ;  /* 0x0000000702007c0c */ /* 0x010fe2000c7c1270 */
[----:B------:R-:W4:Y:S01]  /*43070*/  LDL.LU R11, [R1+0x36c] ;  /* 0x00036c00010b7983 */ /* 0x000f220000300800 */
[----:B------:R-:W-:Y:S01]  /*43080*/  VIADD R2, R0, 0xd8 ;  /* 0x000000d800027836 */ /* 0x000fe20000000000 */
[----:B------:R-:W0:Y:S04]  /*43090*/  LDCU UR7, c[0x0][0x39c] ;  /* 0x00007380ff0777ac */ /* 0x000e280008000800 */
[----:B-1----:R-:W-:Y:S01]  /*430a0*/  ISETP.LT.AND P5, PT, R2, UR5, !P0 ;  /* 0x0000000502007c0c */ /* 0x002fe2000c7a1270 */
[----:B------:R-:W1:Y:S01]  /*430b0*/  LDCU UR5, c[0x0][0x39c] ;  /* 0x00007380ff0577ac */ /* 0x000e620008000800 */
[----:B-----5:R-:W-:Y:S01]  /*430c0*/  F2FP.SATFINITE.E4M3.F32.PACK_AB_MERGE_C R3, R15, R14, RZ ;  /* 0x0000000e0f03723e */ /* 0x020fe200048070ff */
[----:B---3--:R3:W-:Y:S04]  /*430d0*/  @P3 STG.E.U8 desc[UR22][R6.64], R68 ;  /* 0x0000004406003986 */ /* 0x0087e8000c101116 */
[----:B---3--:R-:W3:Y:S01]  /*430e0*/  LDL.LU.64 R6, [R1+0xb10] ;  /* 0x000b100001067983 */ /* 0x008ee20000300a00 */
[----:B------:R-:W-:-:S04]  /*430f0*/  PRMT R68, R3, 0x9910, RZ ;  /* 0x0000991003447816 */ /* 0x000fc800000000ff */
[----:B------:R-:W-:Y:S01]  /*43100*/  SHF.R.S32.HI R68, RZ, 0x8, R68 ;  /* 0x00000008ff447819 */ /* 0x000fe20000011444 */
[----:B--2---:R2:W-:Y:S04]  /*43110*/  @P2 STG.E.U8 desc[UR22][R8.64], R3 ;  /* 0x0000000308002986 */ /* 0x0045e8000c101116 */
[----:B--2---:R-:W2:Y:S04]  /*43120*/  LDL.LU.64 R8, [R1+0xaf8] ;  /* 0x000af80001087983 */ /* 0x004ea80000300a00 */
[----:B------:R-:W5:Y:S04]  /*43130*/  LDL.LU R14, [R1+0x370] ;  /* 0x00037000010e7983 */ /* 0x000f680000300800 */
[----:B------:R-:W5:Y:S04]  /*43140*/  LDL.LU R15, [R1+0x374] ;  /* 0x00037400010f7983 */ /* 0x000f680000300800 */
[----:B------:R0:W-:Y:S04]  /*43150*/  @P6 STG.E.U8 desc[UR22][R4.64], R68 ;  /* 0x0000004404006986 */ /* 0x0001e8000c101116 */
[----:B0-----:R-:W5:Y:S01]  /*43160*/  LDL.LU.64 R4, [R1+0xaf0] ;  /* 0x000af00001047983 */ /* 0x001f620000300a00 */
[----:B------:R-:W-:-:S05]  /*43170*/  F2FP.SATFINITE.E4M3.F32.PACK_AB_MERGE_C R3, R13, R12, RZ ;  /* 0x0000000c0d03723e */ /* 0x000fca00048070ff */
[----:B------:R0:W-:Y:S04]  /*43180*/  @P5 STG.E.U8 desc[UR22][R92.64], R3 ;  /* 0x000000035c005986 */ /* 0x0001e8000c101116 */
[----:B0-----:R-:W5:Y:S01]  /*43190*/  LDL.LU.64 R92, [R1+0xae0] ;  /* 0x000ae000015c7983 */ /* 0x001f620000300a00 */
[----:B------:R-:W-:Y:S01]  /*431a0*/  VIADD R2, R0, 0xd9 ;  /* 0x000000d900027836 */ /* 0x000fe20000000000 */
[----:B------:R-:W-:Y:S02]  /*431b0*/  PRMT R68, R3, 0x9910, RZ ;  /* 0x0000991003447816 */ /* 0x000fe400000000ff */
[----:B------:R-:W5:Y:S02]  /*431c0*/  LDL.LU R12, [R1+0x378] ;  /* 0x00037800010c7983 */ /* 0x000f640000300800 */
[----:B------:R-:W-:Y:S01]  /*431d0*/  ISETP.LT.AND P4, PT, R2, UR4, !P0 ;  /* 0x0000000402007c0c */ /* 0x000fe2000c781270 */
[----:B------:R-:W-:Y:S01]  /*431e0*/  VIADD R2, R0, 0xda ;  /* 0x000000da00027836 */ /* 0x000fe20000000000 */
[----:B------:R-:W-:Y:S01]  /*431f0*/  SHF.R.S32.HI R68, RZ, 0x8, R68 ;  /* 0x00000008ff447819 */ /* 0x000fe20000011444 */
[----:B------:R-:W5:Y:S01]  /*43200*/  LDL.LU R13, [R1+0x37c] ;  /* 0x00037c00010d7983 */ /* 0x000f620000300800 */
[----:B----4-:R-:W-:Y:S01]  /*43210*/  F2FP.SATFINITE.E4M3.F32.PACK_AB_MERGE_C R3, R11, R10, RZ ;  /* 0x0000000a0b03723e */ /* 0x010fe200048070ff */
[----:B------:R-:W0:Y:S01]  /*43220*/  LDCU UR4, c[0x0][0x39c] ;  /* 0x00007380ff0477ac */ /* 0x000e220008000800 */
[----:B------:R-:W-:Y:S01]  /*43230*/  ISETP.LT.AND P3, PT, R2, UR6, !P0 ;  /* 0x0000000602007c0c */ /* 0x000fe2000c761270 */
[----:B------:R-:W-:Y:S01]  /*43240*/  VIADD R2, R0, 0xdb ;  /* 0x000000db00027836 */ /* 0x000fe20000000000 */
[----:B------:R-:W4:Y:S04]  /*43250*/  LDCU UR6, c[0x0][0x39c] ;  /* 0x00007380ff0677ac */ /* 0x000f280008000800 */
[----:B-1----:R-:W-:Y:S01]  /*43260*/  ISETP.LT.AND P2, PT, R2, UR5, !P0 ;  /* 0x0000000502007c0c */ /* 0x002fe2000c741270 */
[----:B------:R-:W-:Y:S01]  /*43270*/  VIADD R2, R0, 0xdc ;  /* 0x000000dc00027836 */ /* 0x000fe20000000000 */
[----:B------:R-:W1:Y:S04]  /*43280*/  LDCU UR5, c[0x0][0x39c] ;  /* 0x00007380ff0577ac */ /* 0x000e680008000800 */
[----:B0-----:R-:W-:Y:S01]  /*43290*/  ISETP.LT.AND P6, PT, R2, UR4, !P0 ;  /* 0x0000000402007c0c */ /* 0x001fe2000c7c1270 */
[----:B------:R-:W0:Y:S01]  /*432a0*/  LDCU UR4, c[0x0][0x39c] ;  /* 0x00007380ff0477ac */ /* 0x000e220008000800 */
[----:B---3--:R3:W-:Y:S04]  /*432b0*/  @P4 STG.E.U8 desc[UR22][R6.64], R68 ;  /* 0x0000004406004986 */ /* 0x0087e8000c101116 */
[----:B---3--:R-:W3:Y:S01]  /*432c0*/  LDL.LU.64 R6, [R1+0xad8] ;  /* 0x000ad80001067983 */ /* 0x008ee20000300a00 */
[----:B------:R-:W-:-:S04]  /*432d0*/  PRMT R68, R3, 0x9910, RZ ;  /* 0x0000991003447816 */ /* 0x000fc800000000ff */
[----:B------:R-:W-:Y:S01]  /*432e0*/  SHF.R.S32.HI R68, RZ, 0x8, R68 ;  /* 0x00000008ff447819 */ /* 0x000fe20000011444 */
[----:B--2---:R2:W-:Y:S04]  /*432f0*/  @P3 STG.E.U8 desc[UR22][R8.64], R3 ;  /* 0x0000000308003986 */ /* 0x0045e8000c101116 */
[----:B--2---:R-:W2:Y:S04]  /*43300*/  LDL.LU.64 R8, [R1+0xac8] ;  /* 0x000ac80001087983 */ /* 0x004ea80000300a00 */
[----:B------:R-:W2:Y:S04]  /*43310*/  LDL.LU R10, [R1+0x380] ;  /* 0x00038000010a7983 */ /* 0x000ea80000300800 */
[----:B------:R-:W2:Y:S04]  /*43320*/  LDL.LU R11, [R1+0x384] ;  /* 0x00038400010b7983 */ /* 0x000ea80000300800 */
[----:B-----5:R5:W-:Y:S04]  /*43330*/  @P2 STG.E.U8 desc[UR22][R4.64], R68 ;  /* 0x0000004404002986 */ /* 0x020be8000c101116 */
[----:B-----5:R-:W5:Y:S01]  /*43340*/  LDL.LU.64 R4, [R1+0xac0] ;  /* 0x000ac00001047983 */ /* 0x020f620000300a00 */
[----:B------:R-:W-:-:S05]  /*43350*/  F2FP.SATFINITE.E4M3.F32.PACK_AB_MERGE_C R3, R15, R14, RZ ;  /* 0x0000000e0f03723e */ /* 0x000fca00048070ff */
[----:B------:R0:W-:Y:S04]  /*43360*/  @P6 STG.E.U8 desc[UR22][R92.64], R3 ;  /* 0x000000035c006986 */ /* 0x0001e8000c101116 */
[----:B0-----:R-:W5:Y:S01]  /*43370*/  LDL.LU.64 R92, [R1+0xaa8] ;  /* 0x000aa800015c7983 */ /* 0x001f620000300a00 */
[----:B------:R-:W-:Y:S01]  /*43380*/  VIADD R2, R0, 0xdd ;  /* 0x000000dd00027836 */ /* 0x000fe20000000000 */
[----:B------:R-:W-:Y:S02]  /*43390*/  PRMT R68, R3, 0x9910, RZ ;  /* 0x0000991003447816 */ /* 0x000fe400000000ff */
[----:B------:R-:W5:Y:S02]  /*433a0*/  LDL.LU R14, [R1+0x388] ;  /* 0x00038800010e7983 */ /* 0x000f640000300800 */
[----:B----4-:R-:W-:Y:S01]  /*433b0*/  ISETP.LT.AND P5, PT, R2, UR6, !P0 ;  /* 0x0000000602007c0c */ /* 0x010fe2000c7a1270 */
[----:B------:R-:W-:Y:S01]  /*433c0*/  VIADD R2, R0, 0xde ;  /* 0x000000de00027836 */ /* 0x000fe20000000000 */
[----:B------:R-:W-:Y:S01]  /*433d0*/  SHF.R.S32.HI R68, RZ, 0x8, R68 ;  /* 0x00000008ff447819 */ /* 0x000fe20000011444 */
[----:B------:R-:W4:Y:S01]  /*433e0*/  LDL.LU R15, [R1+0x38c] ;  /* 0x00038c00010f7983 */ /* 0x000f220000300800 */
[----:B------:R-:W-:Y:S01]  /*433f0*/  F2FP.SATFINITE.E4M3.F32.PACK_AB_MERGE_C R3, R13, R12, RZ ;  /* 0x0000000c0d03723e */ /* 0x000fe200048070ff */
[----:B------:R-:W0:Y:S01]  /*43400*/  LDCU UR6, c[0x0][0x39c] ;  /* 0x00007380ff0677ac */ /* 0x000e220008000800 */
[----:B-1----:R-:W-:Y:S01]  /*43410*/  ISETP.LT.AND P4, PT, R2, UR5, !P0 ;  /* 0x0000000502007c0c */ /* 0x002fe2000c781270 */
[----:B------:R-:W-:Y:S01]  /*43420*/  VIADD R2, R0, 0xdf ;  /* 0x000000df00027836 */ /* 0x000fe20000000000 */
[----:B------:R-:W1:Y:S04]  /*43430*/  LDCU UR5, c[0x0][0x39c] ;  /* 0x00007380ff0577ac */ /* 0x000e680008000800 */
[----:B------:R-:W-:Y:S01]  /*43440*/  ISETP.LT.AND P3, PT, R2, UR4, !P0 ;  /* 0x0000000402007c0c */ /* 0x000fe2000c761270 */
        /* <DEDUP_REMOVED lines=20> */
[----:B-1----:R-:W-:Y:S01]  /*43590*/  ISETP.LT.AND P6, PT, R2, UR5, !P0 ;  /* 0x0000000502007c0c */ /* 0x002fe2000c7c1270 */
[----:B------:R-:W-:Y:S01]  /*435a0*/  VIADD R2, R0, 0xe2 ;  /* 0x000000e200027836 */ /* 0x000fe20000000000 */
[----:B------:R-:W-:Y:S01]  /*435b0*/  SHF.R.S32.HI R68, RZ, 0x8, R68 ;  /* 0x00000008ff447819 */ /* 0x000fe20000011444 */
[----:B------:R-:W5:Y:S01]  /*435c0*/  LDL.LU R11, [R1+0x39c] ;  /* 0x00039c00010b7983 */ /* 0x000f620000300800 */
[----:B----4-:R-:W-:Y:S01]  /*435d0*/  F2FP.SATFINITE.E4M3.F32.PACK_AB_MERGE_C R3, R15, R14, RZ ;  /* 0x0000000e0f03723e */ /* 0x010fe200048070ff */
[----:B------:R-:W0:Y:S01]  /*435e0*/  LDCU UR5, c[0x0][0x39c] ;  /* 0x00007380ff0577ac */ /* 0x000e220008000800 */
[----:B------:R-:W-:Y:S01]  /*435f0*/  ISETP.LT.AND P5, PT, R2, UR4, !P0 ;  /* 0x0000000402007c0c */ /* 0x000fe2000c7a1270 */
[----:B------:R-:W-:Y:S01]  /*43600*/  VIADD R2, R0, 0xe3 ;  /* 0x000000e300027836 */ /* 0x000fe20000000000 */
[----:B------:R-:W1:Y:S04]  /*43610*/  LDCU UR4, c[0x0][0x39c] ;  /* 0x00007380ff0477ac */ /* 0x000e680008000800 */
[----:B------:R-:W-:Y:S01]  /*43620*/  ISETP.LT.AND P4, PT, R2, UR6, !P0 ;  /* 0x0000000602007c0c */ /* 0x000fe2000c781270 */
[----:B------:R-:W-:Y:S01]  /*43630*/  VIADD R2, R0, 0xe4 ;  /* 0x000000e400027836 */ /* 0x000fe20000000000 */
[----:B------:R-:W4:Y:S04]  /*43640*/  LDCU UR6, c[0x0][0x39c] ;  /* 0x00007380ff0677ac */ /* 0x000f280008000800 */
        /* <DEDUP_REMOVED lines=22> */
[----:B------:R-:W-:Y:S01]  /*437b0*/  F2FP.SATFINITE.E4M3.F32.PACK_AB_MERGE_C R3, R11, R10, RZ ;  /* 0x0000000a0b03723e */ /* 0x000fe200048070ff */
[----:B------:R-:W0:Y:S01]  /*437c0*/  LDCU UR4, c[0x0][0x39c] ;  /* 0x00007380ff0477ac */ /* 0x000e220008000800 */
[----:B----4-:R-:W-:Y:S01]  /*437d0*/  ISETP.LT.AND P6, PT, R2, UR6, !P0 ;  /* 0x0000000602007c0c */ /* 0x010fe2000c7c1270 */
        /* <DEDUP_REMOVED lines=170> */
[----:B------:R-:W-:-:S05]  /*44280*/  VIADD R2, R0, 0xfd ;  /* 0x000000fd00027836 */ /* 0x000fca0000000000 */
[----:B-1----:R-:W-:Y:S01]  /*44290*/  ISETP.LT.AND P3, PT, R2, UR4, !P0 ;  /* 0x0000000402007c0c */ /* 0x002fe2000c761270 */
[----:B------:R-:W-:Y:S01]  /*442a0*/  VIADD R2, R0, 0xfe ;  /* 0x000000fe00027836 */ /* 0x000fe20000000000 */
[----:B------:R-:W-:Y:S01]  /*442b0*/  PRMT R68, R3, 0x9910, RZ ;  /* 0x0000991003447816 */ /* 0x000fe200000000ff */
[----:B------:R-:W0:Y:S03]  /*442c0*/  LDCU UR4, c[0x0][0x39c] ;  /* 0x00007380ff0477ac */ /* 0x000e260008000800 */
[----:B----4-:R-:W-:Y:S01]  /*442d0*/  ISETP.LT.AND P2, PT, R2, UR6, !P0 ;  /* 0x0000000602007c0c */ /* 0x010fe2000c741270 */
[----:B------:R-:W-:Y:S01]  /*442e0*/  VIADD R2, R0, 0xff ;  /* 0x000000ff00027836 */ /* 0x000fe20000000000 */
[----:B------:R-:W-:Y:S01]  /*442f0*/  SHF.R.S32.HI R68, RZ, 0x8, R68 ;  /* 0x00000008ff447819 */ /* 0x000fe20000011444 */
[----:B------:R-:W1:Y:S01]  /*44300*/  LDCU UR6, c[0x0][0x39c] ;  /* 0x00007380ff0677ac */ /* 0x000e620008000800 */
[----:B------:R-:W-:-:S02]  /*44310*/  F2FP.SATFINITE.E4M3.F32.PACK_AB_MERGE_C R3, R11, R10, RZ ;  /* 0x0000000a0b03723e */ /* 0x000fc400048070ff */
[----:B------:R-:W-:Y:S01]  /*44320*/  ISETP.LT.AND P6, PT, R2, UR5, !P0 ;  /* 0x0000000502007c0c */ /* 0x000fe2000c7c1270 */
[----:B------:R-:W4:Y:S01]  /*44330*/  LDL.LU R10, [R1+0x208] ;  /* 0x00020800010a7983 */ /* 0x000f220000300800 */
[----:B------:R-:W-:Y:S01]  /*44340*/  VIADD R2, R0, 0x100 ;  /* 0x0000010000027836 */ /* 0x000fe20000000000 */
[----:B------:R-:W1:Y:S02]  /*44350*/  LDCU UR5, c[0x0][0x39c] ;  /* 0x00007380ff0577ac */ /* 0x000e640008000800 */
[----:B------:R-:W4:Y:S02]  /*44360*/  LDL.LU R11, [R1+0x20c] ;  /* 0x00020c00010b7983 */ /* 0x000f240000300800 */
        /* <DEDUP_REMOVED lines=22> */
[----:B------:R-:W0:Y:S02]  /*444d0*/  LDCU UR6, c[0x0][0x39c] ;  /* 0x00007380ff0677ac */ /* 0x000e240008000800 */
[----:B------:R-:W-:Y:S01]  /*444e0*/  ISETP.LT.AND P3, PT, R2, UR5, !P0 ;  /* 0x0000000502007c0c */ /* 0x000fe2000c761270 */
[----:B------:R-:W-:Y:S01]  /*444f0*/  VIADD R2, R0, 0x103 ;  /* 0x0000010300027836 */ /* 0x000fe20000000000 */
[----:B----4-:R-:W-:Y:S01]  /*44500*/  F2FP.SATFINITE.E4M3.F32.PACK_AB_MERGE_C R3, R11, R10, RZ ;  /* 0x0000000a0b03723e */ /* 0x010fe200048070ff */
[----:B------:R-:W1:Y:S03]  /*44510*/  LDCU UR5, c[0x0][0x39c] ;  /* 0x00007380ff0577ac */ /* 0x000e660008000800 */
        /* <DEDUP_REMOVED lines=847> */
[----:B------:R-:W-:-:S03]  /*47a10*/  PRMT R68, R3, 0x9910, RZ ;  /* 0x0000991003447816 */ /* 0x000fc600000000ff */
[----:B------:R-:W3:Y:S01]  /*47a20*/  LDL.LU.64 R10, [R1+0x340] ;  /* 0x00034000010a7983 */ /* 0x000ee20000300a00 */
[----:B------:R-:W-:-:S03]  /*47a30*/  SHF.R.S32.HI R68, RZ, 0x8, R68 ;  /* 0x00000008ff447819 */ /* 0x000fc60000011444 */
[----:B--2---:R2:W-:Y:S04]  /*47a40*/  @P6 STG.E.U8 desc[UR22][R8.64], R3 ;  /* 0x0000000308006986 */ /* 0x0045e8000c101116 */
[----:B--2---:R-:W2:Y:S04]  /*47a50*/  LDL.LU R8, [R1+0x1e0] ;  /* 0x0001e00001087983 */ /* 0x004ea80000300800 */
        /* <DEDUP_REMOVED lines=24> */
[----:B------:R0:W-:Y:S04]  /*47be0*/  @P2 STG.E.U8 desc[UR22][R10.64], R3 ;  /* 0x000000030a002986 */ /* 0x0001e8000c101116 */
[----:B---3--:R-:W3:Y:S01]  /*47bf0*/  LDL.LU.64 R6, [R1+0x470] ;  /* 0x0004700001067983 */ /* 0x008ee20000300a00 */
[----:B------:R-:W-:-:S03]  /*47c00*/  PRMT R68, R3, 0x9910, RZ ;  /* 0x0000991003447816 */ /* 0x000fc600000000ff */
[----:B0-----:R-:W3:Y:S01]  /*47c10*/  LDL.LU.64 R10, [R1+0x330] ;  /* 0x00033000010a7983 */ /* 0x001ee20000300a00 */
[----:B------:R-:W-:-:S03]  /*47c20*/  SHF.R.S32.HI R68, RZ, 0x8, R68 ;  /* 0x00000008ff447819 */ /* 0x000fc60000011444 */
[----:B------:R-:W3:Y:S04]  /*47c30*/  LDL.LU R12, [R1+0x1f0] ;  /* 0x0001f000010c7983 */ /* 0x000ee80000300800 */
[----:B------:R-:W3:Y:S01]  /*47c40*/  LDL.LU R13, [R1+0x1f4] ;  /* 0x0001f400010d7983 */ /* 0x000ee20000300800 */
[----:B--2---:R-:W-:-:S03]  /*47c50*/  F2FP.SATFINITE.E4M3.F32.PACK_AB_MERGE_C R3, R9, R8, RZ ;  /* 0x000000080903723e */ /* 0x004fc600048070ff */
[----:B------:R-:W2:Y:S04]  /*47c60*/  LDL.LU.64 R8, [R1+0x468] ;  /* 0x0004680001087983 */ /* 0x000ea80000300a00 */
[----:B-----5:R0:W-:Y:S04]  /*47c70*/  @P6 STG.E.U8 desc[UR22][R4.64], R68 ;  /* 0x0000004404006986 */ /* 0x0201e8000c101116 */
[----:B0-----:R-:W5:Y:S04]  /*47c80*/  LDL.LU.64 R4, [R1+0x328] ;  /* 0x0003280001047983 */ /* 0x001f680000300a00 */
[----:B------:R0:W-:Y:S04]  /*47c90*/  @P5 STG.E.U8 desc[UR22][R92.64], R3 ;  /* 0x000000035c005986 */ /* 0x0001e8000c101116 */
[----:B0-----:R-:W5:Y:S04]  /*47ca0*/  LDL.LU R92, [R1+0x1f8] ;  /* 0x0001f800015c7983 */ /* 0x001f680000300800 */
[----:B------:R-:W5:Y:S01]  /*47cb0*/  LDL.LU R93, [R1+0x1fc] ;  /* 0x0001fc00015d7983 */ /* 0x000f620000300800 */
[----:B------:R-:W-:-:S05]  /*47cc0*/  VIADD R2, R0, 0x179 ;  /* 0x0000017900027836 */ /* 0x000fca0000000000 */
[----:B-1----:R-:W-:Y:S01]  /*47cd0*/  ISETP.LT.AND P4, PT, R2, UR6, !P0 ;  /* 0x0000000602007c0c */ /* 0x002fe2000c781270 */
[----:B------:R-:W0:Y:S01]  /*47ce0*/  LDCU UR6, c[0x0][0x39c] ;  /* 0x00007380ff0677ac */ /* 0x000e220008000800 */
[----:B------:R-:W-:-:S05]  /*47cf0*/  VIADD R2, R0, 0x17a ;  /* 0x0000017a00027836 */ /* 0x000fca0000000000 */
[----:B----4-:R-:W-:Y:S01]  /*47d00*/  ISETP.LT.AND P3, PT, R2, UR5, !P0 ;  /* 0x0000000502007c0c */ /* 0x010fe2000c761270 */
[----:B------:R-:W-:Y:S01]  /*47d10*/  VIADD R2, R0, 0x17b ;  /* 0x0000017b00027836 */ /* 0x000fe20000000000 */
[----:B------:R-:W-:Y:S01]  /*47d20*/  PRMT R68, R3, 0x9910, RZ ;  /* 0x0000991003447816 */ /* 0x000fe200000000ff */
[----:B------:R-:W1:Y:S03]  /*47d30*/  LDCU UR5, c[0x0][0x39c] ;  /* 0x00007380ff0577ac */ /* 0x000e660008000800 */
[----:B------:R-:W-:Y:S01]  /*47d40*/  ISETP.LT.AND P2, PT, R2, UR4, !P0 ;  /* 0x0000000402007c0c */ /* 0x000fe2000c741270 */
[----:B------:R-:W-:Y:S01]  /*47d50*/  VIADD R2, R0, 0x17c ;  /* 0x0000017c00027836 */ /* 0x000fe20000000000 */
[----:B------:R-:W-:Y:S01]  /*47d60*/  SHF.R.S32.HI R68, RZ, 0x8, R68 ;  /* 0x00000008ff447819 */ /* 0x000fe20000011444 */
[----:B------:R-:W4:Y:S01]  /*47d70*/  LDCU UR4, c[0x0][0x39c] ;  /* 0x00007380ff0477ac */ /* 0x000f220008000800 */
[----:B------:R-:W-:-:S02]  /*47d80*/  F2FP.SATFINITE.E4M3.F32.PACK_AB_MERGE_C R3, R15, R14, RZ ;  /* 0x0000000e0f03723e */ /* 0x000fc400048070ff */
[----:B0-----:R-:W-:Y:S01]  /*47d90*/  ISETP.LT.AND P6, PT, R2, UR6, !P0 ;  /* 0x0000000602007c0c */ /* 0x001fe2000c7c1270 */
[----:B------:R-:W0:Y:S01]  /*47da0*/  LDCU UR6, c[0x0][0x39c] ;  /* 0x00007380ff0677ac */ /* 0x000e220008000800 */
[----:B---3--:R3:W-:Y:S04]  /*47db0*/  @P4 STG.E.U8 desc[UR22][R6.64], R68 ;  /* 0x0000004406004986 */ /* 0x0087e8000c101116 */
[----:B------:R0:W-:Y:S04]  /*47dc0*/  @P3 STG.E.U8 desc[UR22][R10.64], R3 ;  /* 0x000000030a003986 */ /* 0x0001e8000c101116 */
[----:B---3--:R-:W3:Y:S01]  /*47dd0*/  LDL.LU.64 R6, [R1+0x460] ;  /* 0x0004600001067983 */ /* 0x008ee20000300a00 */
[----:B------:R-:W-:-:S03]  /*47de0*/  PRMT R68, R3, 0x9910, RZ ;  /* 0x0000991003447816 */ /* 0x000fc600000000ff */
[----:B0-----:R-:W3:Y:S01]  /*47df0*/  LDL.LU.64 R10, [R1+0x320] ;  /* 0x00032000010a7983 */ /* 0x001ee20000300a00 */
[----:B------:R-:W-:Y:S02]  /*47e00*/  SHF.R.S32.HI R68, RZ, 0x8, R68 ;  /* 0x00000008ff447819 */ /* 0x000fe40000011444 */
[----:B------:R-:W-:Y:S01]  /*47e10*/  F2FP.SATFINITE.E4M3.F32.PACK_AB_MERGE_C R3, R13, R12, RZ ;  /* 0x0000000c0d03723e */ /* 0x000fe200048070ff */
[----:B------:R-:W3:Y:S04]  /*47e20*/  LDL.LU R14, [R1] ;  /* 0x00000000010e7983 */ /* 0x000ee80000300800 */
[----:B------:R-:W3:Y:S04]  /*47e30*/  LDL.LU R15, [R1+0x4] ;  /* 0x00000400010f7983 */ /* 0x000ee80000300800 */
[----:B--2---:R0:W-:Y:S04]  /*47e40*/  @P2 STG.E.U8 desc[UR22][R8.64], R68 ;  /* 0x0000004408002986 */ /* 0x0041e8000c101116 */
[----:B0-----:R-:W2:Y:S04]  /*47e50*/  LDL.LU.64 R8, [R1+0x458] ;  /* 0x0004580001087983 */ /* 0x001ea80000300a00 */
[----:B-----5:R0:W-:Y:S04]  /*47e60*/  @P6 STG.E.U8 desc[UR22][R4.64], R3 ;  /* 0x0000000304006986 */ /* 0x0201e8000c101116 */
[----:B0-----:R-:W5:Y:S01]  /*47e70*/  LDL.LU.64 R4, [R1+0x318] ;  /* 0x0003180001047983 */ /* 0x001f620000300a00 */
[----:B------:R-:W-:-:S03]  /*47e80*/  PRMT R68, R3, 0x9910, RZ ;  /* 0x0000991003447816 */ /* 0x000fc600000000ff */
[----:B------:R-:W5:Y:S04]  /*47e90*/  LDL.LU R12, [R1+0x8] ;  /* 0x00000800010c7983 */ /* 0x000f680000300800 */
[----:B------:R-:W5:Y:S01]  /*47ea0*/  LDL.LU R13, [R1+0xc] ;  /* 0x00000c00010d7983 */ /* 0x000f620000300800 */
[----:B------:R-:W-:-:S03]  /*47eb0*/  F2FP.SATFINITE.E4M3.F32.PACK_AB_MERGE_C R3, R93, R92, RZ ;  /* 0x0000005c5d03723e */ /* 0x000fc600048070ff */
[----:B------:R-:W5:Y:S01]  /*47ec0*/  LDL.LU.64 R92, [R1+0x4f0] ;  /* 0x0004f000015c7983 */ /* 0x000f620000300a00 */
[----:B------:R-:W-:-:S05]  /*47ed0*/  VIADD R2, R0, 0x17d ;  /* 0x0000017d00027836 */ /* 0x000fca0000000000 */
[----:B-1----:R-:W-:Y:S01]  /*47ee0*/  ISETP.LT.AND P5, PT, R2, UR5, !P0 ;  /* 0x0000000502007c0c */ /* 0x002fe2000c7a1270 */
[----:B------:R-:W0:Y:S01]  /*47ef0*/  LDCU UR5, c[0x0][0x39c] ;  /* 0x00007380ff0577ac */ /* 0x000e220008000800 */
[----:B------:R-:W-:-:S05]  /*47f00*/  VIADD R2, R0, 0x17e ;  /* 0x0000017e00027836 */ /* 0x000fca0000000000 */
[----:B----4-:R-:W-:Y:S01]  /*47f10*/  ISETP.LT.AND P4, PT, R2, UR4, !P0 ;  /* 0x0000000402007c0c */ /* 0x010fe2000c781270 */
[----:B------:R-:W-:Y:S01]  /*47f20*/  VIADD R2, R0, 0x17f ;  /* 0x0000017f00027836 */ /* 0x000fe20000000000 */
[----:B------:R-:W-:Y:S01]  /*47f30*/  SHF.R.S32.HI R68, RZ, 0x8, R68 ;  /* 0x00000008ff447819 */ /* 0x000fe20000011444 */
[----:B------:R-:W1:Y:S03]  /*47f40*/  LDCU UR4, c[0x0][0x39c] ;  /* 0x00007380ff0477ac */ /* 0x000e660008000800 */
[----:B------:R-:W-:Y:S01]  /*47f50*/  ISETP.LT.AND P3, PT, R2, UR6, !P0 ;  /* 0x0000000602007c0c */ /* 0x000fe2000c761270 */
[----:B------:R-:W-:Y:S01]  /*47f60*/  VIADD R2, R0, 0x180 ;  /* 0x0000018000027836 */ /* 0x000fe20000000000 */
[----:B------:R-:W4:Y:S04]  /*47f70*/  LDCU UR6, c[0x0][0x39c] ;  /* 0x00007380ff0677ac */ /* 0x000f280008000800 */
[----:B0-----:R-:W-:Y:S01]  /*47f80*/  ISETP.LT.AND P2, PT, R2, UR5, !P0 ;  /* 0x0000000502007c0c */ /* 0x001fe2000c741270 */
[----:B------:R-:W-:Y:S01]  /*47f90*/  VIADD R2, R0, 0x181 ;  /* 0x0000018100027836 */ /* 0x000fe20000000000 */
[----:B------:R-:W0:Y:S04]  /*47fa0*/  LDCU UR5, c[0x0][0x39c] ;  /* 0x00007380ff0577ac */ /* 0x000e280008000800 */
[----:B-1----:R-:W-:Y:S01]  /*47fb0*/  ISETP.LT.AND P6, PT, R2, UR4, !P0 ;  /* 0x0000000402007c0c */ /* 0x002fe2000c7c1270 */
[----:B------:R-:W1:Y:S01]  /*47fc0*/  LDCU UR4, c[0x0][0x39c] ;  /* 0x00007380ff0477ac */ /* 0x000e620008000800 */
[----:B---3--:R3:W-:Y:S04]  /*47fd0*/  @P5 STG.E.U8 desc[UR22][R6.64], R68 ;  /* 0x0000004406005986 */ /* 0x0087e8000c101116 */
[----:B------:R0:W-:Y:S01]  /*47fe0*/  @P4 STG.E.U8 desc[UR22][R10.64], R3 ;  /* 0x000000030a004986 */ /* 0x0001e2000c101116 */
[----:B---3--:R-:W-:-:S03]  /*47ff0*/  PRMT R68, R3, 0x9910, RZ ;  /* 0x0000991003447816 */ /* 0x008fc600000000ff */
[----:B------:R-:W3:Y:S01]  /*48000*/  LDL.LU.64 R6, [R1+0x4d8] ;  /* 0x0004d80001067983 */ /* 0x000ee20000300a00 */
[----:B------:R-:W-:-:S03]  /*48010*/  SHF.R.S32.HI R68, RZ, 0x8, R68 ;  /* 0x00000008ff447819 */ /* 0x000fc60000011444 */
[----:B0-----:R-:W3:Y:S01]  /*48020*/  LDL.LU R10, [R1+0x10] ;  /* 0x00001000010a7983 */ /* 0x001ee20000300800 */
[----:B------:R-:W-:-:S03]  /*48030*/  F2FP.SATFINITE.E4M3.F32.PACK_AB_MERGE_C R3, R15, R14, RZ ;  /* 0x0000000e0f03723e */ /* 0x000fc600048070ff */
[----:B------:R-:W3:Y:S04]  /*48040*/  LDL.LU R11, [R1+0x14] ;  /* 0x00001400010b7983 */ /* 0x000ee80000300800 */
[----:B--2---:R0:W-:Y:S04]  /*48050*/  @P3 STG.E.U8 desc[UR22][R8.64], R68 ;  /* 0x0000004408003986 */ /* 0x0041e8000c101116 */
[----:B0-----:R-:W2:Y:S01]  /*48060*/  LDL.LU.64 R8, [R1+0x510] ;  /* 0x0005100001087983 */ /* 0x001ea20000300a00 */
[----:B------:R-:W-:-:S03]  /*48070*/  PRMT R68, R3, 0x9910, RZ ;  /* 0x0000991003447816 */ /* 0x000fc600000000ff */
[----:B-----5:R0:W-:Y:S04]  /*48080*/  @P2 STG.E.U8 desc[UR22][R4.64], R3 ;  /* 0x0000000304002986 */ /* 0x0201e8000c101116 */
[----:B0-----:R-:W5:Y:S01]  /*48090*/  LDL.LU.64 R4, [R1+0x4f8] ;  /* 0x0004f80001047983 */ /* 0x001f620000300a00 */
[----:B------:R-:W-:-:S03]  /*480a0*/  SHF.R.S32.HI R68, RZ, 0x8, R68 ;  /* 0x00000008ff447819 */ /* 0x000fc60000011444 */
[----:B------:R-:W5:Y:S04]  /*480b0*/  LDL.LU R69, [R1+0x1c] ;  /* 0x00001c0001457983 */ /* 0x000f680000300800 */
[----:B------:R0:W-:Y:S04]  /*480c0*/  @P6 STG.E.U8 desc[UR22][R92.64], R68 ;  /* 0x000000445c006986 */ /* 0x0001e8000c101116 */
[----:B0-----:R-:W5:Y:S01]  /*480d0*/  LDL.LU.64 R92, [R1+0x530] ;  /* 0x00053000015c7983 */ /* 0x001f620000300a00 */
[----:B------:R-:W-:Y:S01]  /*480e0*/  VIADD R2, R0, 0x182 ;  /* 0x0000018200027836 */ /* 0x000fe20000000000 */
[----:B------:R-:W-:-:S02]  /*480f0*/  F2FP.SATFINITE.E4M3.F32.PACK_AB_MERGE_C R3, R13, R12, RZ ;  /* 0x0000000c0d03723e */ /* 0x000fc400048070ff */
[----:B------:R-:W5:Y:S02]  /*48100*/  LDL.LU.64 R14, [R1+0x518] ;  /* 0x00051800010e7983 */ /* 0x000f640000300a00 */
[----:B----4-:R-:W-:Y:S01]  /*48110*/  ISETP.LT.AND P5, PT, R2, UR6, !P0 ;  /* 0x0000000602007c0c */ /* 0x010fe2000c7a1270 */
[----:B------:R-:W-:Y:S01]  /*48120*/  VIADD R2, R0, 0x183 ;  /* 0x0000018300027836 */ /* 0x000fe20000000000 */
[----:B------:R-:W-:Y:S01]  /*48130*/  PRMT R68, R3, 0x9910, RZ ;  /* 0x0000991003447816 */ /* 0x000fe200000000ff */
[----:B------:R-:W0:Y:S01]  /*48140*/  LDCU UR6, c[0x0][0x39c] ;  /* 0x00007380ff0677ac */ /* 0x000e220008000800 */
[----:B------:R-:W4:Y:S02]  /*48150*/  LDL.LU R12, [R1+0x20] ;  /* 0x00002000010c7983 */ /* 0x000f240000300800 */
[----:B------:R-:W-:Y:S01]  /*48160*/  ISETP.LT.AND P4, PT, R2, UR5, !P0 ;  /* 0x0000000502007c0c */ /* 0x000fe2000c781270 */
[----:B------:R-:W-:Y:S01]  /*48170*/  VIADD R2, R0, 0x184 ;  /* 0x0000018400027836 */ /* 0x000fe20000000000 */
[----:B------:R-:W-:Y:S01]  /*48180*/  SHF.R.S32.HI R68, RZ, 0x8, R68 ;  /* 0x00000008ff447819 */ /* 0x000fe20000011444 */
[----:B------:R-:W4:Y:S01]  /*48190*/  LDL.LU R13, [R1+0x24] ;  /* 0x00002400010d7983 */ /* 0x000f220000300800 */
[----:B------:R-:W2:Y:S02]  /*481a0*/  LDCU UR5, c[0x0][0x39c] ;  /* 0x00007380ff0577ac */ /* 0x000ea40008000800 */
[----:B-1----:R-:W-:Y:S01]  /*481b0*/  ISETP.LT.AND P3, PT, R2, UR4, !P0 ;  /* 0x0000000402007c0c */ /* 0x002fe2000c761270 */
[----:B------:R-:W-:Y:S01]  /*481c0*/  VIADD R2, R0, 0x185 ;  /* 0x0000018500027836 */ /* 0x000fe20000000000 */
[----:B------:R-:W1:Y:S04]  /*481d0*/  LDCU UR4, c[0x0][0x39c] ;  /* 0x00007380ff0477ac */ /* 0x000e680008000800 */
[----:B0-----:R-:W-:Y:S01]  /*481e0*/  ISETP.LT.AND P2, PT, R2, UR6, !P0 ;  /* 0x0000000602007c0c */ /* 0x001fe2000c741270 */
[----:B------:R-:W0:Y:S01]  /*481f0*/  LDCU UR6, c[0x0][0x39c] ;  /* 0x00007380ff0677ac */ /* 0x000e220008000800 */
[----:B---3--:R3:W-:Y:S02]  /*48200*/  @P5 STG.E.U8 desc[UR22][R6.64], R3 ;  /* 0x0000000306005986 */ /* 0x0087e4000c101116 */
[----:B---3--:R-:W-:-:S02]  /*48210*/  F2FP.SATFINITE.E4M3.F32.PACK_AB_MERGE_C R3, R11, R10, RZ ;  /* 0x0000000a0b03723e */ /* 0x008fc400048070ff */
[----:B------:R-:W3:Y:S04]  /*48220*/  LDL.LU.64 R6, [R1+0x550] ;  /* 0x0005500001067983 */ /* 0x000ee80000300a00 */
[----:B------:R-:W3:Y:S04]  /*48230*/  LDL.LU.64 R10, [R1+0x548] ;  /* 0x00054800010a7983 */ /* 0x000ee80000300a00 */
[----:B--2---:R2:W-:Y:S02]  /*48240*/  @P4 STG.E.U8 desc[UR22][R8.64], R68 ;  /* 0x0000004408004986 */ /* 0x0045e4000c101116 */
[----:B--2---:R-:W-:-:S02]  /*48250*/  PRMT R68, R3, 0x9910, RZ ;  /* 0x0000991003447816 */ /* 0x004fc400000000ff */
[----:B-----5:R2:W-:Y:S04]  /*48260*/  @P3 STG.E.U8 desc[UR22][R4.64], R3 ;  /* 0x0000000304003986 */ /* 0x0205e8000c101116 */
[----:B--2---:R-:W2:Y:S01]  /*48270*/  LDL.LU R3, [R1+0x18] ;  /* 0x0000180001037983 */ /* 0x004ea20000300800 */
[----:B------:R-:W-:-:S03]  /*48280*/  SHF.R.S32.HI R68, RZ, 0x8, R68 ;  /* 0x00000008ff447819 */ /* 0x000fc60000011444 */
[----:B------:R-:W5:Y:S04]  /*48290*/  LDL.LU R8, [R1+0x28] ;  /* 0x0000280001087983 */ /* 0x000f680000300800 */
[----:B------:R-:W5:Y:S04]  /*482a0*/  LDL.LU R9, [R1+0x2c] ;  /* 0x00002c0001097983 */ /* 0x000f680000300800 */
[----:B------:R-:W3:Y:S04]  /*482b0*/  LDL.LU.64 R4, [R1+0x580] ;  /* 0x0005800001047983 */ /* 0x000ee80000300a00 */
[----:B------:R0:W-:Y:S04]  /*482c0*/  @P2 STG.E.U8 desc[UR22][R92.64], R68 ;  /* 0x000000445c002986 */ /* 0x0001e8000c101116 */
[----:B0-----:R-:W5:Y:S01]  /*482d0*/  LDL.LU.64 R92, [R1+0x578] ;  /* 0x00057800015c7983 */ /* 0x001f620000300a00 */
[----:B------:R-:W-:-:S05]  /*482e0*/  VIADD R2, R0, 0x186 ;  /* 0x0000018600027836 */ /* 0x000fca0000000000 */
[----:B------:R-:W-:Y:S01]  /*482f0*/  ISETP.LT.AND P6, PT, R2, UR5, !P0 ;  /* 0x0000000502007c0c */ /* 0x000fe2000c7c1270 */
[----:B------:R-:W0:Y:S01]  /*48300*/  LDCU UR5, c[0x0][0x39c] ;  /* 0x00007380ff0577ac */ /* 0x000e220008000800 */
[----:B------:R-:W-:-:S05]  /*48310*/  VIADD R2, R0, 0x187 ;  /* 0x0000018700027836 */ /* 0x000fca0000000000 */
[----:B-1----:R-:W-:Y:S01]  /*48320*/  ISETP.LT.AND P5, PT, R2, UR4, !P0 ;  /* 0x0000000402007c0c */ /* 0x002fe2000c7a1270 */
[----:B------:R-:W1:Y:S01]  /*48330*/  LDCU UR4, c[0x0][0x39c] ;  /* 0x00007380ff0477ac */ /* 0x000e620008000800 */
[----:B------:R-:W-:-:S05]  /*48340*/  VIADD R2, R0, 0x188 ;  /* 0x0000018800027836 */ /* 0x000fca0000000000 */
[----:B------:R-:W-:Y:S01]  /*48350*/  ISETP.LT.AND P4, PT, R2, UR6, !P0 ;  /* 0x0000000602007c0c */ /* 0x000fe2000c781270 */
[----:B------:R-:W-:Y:S01]  /*48360*/  VIADD R2, R0, 0x189 ;  /* 0x0000018900027836 */ /* 0x000fe20000000000 */
[----:B------:R-:W2:Y:S04]  /*48370*/  LDCU UR6, c[0x0][0x39c] ;  /* 0x00007380ff0677ac */ /* 0x000ea80008000800 */
[----:B0-----:R-:W-:Y:S01]  /*48380*/  ISETP.LT.AND P3, PT, R2, UR5, !P0 ;  /* 0x0000000502007c0c */ /* 0x001fe2000c761270 */
[----:B------:R-:W-:Y:S01]  /*48390*/  VIADD R2, R0, 0x18a ;  /* 0x0000018a00027836 */ /* 0x000fe20000000000 */
[----:B------:R-:W0:Y:S04]  /*483a0*/  LDCU UR5, c[0x0][0x39c] ;  /* 0x00007380ff0577ac */ /* 0x000e280008000800 */
[----:B-1----:R-:W-:Y:S01]  /*483b0*/  ISETP.LT.AND P2, PT, R2, UR4, !P0 ;  /* 0x0000000402007c0c */ /* 0x002fe2000c741270 */
[----:B------:R-:W1:Y:S01]  /*483c0*/  LDCU UR4, c[0x0][0x39c] ;  /* 0x00007380ff0477ac */ /* 0x000e620008000800 */
[----:B--2---:R-:W-:-:S02]  /*483d0*/  F2FP.SATFINITE.E4M3.F32.PACK_AB_MERGE_C R3, R69, R3, RZ ;  /* 0x000000034503723e */ /* 0x004fc400048070ff */
[----:B------:R-:W2:Y:S02]  /*483e0*/  LDL.LU R69, [R1+0x34] ;  /* 0x0000340001457983 */ /* 0x000ea40000300800 */
[----:B------:R-:W-:Y:S02]  /*483f0*/  PRMT R68, R3, 0x9910, RZ ;  /* 0x0000991003447816 */ /* 0x000fe400000000ff */
[----:B------:R4:W-:Y:S02]  /*48400*/  @P6 STG.E.U8 desc[UR22][R14.64], R3 ;  /* 0x000000030e006986 */ /* 0x0009e4000c101116 */
[----:B------:R-:W-:-:S05]  /*48410*/  SHF.R.S32.HI R68, RZ, 0x8, R68 ;  /* 0x00000008ff447819 */ /* 0x000fca0000011444 */
[----:B---3--:R3:W-:Y:S01]  /*48420*/  @P5 STG.E.U8 desc[UR22][R6.64], R68 ;  /* 0x0000004406005986 */ /* 0x0087e2000c101116 */
[----:B----4-:R-:W-:-:S04]  /*48430*/  F2FP.SATFINITE.E4M3.F32.PACK_AB_MERGE_C R3, R13, R12, RZ ;  /* 0x0000000c0d03723e */ /* 0x010fc800048070ff */
[----:B---3--:R-:W-:Y:S01]  /*48440*/  PRMT R68, R3, 0x9910, RZ ;  /* 0x0000991003447816 */ /* 0x008fe200000000ff */
[----:B------:R5:W-:Y:S03]  /*48450*/  @P4 STG.E.U8 desc[UR22][R10.64], R3 ;  /* 0x000000030a004986 */ /* 0x000be6000c101116 */
[----:B------:R-:W-:Y:S01]  /*48460*/  SHF.R.S32.HI R68, RZ, 0x8, R68 ;  /* 0x00000008ff447819 */ /* 0x000fe20000011444 */
[----:B------:R-:W3:Y:S04]  /*48470*/  LDL.LU.64 R6, [R1+0x5b0] ;  /* 0x0005b00001067983 */ /* 0x000ee80000300a00 */
[----:B------:R-:W4:Y:S01]  /*48480*/  LDL.LU.64 R12, [R1+0x5a8] ;  /* 0x0005a800010c7983 */ /* 0x000f220000300a00 */
[----:B-----5:R-:W-:-:S03]  /*48490*/  F2FP.SATFINITE.E4M3.F32.PACK_AB_MERGE_C R3, R9, R8, RZ ;  /* 0x000000080903723e */ /* 0x020fc600048070ff */
[----:B------:R-:W5:Y:S04]  /*484a0*/  LDL.LU R14, [R1+0x38] ;  /* 0x00003800010e7983 */ /* 0x000f680000300800 */
[----:B------:R-:W5:Y:S04]  /*484b0*/  LDL.LU R15, [R1+0x3c] ;  /* 0x00003c00010f7983 */ /* 0x000f680000300800 */
[----:B------:R0:W-:Y:S04]  /*484c0*/  @P3 STG.E.U8 desc[UR22][R4.64], R68 ;  /* 0x0000004404003986 */ /* 0x0001e8000c101116 */
[----:B------:R1:W-:Y:S04]  /*484d0*/  @P2 STG.E.U8 desc[UR22][R92.64], R3 ;  /* 0x000000035c002986 */ /* 0x0003e8000c101116 */
[----:B0-----:R-:W2:Y:S01]  /*484e0*/  LDL.LU.64 R4, [R1+0x5d8] ;  /* 0x0005d80001047983 */ /* 0x001ea20000300a00 */
[----:B------:R-:W-:-:S03]  /*484f0*/  PRMT R68, R3, 0x9910, RZ ;  /* 0x0000991003447816 */ /* 0x000fc600000000ff */
[----:B-1----:R-:W2:Y:S04]  /*48500*/  LDL.LU R3, [R1+0x30] ;  /* 0x0000300001037983 */ /* 0x002ea80000300800 */
[----:B------:R-:W4:Y:S04]  /*48510*/  LDL.LU.64 R10, [R1+0x5e0] ;  /* 0x0005e000010a7983 */ /* 0x000f280000300a00 */
[----:B------:R-:W5:Y:S04]  /*48520*/  LDL.LU R8, [R1+0x40] ;  /* 0x0000400001087983 */ /* 0x000f680000300800 */
[----:B------:R-:W5:Y:S04]  /*48530*/  LDL.LU R9, [R1+0x44] ;  /* 0x0000440001097983 */ /* 0x000f680000300800 */
[----:B------:R-:W5:Y:S01]  /*48540*/  LDL.LU.64 R92, [R1+0x608] ;  /* 0x00060800015c7983 */ /* 0x000f620000300a00 */
[----:B------:R-:W-:-:S05]  /*48550*/  VIADD R2, R0, 0x18b ;  /* 0x0000018b00027836 */ /* 0x000fca0000000000 */
[----:B------:R-:W-:Y:S01]  /*48560*/  ISETP.LT.AND P6, PT, R2, UR6, !P0 ;  /* 0x0000000602007c0c */ /* 0x000fe2000c7c1270 */
[----:B------:R-:W0:Y:S01]  /*48570*/  LDCU UR6, c[0x0][0x39c] ;  /* 0x00007380ff0677ac */ /* 0x000e220008000800 */
[----:B------:R-:W-:-:S05]  /*48580*/  VIADD R2, R0, 0x18c ;  /* 0x0000018c00027836 */ /* 0x000fca0000000000 */
[----:B------:R-:W-:Y:S01]  /*48590*/  ISETP.LT.AND P5, PT, R2, UR5, !P0 ;  /* 0x0000000502007c0c */ /* 0x000fe2000c7a1270 */
[----:B------:R-:W-:Y:S01]  /*485a0*/  VIADD R2, R0, 0x18d ;  /* 0x0000018d00027836 */ /* 0x000fe20000000000 */
[----:B------:R-:W-:Y:S01]  /*485b0*/  SHF.R.S32.HI R68, RZ, 0x8, R68 ;  /* 0x00000008ff447819 */ /* 0x000fe20000011444 */
[----:B------:R-:W1:Y:S03]  /*485c0*/  LDCU UR5, c[0x0][0x39c] ;  /* 0x00007380ff0577ac */ /* 0x000e660008000800 */
        /* <DEDUP_REMOVED lines=8> */
[----:B---3--:R3:W-:Y:S04]  /*48650*/  @P6 STG.E.U8 desc[UR22][R6.64], R68 ;  /* 0x0000004406006986 */ /* 0x0087e8000c101116 */
[----:B---3--:R-:W3:Y:S01]  /*48660*/  LDL.LU.64 R6, [R1+0x620] ;  /* 0x0006200001067983 */ /* 0x008ee20000300a00 */
[----:B--2---:R-:W-:-:S04]  /*48670*/  F2FP.SATFINITE.E4M3.F32.PACK_AB_MERGE_C R3, R69, R3, RZ ;  /* 0x000000034503723e */ /* 0x004fc800048070ff */
[----:B------:R-:W-:Y:S01]  /*48680*/  PRMT R68, R3, 0x9910, RZ ;  /* 0x0000991003447816 */ /* 0x000fe200000000ff */
[----:B----4-:R2:W-:Y:S03]  /*48690*/  @P5 STG.E.U8 desc[UR22][R12.64], R3 ;  /* 0x000000030c005986 */ /* 0x0105e6000c101116 */
[----:B------:R-:W-:-:S05]  /*486a0*/  SHF.R.S32.HI R68, RZ, 0x8, R68 ;  /* 0x00000008ff447819 */ /* 0x000fca0000011444 */
[----:B------:R4:W-:Y:S04]  /*486b0*/  @P4 STG.E.U8 desc[UR22][R4.64], R68 ;  /* 0x0000004404004986 */ /* 0x0009e8000c101116 */
[----:B--2---:R-:W2:Y:S01]  /*486c0*/  LDL.LU R12, [R1+0x48] ;  /* 0x00004800010c7983 */ /* 0x004ea20000300800 */
[----:B-----5:R-:W-:-:S03]  /*486d0*/  F2FP.SATFINITE.E4M3.F32.PACK_AB_MERGE_C R3, R15, R14, RZ ;  /* 0x0000000e0f03723e */ /* 0x020fc600048070ff */
[----:B------:R-:W2:Y:S04]  /*486e0*/  LDL.LU R13, [R1+0x4c] ;  /* 0x00004c00010d7983 */ /* 0x000ea80000300800 */
[----:B----4-:R-:W4:Y:S04]  /*486f0*/  LDL.LU.64 R4, [R1+0x638] ;  /* 0x0006380001047983 */ /* 0x010f280000300a00 */
[----:B------:R5:W-:Y:S04]  /*48700*/  @P3 STG.E.U8 desc[UR22][R10.64], R3 ;  /* 0x000000030a003986 */ /* 0x000be8000c101116 */
[----:B-----5:R-:W5:Y:S01]  /*48710*/  LDL.LU.64 R10, [R1+0x650] ;  /* 0x00065000010a7983 */ /* 0x020f620000300a00 */
[----:B------:R-:W-:-:S03]  /*48720*/  PRMT R68, R3, 0x9910, RZ ;  /* 0x0000991003447816 */ /* 0x000fc600000000ff */
[----:B------:R-:W5:Y:S01]  /*48730*/  LDL.LU R69, [R1+0x54] ;  /* 0x0000540001457983 */ /* 0x000f620000300800 */
[----:B------:R-:W-:-:S05]  /*48740*/  SHF.R.S32.HI R68, RZ, 0x8, R68 ;  /* 0x00000008ff447819 */ /* 0x000fca0000011444 */
[----:B------:R0:W-:Y:S04]  /*48750*/  @P2 STG.E.U8 desc[UR22][R92.64], R68 ;  /* 0x000000445c002986 */ /* 0x0001e8000c101116 */
[----:B0-----:R-:W5:Y:S01]  /*48760*/  LDL.LU.64 R92, [R1+0x678] ;  /* 0x00067800015c7983 */ /* 0x001f620000300a00 */
[----:B------:R-:W-:Y:S01]  /*48770*/  VIADD R2, R0, 0x190 ;  /* 0x0000019000027836 */ /* 0x000fe20000000000 */
[----:B------:R-:W-:Y:S02]  /*48780*/  F2FP.SATFINITE.E4M3.F32.PACK_AB_MERGE_C R3, R9, R8, RZ ;  /* 0x000000080903723e */ /* 0x000fe400048070ff */
[----:B------:R-:W5:Y:S02]  /*48790*/  LDL.LU.64 R14, [R1+0x310] ;  /* 0x00031000010e7983 */ /* 0x000f640000300a00 */
[----:B------:R-:W-:Y:S01]  /*487a0*/  ISETP.LT.AND P6, PT, R2, UR4, !P0 ;  /* 0x0000000402007c0c */ /* 0x000fe2000c7c1270 */
[----:B------:R-:W-:Y:S01]  /*487b0*/  VIADD R2, R0, 0x191 ;  /* 0x0000019100027836 */ /* 0x000fe20000000000 */
[----:B------:R-:W-:Y:S01]  /*487c0*/  PRMT R68, R3, 0x9910, RZ ;  /* 0x0000991003447816 */ /* 0x000fe200000000ff */
[----:B------:R-:W0:Y:S01]  /*487d0*/  LDCU UR4, c[0x0][0x39c] ;  /* 0x00007380ff0477ac */ /* 0x000e220008000800 */
[----:B------:R-:W5:Y:S02]  /*487e0*/  LDL.LU R8, [R1+0x58] ;  /* 0x0000580001087983 */ /* 0x000f640000300800 */
[----:B------:R-:W-:Y:S01]  /*487f0*/  ISETP.LT.AND P5, PT, R2, UR6, !P0 ;  /* 0x0000000602007c0c */ /* 0x000fe2000c7a1270 */
[----:B------:R-:W-:Y:S01]  /*48800*/  VIADD R2, R0, 0x192 ;  /* 0x0000019200027836 */ /* 0x000fe20000000000 */
[----:B------:R-:W-:Y:S01]  /*48810*/  SHF.R.S32.HI R68, RZ, 0x8, R68 ;  /* 0x00000008ff447819 */ /* 0x000fe20000011444 */
[----:B------:R-:W5:Y:S01]  /*48820*/  LDL.LU R9, [R1+0x5c] ;  /* 0x00005c0001097983 */ /* 0x000f620000300800 */
[----:B------:R-:W2:Y:S02]  /*48830*/  LDCU UR6, c[0x0][0x39c] ;  /* 0x00007380ff0677ac */ /* 0x000ea40008000800 */
[----:B-1----:R-:W-:Y:S01]  /*48840*/  ISETP.LT.AND P4, PT, R2, UR5, !P0 ;  /* 0x0000000502007c0c */ /* 0x002fe2000c781270 */
[----:B------:R-:W-:Y:S01]  /*48850*/  VIADD R2, R0, 0x193 ;  /* 0x0000019300027836 */ /* 0x000fe20000000000 */
[----:B------:R-:W1:Y:S04]  /*48860*/  LDCU UR5, c[0x0][0x39c] ;  /* 0x00007380ff0577ac */ /* 0x000e680008000800 */
[----:B0-----:R-:W-:Y:S01]  /*48870*/  ISETP.LT.AND P3, PT, R2, UR4, !P0 ;  /* 0x0000000402007c0c */ /* 0x001fe2000c761270 */
[----:B------:R-:W0:Y:S01]  /*48880*/  LDCU UR4, c[0x0][0x39c] ;  /* 0x00007380ff0477ac */ /* 0x000e220008000800 */
[----:B---3--:R3:W-:Y:S04]  /*48890*/  @P6 STG.E.U8 desc[UR22][R6.64], R3 ;  /* 0x0000000306006986 */ /* 0x0087e8000c101116 */
[----:B---3--:R-:W3:Y:S01]  /*488a0*/  LDL.LU.64 R6, [R1+0x6b0] ;  /* 0x0006b00001067983 */ /* 0x008ee20000300a00 */
[----:B--2---:R-:W-:-:S03]  /*488b0*/  F2FP.SATFINITE.E4M3.F32.PACK_AB_MERGE_C R3, R13, R12, RZ ;  /* 0x0000000c0d03723e */ /* 0x004fc600048070ff */
[----:B----4-:R2:W-:Y:S04]  /*488c0*/  @P5 STG.E.U8 desc[UR22][R4.64], R68 ;  /* 0x0000004404005986 */ /* 0x0105e8000c101116 */
[----:B--2---:R-:W2:Y:S01]  /*488d0*/  LDL.LU.64 R4, [R1+0x300] ;  /* 0x0003000001047983 */ /* 0x004ea20000300a00 */
[----:B------:R-:W-:-:S03]  /*488e0*/  PRMT R68, R3, 0x9910, RZ ;  /* 0x0000991003447816 */ /* 0x000fc600000000ff */
[----:B-----5:R4:W-:Y:S04]  /*488f0*/  @P4 STG.E.U8 desc[UR22][R10.64], R3 ;  /* 0x000000030a004986 */ /* 0x0209e8000c101116 */
[----:B----4-:R-:W4:Y:S01]  /*48900*/  LDL.LU R3, [R1+0x50] ;  /* 0x0000500001037983 */ /* 0x010f220000300800 */
[----:B------:R-:W-:-:S03]  /*48910*/  SHF.R.S32.HI R68, RZ, 0x8, R68 ;  /* 0x00000008ff447819 */ /* 0x000fc60000011444 */
[----:B------:R-:W5:Y:S04]  /*48920*/  LDL.LU R12, [R1+0x60] ;  /* 0x00006000010c7983 */ /* 0x000f680000300800 */
[----:B------:R-:W5:Y:S04]  /*48930*/  LDL.LU R13, [R1+0x64] ;  /* 0x00006400010d7983 */ /* 0x000f680000300800 */
[----:B------:R-:W2:Y:S04]  /*48940*/  LDL.LU.64 R10, [R1+0x308] ;  /* 0x00030800010a7983 */ /* 0x000ea80000300a00 */
[----:B------:R0:W-:Y:S04]  /*48950*/  @P3 STG.E.U8 desc[UR22][R92.64], R68 ;  /* 0x000000445c003986 */ /* 0x0001e8000c101116 */
[----:B0-----:R-:W2:Y:S01]  /*48960*/  LDL.LU.64 R92, [R1+0xe08] ;  /* 0x000e0800015c7983 */ /* 0x001ea20000300a00 */
        /* <DEDUP_REMOVED lines=13> */
[----:B-1----:R-:W-:-:S02]  /*48a40*/  ISETP.LT.AND P3, PT, R2, UR5, !P0 ;  /* 0x0000000502007c0c */ /* 0x002fc4000c761270 */
[----:B----4-:R-:W-:Y:S01]  /*48a50*/  F2FP.SATFINITE.E4M3.F32.PACK_AB_MERGE_C R3, R69, R3, RZ ;  /* 0x000000034503723e */ /* 0x010fe200048070ff */
[----:B------:R-:W-:Y:S01]  /*48a60*/  VIADD R2, R0, 0x199 ;  /* 0x0000019900027836 */ /* 0x000fe20000000000 */
[----:B------:R-:W4:Y:S01]  /*48a70*/  LDL.LU R69, [R1+0x6c] ;  /* 0x00006c0001457983 */ /* 0x000f220000300800 */
[----:B------:R-:W1:Y:S01]  /*48a80*/  LDCU UR5, c[0x0][0x39c] ;  /* 0x00007380ff0577ac */ /* 0x000e620008000800 */
[----:B------:R-:W-:Y:S02]  /*48a90*/  PRMT R68, R3, 0x9910, RZ ;  /* 0x0000991003447816 */ /* 0x000fe400000000ff */
[----:B------:R0:W-:Y:S02]  /*48aa0*/  @P2 STG.E.U8 desc[UR22][R14.64], R3 ;  /* 0x000000030e002986 */ /* 0x0001e4000c101116 */
[----:B------:R-:W-:-:S05]  /*48ab0*/  SHF.R.S32.HI R68, RZ, 0x8, R68 ;  /* 0x00000008ff447819 */ /* 0x000fca0000011444 */
[----:B---3--:R3:W-:Y:S01]  /*48ac0*/  @P6 STG.E.U8 desc[UR22][R6.64], R68 ;  /* 0x0000004406006986 */ /* 0x0087e2000c101116 */
[----:B0-----:R-:W-:-:S03]  /*48ad0*/  F2FP.SATFINITE.E4M3.F32.PACK_AB_MERGE_C R3, R9, R8, RZ ;  /* 0x000000080903723e */ /* 0x001fc600048070ff */
[----:B------:R-:W4:Y:S01]  /*48ae0*/  LDL.LU.64 R8, [R1+0x708] ;  /* 0x0007080001087983 */ /* 0x000f220000300a00 */
[----:B---3--:R-:W-:-:S03]  /*48af0*/  PRMT R68, R3, 0x9910, RZ ;  /* 0x0000991003447816 */ /* 0x008fc600000000ff */
[----:B--2---:R5:W-:Y:S01]  /*48b00*/  @P5 STG.E.U8 desc[UR22][R4.64], R3 ;  /* 0x0000000304005986 */ /* 0x004be2000c101116 */
[----:B------:R-:W-:-:S03]  /*48b10*/  SHF.R.S32.HI R68, RZ, 0x8, R68 ;  /* 0x00000008ff447819 */ /* 0x000fc60000011444 */
[----:B------:R-:W2:Y:S04]  /*48b20*/  LDL.LU.64 R6, [R1+0x720] ;  /* 0x0007200001067983 */ /* 0x000ea80000300a00 */
[----:B------:R-:W3:Y:S01]  /*48b30*/  LDL.LU R14, [R1+0x70] ;  /* 0x00007000010e7983 */ /* 0x000ee20000300800 */
[----:B-----5:R-:W-:-:S03]  /*48b40*/  F2FP.SATFINITE.E4M3.F32.PACK_AB_MERGE_C R3, R13, R12, RZ ;  /* 0x0000000c0d03723e */ /* 0x020fc600048070ff */
[----:B------:R-:W3:Y:S04]  /*48b50*/  LDL.LU R15, [R1+0x74] ;  /* 0x00007400010f7983 */ /* 0x000ee80000300800 */
[----:B------:R-:W5:Y:S04]  /*48b60*/  LDL.LU.64 R4, [R1+0x748] ;  /* 0x0007480001047983 */ /* 0x000f680000300a00 */
[----:B------:R0:W-:Y:S04]  /*48b70*/  @P4 STG.E.U8 desc[UR22][R10.64], R68 ;  /* 0x000000440a004986 */ /* 0x0001e8000c101116 */
[----:B------:R1:W-:Y:S04]  /*48b80*/  @P3 STG.E.U8 desc[UR22][R92.64], R3 ;  /* 0x000000035c003986 */ /* 0x0003e8000c101116 */
[----:B0-----:R-:W2:Y:S04]  /*48b90*/  LDL.LU.64 R10, [R1+0x750] ;  /* 0x00075000010a7983 */ /* 0x001ea80000300a00 */
[----:B------:R-:W2:Y:S04]  /*48ba0*/  LDL.LU R12, [R1+0x78] ;  /* 0x00007800010c7983 */ /* 0x000ea80000300800 */
[----:B------:R-:W2:Y:S04]  /*48bb0*/  LDL.LU R13, [R1+0x7c] ;  /* 0x00007c00010d7983 */ /* 0x000ea80000300800 */
[----:B-1----:R-:W2:Y:S01]  /*48bc0*/  LDL.LU R93, [R1+0x68] ;  /* 0x00006800015d7983 */ /* 0x002ea20000300800 */
[----:B------:R-:W-:Y:S01]  /*48bd0*/  ISETP.LT.AND P2, PT, R2, UR4, !P0 ;  /* 0x0000000402007c0c */ /* 0x000fe2000c741270 */
[----:B------:R-:W-:Y:S01]  /*48be0*/  VIADD R2, R0, 0x19a ;  /* 0x0000019a00027836 */ /* 0x000fe20000000000 */
[----:B------:R-:W-:Y:S01]  /*48bf0*/  PRMT R68, R3, 0x9910, RZ ;  /* 0x0000991003447816 */ /* 0x000fe200000000ff */
[----:B------:R-:W0:Y:S03]  /*48c00*/  LDCU UR4, c[0x0][0x39c] ;  /* 0x00007380ff0477ac */ /* 0x000e260008000800 */
[----:B------:R-:W-:-:S02]  /*48c10*/  ISETP.LT.AND P6, PT, R2, UR6, !P0 ;  /* 0x0000000602007c0c */ /* 0x000fc4000c7c1270 */
[----:B------:R-:W-:Y:S01]  /*48c20*/  SHF.R.S32.HI R68, RZ, 0x8, R68 ;  /* 0x00000008ff447819 */ /* 0x000fe20000011444 */
[----:B------:R-:W-:Y:S01]  /*48c30*/  VIADD R2, R0, 0x19b ;  /* 0x0000019b00027836 */ /* 0x000fe20000000000 */
[----:B------:R-:W1:Y:S04]  /*48c40*/  LDCU UR6, c[0x0][0x39c] ;  /* 0x00007380ff0677ac */ /* 0x000e680008000800 */
[----:B------:R-:W-:Y:S01]  /*48c50*/  ISETP.LT.AND P5, PT, R2, UR5, !P0 ;  /* 0x0000000502007c0c */ /* 0x000fe2000c7a1270 */
[----:B------:R-:W0:Y:S01]  /*48c60*/  LDCU UR5, c[0x0][0x39c] ;  /* 0x00007380ff0577ac */ /* 0x000e220008000800 */
[----:B----4-:R4:W-:Y:S04]  /*48c70*/  @P2 STG.E.U8 desc[UR22][R8.64], R68 ;  /* 0x0000004408002986 */ /* 0x0109e8000c101116 */
[----:B----4-:R-:W4:Y:S01]  /*48c80*/  LDL.LU.64 R8, [R1+0x778] ;  /* 0x0007780001087983 */ /* 0x010f220000300a00 */
[----:B--2---:R-:W-:-:S05]  /*48c90*/  F2FP.SATFINITE.E4M3.F32.PACK_AB_MERGE_C R3, R69, R93, RZ ;  /* 0x0000005d4503723e */ /* 0x004fca00048070ff */
[----:B------:R2:W-:Y:S04]  /*48ca0*/  @P6 STG.E.U8 desc[UR22][R6.64], R3 ;  /* 0x0000000306006986 */ /* 0x0005e8000c101116 */
[----:B--2---:R-:W2:Y:S01]  /*48cb0*/  LDL.LU.64 R6, [R1+0x790] ;  /* 0x0007900001067983 */ /* 0x004ea20000300a00 */
[----:B------:R-:W-:-:S03]  /*48cc0*/  PRMT R68, R3, 0x9910, RZ ;  /* 0x0000991003447816 */ /* 0x000fc600000000ff */
[----:B------:R-:W2:Y:S01]  /*48cd0*/  LDL.LU R69, [R1+0x84] ;  /* 0x0000840001457983 */ /* 0x000ea20000300800 */
[----:B------:R-:W-:-:S05]  /*48ce0*/  SHF.R.S32.HI R68, RZ, 0x8, R68 ;  /* 0x00000008ff447819 */ /* 0x000fca0000011444 */
[----:B-----5:R5:W-:Y:S04]  /*48cf0*/  @P5 STG.E.U8 desc[UR22][R4.64], R68 ;  /* 0x0000004404005986 */ /* 0x020be8000c101116 */
[----:B-----5:R-:W5:Y:S01]  /*48d00*/  LDL.LU.64 R4, [R1+0x7a8] ;  /* 0x0007a80001047983 */ /* 0x020f620000300a00 */
[----:B------:R-:W-:Y:S01]  /*48d10*/  VIADD R2, R0, 0x19c ;  /* 0x0000019c00027836 */ /* 0x000fe20000000000 */
[----:B---3--:R-:W-:Y:S02]  /*48d20*/  F2FP.SATFINITE.E4M3.F32.PACK_AB_MERGE_C R3, R15, R14, RZ ;  /* 0x0000000e0f03723e */ /* 0x008fe400048070ff */
[----:B------:R-:W3:Y:S02]  /*48d30*/  LDL.LU.64 R92, [R1+0x7c8] ;  /* 0x0007c800015c7983 */ /* 0x000ee40000300a00 */
[----:B0-----:R-:W-:Y:S01]  /*48d40*/  ISETP.LT.AND P4, PT, R2, UR4, !P0 ;  /* 0x0000000402007c0c */ /* 0x001fe2000c781270 */
[----:B------:R-:W-:Y:S01]  /*48d50*/  VIADD R2, R0, 0x19d ;  /* 0x0000019d00027836 */ /* 0x000fe20000000000 */
[----:B------:R-:W-:Y:S01]  /*48d60*/  PRMT R68, R3, 0x9910, RZ ;  /* 0x0000991003447816 */ /* 0x000fe200000000ff */
[----:B------:R-:W0:Y:S01]  /*48d70*/  LDCU UR4, c[0x0][0x39c] ;  /* 0x00007380ff0477ac */ /* 0x000e220008000800 */
[----:B------:R-:W3:Y:S02]  /*48d80*/  LDL.LU R14, [R1+0x88] ;  /* 0x00008800010e7983 */ /* 0x000ee40000300800 */
[----:B-1----:R-:W-:Y:S01]  /*48d90*/  ISETP.LT.AND P3, PT, R2, UR6, !P0 ;  /* 0x0000000602007c0c */ /* 0x002fe2000c761270 */
[----:B------:R-:W-:Y:S01]  /*48da0*/  VIADD R2, R0, 0x19e ;  /* 0x0000019e00027836 */ /* 0x000fe20000000000 */
[----:B------:R-:W-:Y:S01]  /*48db0*/  SHF.R.S32.HI R68, RZ, 0x8, R68 ;  /* 0x00000008ff447819 */ /* 0x000fe20000011444 */
[----:B------:R-:W3:Y:S01]  /*48dc0*/  LDL.LU R15, [R1+0x8c] ;  /* 0x00008c00010f7983 */ /* 0x000ee20000300800 */
[----:B------:R-:W1:Y:S02]  /*48dd0*/  LDCU UR6, c[0x0][0x39c] ;  /* 0x00007380ff0677ac */ /* 0x000e640008000800 */
[----:B------:R-:W-:Y:S01]  /*48de0*/  ISETP.LT.AND P2, PT, R2, UR5, !P0 ;  /* 0x0000000502007c0c */ /* 0x000fe2000c741270 */
[----:B------:R0:W-:Y:S01]  /*48df0*/  @P4 STG.E.U8 desc[UR22][R10.64], R3 ;  /* 0x000000030a004986 */ /* 0x0001e2000c101116 */
[----:B------:R-:W-:Y:S01]  /*48e00*/  VIADD R2, R0, 0x19f ;  /* 0x0000019f00027836 */ /* 0x000fe20000000000 */
[----:B------:R-:W1:Y:S01]  /*48e10*/  LDCU UR5, c[0x0][0x39c] ;  /* 0x00007380ff0577ac */ /* 0x000e620008000800 */
[----:B0-----:R-:W-:Y:S01]  /*48e20*/  F2FP.SATFINITE.E4M3.F32.PACK_AB_MERGE_C R3, R13, R12, RZ ;  /* 0x0000000c0d03723e */ /* 0x001fe200048070ff */
[----:B------:R-:W3:Y:S04]  /*48e30*/  LDL.LU.64 R10, [R1+0x7f0] ;  /* 0x0007f000010a7983 */ /* 0x000ee80000300a00 */
[----:B------:R-:W3:Y:S01]  /*48e40*/  LDL.LU.64 R12, [R1+0x808] ;  /* 0x00080800010c7983 */ /* 0x000ee20000300a00 */
[----:B------:R-:W-:Y:S01]  /*48e50*/  ISETP.LT.AND P6, PT, R2, UR4, !P0 ;  /* 0x0000000402007c0c */ /* 0x000fe2000c7c1270 */
[----:B------:R-:W0:Y:S02]  /*48e60*/  LDCU UR4, c[0x0][0x39c] ;  /* 0x00007380ff0477ac */ /* 0x000e240008000800 */
[----:B----4-:R4:W-:Y:S02]  /*48e70*/  @P3 STG.E.U8 desc[UR22][R8.64], R68 ;  /* 0x0000004408003986 */ /* 0x0109e4000c101116 */
[----:B----4-:R-:W-:-:S04]  /*48e80*/  PRMT R68, R3, 0x9910, RZ ;  /* 0x0000991003447816 */ /* 0x010fc800000000ff */
[----:B------:R-:W-:Y:S01]  /*48e90*/  SHF.R.S32.HI R68, RZ, 0x8, R68 ;  /* 0x00000008ff447819 */ /* 0x000fe20000011444 */
[----:B--2---:R2:W-:Y:S04]  /*48ea0*/  @P2 STG.E.U8 desc[UR22][R6.64], R3 ;  /* 0x0000000306002986 */ /* 0x0045e8000c101116 */
[----:B--2---:R-:W2:Y:S04]  /*48eb0*/  LDL.LU R3, [R1+0x80] ;  /* 0x0000800001037983 */ /* 0x004ea80000300800 */
[----:B------:R-:W4:Y:S04]  /*48ec0*/  LDL.LU R8, [R1+0x90] ;  /* 0x0000900001087983 */ /* 0x000f280000300800 */
[----:B------:R-:W4:Y:S04]  /*48ed0*/  LDL.LU R9, [R1+0x94] ;  /* 0x0000940001097983 */ /* 0x000f280000300800 */
[----:B------:R-:W4:Y:S04]  /*48ee0*/  LDL.LU.64 R6, [R1+0x830] ;  /* 0x0008300001067983 */ /* 0x000f280000300a00 */
[----:B-----5:R5:W-:Y:S04]  /*48ef0*/  @P6 STG.E.U8 desc[UR22][R4.64], R68 ;  /* 0x0000004404006986 */ /* 0x020be8000c101116 */
[----:B-----5:R-:W5:Y:S01]  /*48f00*/  LDL.LU.64 R4, [R1+0x850] ;  /* 0x0008500001047983 */ /* 0x020f620000300a00 */
[----:B------:R-:W-:-:S05]  /*48f10*/  VIADD R2, R0, 0x1a0 ;  /* 0x000001a000027836 */ /* 0x000fca0000000000 */
[----:B-1----:R-:W-:Y:S01]  /*48f20*/  ISETP.LT.AND P5, PT, R2, UR6, !P0 ;  /* 0x0000000602007c0c */ /* 0x002fe2000c7a1270 */
[----:B------:R-:W1:Y:S01]  /*48f30*/  LDCU UR6, c[0x0][0x39c] ;  /* 0x00007380ff0677ac */ /* 0x000e620008000800 */
[----:B------:R-:W-:-:S05]  /*48f40*/  VIADD R2, R0, 0x1a1 ;  /* 0x000001a100027836 */ /* 0x000fca0000000000 */
[----:B------:R-:W-:Y:S01]  /*48f50*/  ISETP.LT.AND P4, PT, R2, UR5, !P0 ;  /* 0x0000000502007c0c */ /* 0x000fe2000c781270 */
[----:B------:R-:W3:Y:S01]  /*48f60*/  LDCU UR5, c[0x0][0x39c] ;  /* 0x00007380ff0577ac */ /* 0x000ee20008000800 */
[----:B------:R-:W-:-:S05]  /*48f70*/  VIADD R2, R0, 0x1a2 ;  /* 0x000001a200027836 */ /* 0x000fca0000000000 */
[----:B0-----:R-:W-:Y:S01]  /*48f80*/  ISETP.LT.AND P3, PT, R2, UR4, !P0 ;  /* 0x0000000402007c0c */ /* 0x001fe2000c761270 */
[----:B------:R-:W0:Y:S01]  /*48f90*/  LDCU UR4, c[0x0][0x39c] ;  /* 0x00007380ff0477ac */ /* 0x000e220008000800 */
[----:B------:R-:W-:-:S05]  /*48fa0*/  VIADD R2, R0, 0x1a3 ;  /* 0x000001a300027836 */ /* 0x000fca0000000000 */
[----:B-1----:R-:W-:Y:S01]  /*48fb0*/  ISETP.LT.AND P2, PT, R2, UR6, !P0 ;  /* 0x0000000602007c0c */ /* 0x002fe2000c741270 */
[----:B------:R-:W1:Y:S01]  /*48fc0*/  LDCU UR6, c[0x0][0x39c] ;  /* 0x00007380ff0677ac */ /* 0x000e620008000800 */
[----:B------:R-:W-:-:S05]  /*48fd0*/  VIADD R2, R0, 0x1a4 ;  /* 0x000001a400027836 */ /* 0x000fca0000000000 */
[----:B---3--:R-:W-:Y:S01]  /*48fe0*/  ISETP.LT.AND P6, PT, R2, UR5, !P0 ;  /* 0x0000000502007c0c */ /* 0x008fe2000c7c1270 */
[----:B------:R-:W3:Y:S01]  /*48ff0*/  LDCU UR5, c[0x0][0x39c] ;  /* 0x00007380ff0577ac */ /* 0x000ee20008000800 */
[----:B------:R-:W-:Y:S01]  /*49000*/  VIADD R2, R0, 0x1a5 ;  /* 0x000001a500027836 */ /* 0x000fe20000000000 */
[----:B--2---:R-:W-:Y:S02]  /*49010*/  F2FP.SATFINITE.E4M3.F32.PACK_AB_MERGE_C R3, R69, R3, RZ ;  /* 0x000000034503723e */ /* 0x004fe400048070ff */
[----:B------:R-:W2:Y:S02]  /*49020*/  LDL.LU R69, [R1+0x9c] ;  /* 0x00009c0001457983 */ /* 0x000ea40000300800 */
[----:B------:R-:W-:Y:S02]  /*49030*/  PRMT R68, R3, 0x9910, RZ ;  /* 0x0000991003447816 */ /* 0x000fe400000000ff */
[----:B------:R3:W-:Y:S01]  /*49040*/  @P5 STG.E.U8 desc[UR22][R92.64], R3 ;  /* 0x000000035c005986 */ /* 0x0007e2000c101116 */
[----:B0-----:R-:W-:Y:S01]  /*49050*/  ISETP.LT.AND P5, PT, R2, UR4, !P0 ;  /* 0x0000000402007c0c */ /* 0x001fe2000c7a1270 */
[----:B------:R-:W-:Y:S01]  /*49060*/  VIADD R2, R0, 0x1a6 ;  /* 0x000001a600027836 */ /* 0x000fe20000000000 */
[----:B------:R-:W-:Y:S01]  /*49070*/  SHF.R.S32.HI R68, RZ, 0x8, R68 ;  /* 0x00000008ff447819 */ /* 0x000fe20000011444 */
[----:B------:R-:W0:Y:S04]  /*49080*/  LDCU UR4, c[0x0][0x39c] ;  /* 0x00007380ff0477ac */ /* 0x000e280008000800 */
[----:B------:R4:W-:Y:S01]  /*49090*/  @P4 STG.E.U8 desc[UR22][R10.64], R68 ;  /* 0x000000440a004986 */ /* 0x0009e2000c101116 */
[----:B-1----:R-:W-:-:S02]  /*490a0*/  ISETP.LT.AND P4, PT, R2, UR6, !P0 ;  /* 0x0000000602007c0c */ /* 0x002fc4000c781270 */
[----:B---3--:R-:W-:Y:S01]  /*490b0*/  F2FP.SATFINITE.E4M3.F32.PACK_AB_MERGE_C R3, R15, R14, RZ ;  /* 0x0000000e0f03723e */ /* 0x008fe200048070ff */
[----:B------:R-:W-:Y:S01]  /*490c0*/  VIADD R2, R0, 0x1a7 ;  /* 0x000001a700027836 */ /* 0x000fe20000000000 */
[----:B------:R-:W1:Y:S03]  /*490d0*/  LDCU UR6, c[0x0][0x39c] ;  /* 0x00007380ff0677ac */ /* 0x000e660008000800 */
[----:B------:R-:W-:Y:S01]  /*490e0*/  @P3 STG.E.U8 desc[UR22][R12.64], R3 ;  /* 0x000000030c003986 */ /* 0x000fe2000c101116 */
[----:B----4-:R-:W-:-:S03]  /*490f0*/  PRMT R68, R3, 0x9910, RZ ;  /* 0x0000991003447816 */ /* 0x010fc600000000ff */
[----:B------:R-:W3:Y:S01]  /*49100*/  LDL.LU.64 R10, [R1+0x868] ;  /* 0x00086800010a7983 */ /* 0x000ee20000300a00 */
[----:B------:R-:W-:Y:S01]  /*49110*/  ISETP.LT.AND P3, PT, R2, UR5, !P0 ;  /* 0x0000000502007c0c */ /* 0x000fe2000c761270 */
[----:B------:R-:W4:Y:S01]  /*49120*/  LDCU UR5, c[0x0][0x39c] ;  /* 0x00007380ff0577ac */ /* 0x000f220008000800 */
[----:B------:R-:W-:Y:S01]  /*49130*/  SHF.R.S32.HI R68, RZ, 0x8, R68 ;  /* 0x00000008ff447819 */ /* 0x000fe20000011444 */
[----:B------:R-:W2:Y:S01]  /*49140*/  LDL.LU.64 R92, [R1+0x880] ;  /* 0x00088000015c7983 */ /* 0x000ea20000300a00 */
[----:B------:R-:W-:-:S03]  /*49150*/  F2FP.SATFINITE.E4M3.F32.PACK_AB_MERGE_C R2, R9, R8, RZ ;  /* 0x000000080902723e */ /* 0x000fc600048070ff */
[----:B------:R-:W2:Y:S04]  /*49160*/  LDL.LU R14, [R1+0xa0] ;  /* 0x0000a000010e7983 */ /* 0x000ea80000300800 */
[----:B------:R-:W2:Y:S04]  /*49170*/  LDL.LU R15, [R1+0xa4] ;  /* 0x0000a400010f7983 */ /* 0x000ea80000300800 */
[----:B------:R0:W-:Y:S04]  /*49180*/  @P2 STG.E.U8 desc[UR22][R6.64], R68 ;  /* 0x0000004406002986 */ /* 0x0001e8000c101116 */
[----:B------:R-:W2:Y:S04]  /*49190*/  LDL.LU.64 R8, [R1+0x8b0] ;  /* 0x0008b00001087983 */ /* 0x000ea80000300a00 */
[----:B-----5:R5:W-:Y:S01]  /*491a0*/  @P6 STG.E.U8 desc[UR22][R4.64], R2 ;  /* 0x0000000204006986 */ /* 0x020be2000c101116 */
[----:B0-----:R-:W-:-:S03]  /*491b0*/  PRMT R68, R2, 0x9910, RZ ;  /* 0x0000991002447816 */ /* 0x001fc600000000ff */
[----:B-----5:R-:W2:Y:S04]  /*491c0*/  LDL.LU R2, [R1+0x98] ;  /* 0x0000980001027983 */ /* 0x020ea80000300800 */
[----:B------:R-:W5:Y:S04]  /*491d0*/  LDL.LU.64 R6, [R1+0x8c8] ;  /* 0x0008c80001067983 */ /* 0x000f680000300a00 */
[----:B------:R-:W4:Y:S04]  /*491e0*/  LDL.LU R12, [R1+0xa8] ;  /* 0x0000a800010c7983 */ /* 0x000f280000300800 */
[----:B------:R-:W4:Y:S04]  /*491f0*/  LDL.LU R13, [R1+0xac] ;  /* 0x0000ac00010d7983 */ /* 0x000f280000300800 */
[----:B------:R-:W4:Y:S01]  /*49200*/  LDL.LU.64 R4, [R1+0x8f0] ;  /* 0x0008f00001047983 */ /* 0x000f220000300a00 */
[----:B------:R-:W-:Y:S01]  /*49210*/  VIADD R3, R0, 0x1a8 ;  /* 0x000001a800037836 */ /* 0x000fe20000000000 */
[----:B------:R-:W-:-:S04]  /*49220*/  SHF.R.S32.HI R68, RZ, 0x8, R68 ;  /* 0x00000008ff447819 */ /* 0x000fc80000011444 */
[----:B------:R-:W-:Y:S01]  /*49230*/  ISETP.LT.AND P2, PT, R3, UR4, !P0 ;  /* 0x0000000403007c0c */ /* 0x000fe2000c741270 */
        /* <DEDUP_REMOVED lines=8> */
[----:B------:R2:W-:Y:S03]  /*492c0*/  @P4 STG.E.U8 desc[UR22][R92.64], R2 ;  /* 0x000000025c004986 */ /* 0x0005e6000c101116 */
[----:B------:R-:W-:-:S05]  /*492d0*/  SHF.R.S32.HI R68, RZ, 0x8, R68 ;  /* 0x00000008ff447819 */ /* 0x000fca0000011444 */
[----:B------:R0:W-:Y:S04]  /*492e0*/  @P3 STG.E.U8 desc[UR22][R8.64], R68 ;  /* 0x0000004408003986 */ /* 0x0001e8000c101116 */
[----:B--2---:R-:W2:Y:S01]  /*492f0*/  LDL.LU R93, [R1+0xb0] ;  /* 0x0000b000015d7983 */ /* 0x004ea20000300800 */
[----:B------:R-:W-:-:S03]  /*49300*/  F2FP.SATFINITE.E4M3.F32.PACK_AB_MERGE_C R2, R15, R14, RZ ;  /* 0x0000000e0f02723e */ /* 0x000fc600048070ff */
[----:B------:R-:W2:Y:S04]  /*49310*/  LDL.LU R69, [R1+0xb4] ;  /* 0x0000b40001457983 */ /* 0x000ea80000300800 */
[----:B0-----:R-:W2:Y:S04]  /*49320*/  LDL.LU.64 R8, [R1+0x928] ;  /* 0x0009280001087983 */ /* 0x001ea80000300a00 */
[----:B-----5:R0:W-:Y:S04]  /*49330*/  @P2 STG.E.U8 desc[UR22][R6.64], R2 ;  /* 0x0000000206002986 */ /* 0x0201e8000c101116 */
[----:B0-----:R-:W5:Y:S01]  /*49340*/  LDL.LU.64 R6, [R1+0x940] ;  /* 0x0009400001067983 */ /* 0x001f620000300a00 */
[----:B------:R-:W-:-:S03]  /*49350*/  PRMT R68, R2, 0x9910, RZ ;  /* 0x0000991002447816 */ /* 0x000fc600000000ff */
[----:B------:R-:W5:Y:S01]  /*49360*/  LDL.LU R92, [R1+0xbc] ;  /* 0x0000bc00015c7983 */ /* 0x000f620000300800 */
[----:B------:R-:W-:-:S05]  /*49370*/  SHF.R.S32.HI R68, RZ, 0x8, R68 ;  /* 0x00000008ff447819 */ /* 0x000fca0000011444 */
[----:B----4-:R0:W-:Y:S04]  /*49380*/  @P6 STG.E.U8 desc[UR22][R4.64], R68 ;  /* 0x0000004404006986 */ /* 0x0101e8000c101116 */
[----:B0-----:R-:W4:Y:S01]  /*49390*/  LDL.LU.64 R4, [R1+0x958] ;  /* 0x0009580001047983 */ /* 0x001f220000300a00 */
[C---:B------:R-:W-:Y:S01]  /*493a0*/  VIADD R3, R0.reuse, 0x1aa ;  /* 0x000001aa00037836 */ /* 0x040fe20000000000 */
[----:B------:R-:W-:Y:S02]  /*493b0*/  F2FP.SATFINITE.E4M3.F32.PACK_AB_MERGE_C R2, R13, R12, RZ ;  /* 0x0000000c0d02723e */ /* 0x000fe400048070ff */
[----:B------:R-:W4:Y:S02]  /*493c0*/  LDL.LU.64 R14, [R1+0x978] ;  /* 0x00097800010e7983 */ /* 0x000f240000300a00 */
[----:B------:R-:W-:Y:S01]  /*493d0*/  ISETP.LT.AND P5, PT, R3, UR5, !P0 ;  /* 0x0000000503007c0c */ /* 0x000fe2000c7a1270 */
[----:B------:R-:W-:Y:S01]  /*493e0*/  VIADD R3, R0, 0x1ab ;  /* 0x000001ab00037836 */ /* 0x000fe20000000000 */
[----:B------:R-:W-:Y:S01]  /*493f0*/  PRMT R68, R2, 0x9910, RZ ;  /* 0x0000991002447816 */ /* 0x000fe200000000ff */
[----:B------:R-:W4:Y:S01]  /*49400*/  LDL.LU R12, [R1+0xc0] ;  /* 0x0000c000010c7983 */ /* 0x000f220000300800 */
[----:B------:R-:W0:Y:S02]  /*49410*/  LDCU UR5, c[0x0][0x39c] ;  /* 0x00007380ff0577ac */ /* 0x000e240008000800 */
[----:B------:R-:W-:Y:S01]  /*49420*/  ISETP.LT.AND P4, PT, R3, UR4, !P0 ;  /* 0x0000000403007c0c */ /* 0x000fe2000c781270 */
[C---:B------:R-:W-:Y:S01]  /*49430*/  VIADD R3, R0.reuse, 0x1ac ;  /* 0x000001ac00037836 */ /* 0x040fe20000000000 */
        /* <DEDUP_REMOVED lines=11> */
[----:B------:R2:W-:Y:S04]  /*494f0*/  @P4 STG.E.U8 desc[UR22][R8.64], R68 ;  /* 0x0000004408004986 */ /* 0x0005e8000c101116 */
[----:B--2---:R-:W2:Y:S01]  /*49500*/  LDL.LU.64 R8, [R1+0x9b8] ;  /* 0x0009b80001087983 */ /* 0x004ea20000300a00 */
[----:B------:R-:W-:-:S03]  /*49510*/  PRMT R68, R2, 0x9910, RZ ;  /* 0x0000991002447816 */ /* 0x000fc600000000ff */
[----:B-----5:R5:W-:Y:S04]  /*49520*/  @P3 STG.E.U8 desc[UR22][R6.64], R2 ;  /* 0x0000000206003986 */ /* 0x020be8000c101116 */
[----:B-----5:R-:W5:Y:S01]  /*49530*/  LDL.LU R2, [R1+0xb8] ;  /* 0x0000b80001027983 */ /* 0x020f620000300800 */
[----:B------:R-:W-:-:S03]  /*49540*/  SHF.R.S32.HI R68, RZ, 0x8, R68 ;  /* 0x00000008ff447819 */ /* 0x000fc60000011444 */
[----:B------:R-:W2:Y:S04]  /*49550*/  LDL.LU R93, [R1+0xc8] ;  /* 0x0000c800015d7983 */ /* 0x000ea80000300800 */
[----:B------:R-:W2:Y:S04]  /*49560*/  LDL.LU R69, [R1+0xcc] ;  /* 0x0000cc0001457983 */ /* 0x000ea80000300800 */
[----:B------:R-:W2:Y:S04]  /*49570*/  LDL.LU.64 R6, [R1+0x9e0] ;  /* 0x0009e00001067983 */ /* 0x000ea80000300a00 */
[----:B----4-:R4:W-:Y:S04]  /*49580*/  @P2 STG.E.U8 desc[UR22][R4.64], R68 ;  /* 0x0000004404002986 */ /* 0x0109e8000c101116 */
[----:B----4-:R-:W4:Y:S01]  /*49590*/  LDL.LU.64 R4, [R1+0xa00] ;  /* 0x000a000001047983 */ /* 0x010f220000300a00 */
[----:B------:R-:W-:-:S05]  /*495a0*/  VIADD R3, R0, 0x1ae ;  /* 0x000001ae00037836 */ /* 0x000fca0000000000 */
[----:B------:R-:W-:Y:S01]  /*495b0*/  ISETP.LT.AND P6, PT, R3, UR4, !P0 ;  /* 0x0000000403007c0c */ /* 0x000fe2000c7c1270 */
[----:B------:R-:W0:Y:S01]  /*495c0*/  LDCU UR4, c[0x0][0x39c] ;  /* 0x00007380ff0477ac */ /* 0x000e220008000800 */
[----:B------:R-:W-:-:S05]  /*495d0*/  VIADD R3, R0, 0x1af ;  /* 0x000001af00037836 */ /* 0x000fca0000000000 */
[----:B-1----:R-:W-:Y:S01]  /*495e0*/  ISETP.LT.AND P5, PT, R3, UR6, !P0 ;  /* 0x0000000603007c0c */ /* 0x002fe2000c7a1270 */
[----:B------:R-:W1:Y:S01]  /*495f0*/  LDCU UR6, c[0x0][0x39c] ;  /* 0x00007380ff0677ac */ /* 0x000e620008000800 */
[----:B------:R-:W-:-:S05]  /*49600*/  VIADD R3, R0, 0x1b0 ;  /* 0x000001b000037836 */ /* 0x000fca0000000000 */
[----:B0-----:R-:W-:Y:S01]  /*49610*/  ISETP.LT.AND P4, PT, R3, UR5, !P0 ;  /* 0x0000000503007c0c */ /* 0x001fe2000c781270 */
[----:B------:R-:W0:Y:S01]  /*49620*/  LDCU UR5, c[0x0][0x39c] ;  /* 0x00007380ff0577ac */ /* 0x000e220008000800 */
[----:B------:R-:W-:-:S05]  /*49630*/  VIADD R3, R0, 0x1b1 ;  /* 0x000001b100037836 */ /* 0x000fca0000000000 */
[----:B------:R-:W-:Y:S01]  /*49640*/  ISETP.LT.AND P3, PT, R3, UR4, !P0 ;  /* 0x0000000403007c0c */ /* 0x000fe2000c761270 */
[----:B------:R-:W0:Y:S01]  /*49650*/  LDCU UR4, c[0x0][0x39c] ;  /* 0x00007380ff0477ac */ /* 0x000e220008000800 */
[----:B------:R-:W-:-:S05]  /*49660*/  VIADD R3, R0, 0x1b2 ;  /* 0x000001b200037836 */ /* 0x000fca0000000000 */
[----:B-1----:R-:W-:Y:S01]  /*49670*/  ISETP.LT.AND P2, PT, R3, UR6, !P0 ;  /* 0x0000000603007c0c */ /* 0x002fe2000c741270 */
[----:B------:R-:W1:Y:S01]  /*49680*/  LDCU UR6, c[0x0][0x39c] ;  /* 0x00007380ff0677ac */ /* 0x000e620008000800 */
[----:B------:R-:W-:Y:S01]  /*49690*/  VIADD R3, R0, 0x1b3 ;  /* 0x000001b300037836 */ /* 0x000fe20000000000 */
[----:B-----5:R-:W-:-:S04]  /*496a0*/  F2FP.SATFINITE.E4M3.F32.PACK_AB_MERGE_C R2, R92, R2, RZ ;  /* 0x000000025c02723e */ /* 0x020fc800048070ff */
[----:B------:R-:W-:Y:S01]  /*496b0*/  PRMT R68, R2, 0x9910, RZ ;  /* 0x0000991002447816 */ /* 0x000fe200000000ff */
[----:B------:R5:W-:Y:S01]  /*496c0*/  @P6 STG.E.U8 desc[UR22][R14.64], R2 ;  /* 0x000000020e006986 */ /* 0x000be2000c101116 */
[----:B0-----:R-:W-:Y:S01]  /*496d0*/  ISETP.LT.AND P6, PT, R3, UR5, !P0 ;  /* 0x0000000503007c0c */ /* 0x001fe2000c7c1270 */
[----:B------:R-:W0:Y:S01]  /*496e0*/  LDCU UR5, c[0x0][0x39c] ;  /* 0x00007380ff0577ac */ /* 0x000e220008000800 */
[----:B------:R-:W-:Y:S01]  /*496f0*/  SHF.R.S32.HI R68, RZ, 0x8, R68 ;  /* 0x00000008ff447819 */ /* 0x000fe20000011444 */
[----:B------:R-:W-:-:S04]  /*49700*/  VIADD R3, R0, 0x1b4 ;  /* 0x000001b400037836 */ /* 0x000fc80000000000 */
[----:B---3--:R3:W-:Y:S01]  /*49710*/  @P5 STG.E.U8 desc[UR22][R10.64], R68 ;  /* 0x000000440a005986 */ /* 0x0087e2000c101116 */
[----:B------:R-:W-:Y:S01]  /*49720*/  ISETP.LT.AND P5, PT, R3, UR4, !P0 ;  /* 0x0000000403007c0c */ /* 0x000fe2000c7a1270 */
[----:B------:R-:W0:Y:S01]  /*49730*/  LDCU UR4, c[0x0][0x39c] ;  /* 0x00007380ff0477ac */ /* 0x000e220008000800 */
[----:B-----5:R-:W-:Y:S01]  /*49740*/  F2FP.SATFINITE.E4M3.F32.PACK_AB_MERGE_C R2, R13, R12, RZ ;  /* 0x0000000c0d02723e */ /* 0x020fe200048070ff */
[----:B------:R-:W-:Y:S01]  /*49750*/  VIADD R3, R0, 0x1b5 ;  /* 0x000001b500037836 */ /* 0x000fe20000000000 */
[----:B------:R-:W5:Y:S04]  /*49760*/  LDL.LU.64 R14, [R1+0xe00] ;  /* 0x000e0000010e7983 */ /* 0x000f680000300a00 */
[----:B--2---:R2:W-:Y:S01]  /*49770*/  @P4 STG.E.U8 desc[UR22][R8.64], R2 ;  /* 0x0000000208004986 */ /* 0x0045e2000c101116 */
[----:B---3--:R-:W-:-:S02]  /*49780*/  PRMT R68, R2, 0x9910, RZ ;  /* 0x0000991002447816 */ /* 0x008fc400000000ff */
[----:B-1----:R-:W-:Y:S01]  /*49790*/  ISETP.LT.AND P4, PT, R3, UR6, !P0 ;  /* 0x0000000603007c0c */ /* 0x002fe2000c781270 */
[----:B------:R-:W-:Y:S01]  /*497a0*/  VIADD R3, R0, 0x1b6 ;  /* 0x000001b600037836 */ /* 0x000fe20000000000 */
[----:B------:R-:W-:Y:S01]  /*497b0*/  SHF.R.S32.HI R68, RZ, 0x8, R68 ;  /* 0x00000008ff447819 */ /* 0x000fe20000011444 */
[----:B------:R-:W3:Y:S01]  /*497c0*/  LDL.LU.64 R12, [R1+0xa18] ;  /* 0x000a1800010c7983 */ /* 0x000ee20000300a00 */
[----:B------:R-:W1:Y:S03]  /*497d0*/  LDCU UR6, c[0x0][0x39c] ;  /* 0x00007380ff0677ac */ /* 0x000e660008000800 */
[----:B------:R-:W5:Y:S01]  /*497e0*/  LDL.LU.64 R10, [R1+0xa30] ;  /* 0x000a3000010a7983 */ /* 0x000f620000300a00 */
[----:B--2---:R-:W-:-:S03]  /*497f0*/  F2FP.SATFINITE.E4M3.F32.PACK_AB_MERGE_C R2, R69, R93, RZ ;  /* 0x0000005d4502723e */ /* 0x004fc600048070ff */
[----:B------:R2:W-:Y:S01]  /*49800*/  @P3 STG.E.U8 desc[UR22][R6.64], R68 ;  /* 0x0000004406003986 */ /* 0x0005e2000c101116 */
[----:B0-----:R-:W-:Y:S01]  /*49810*/  ISETP.LT.AND P3, PT, R3, UR5, !P0 ;  /* 0x0000000503007c0c */ /* 0x001fe2000c761270 */
[----:B------:R-:W-:Y:S01]  /*49820*/  VIADD R3, R0, 0x1b7 ;  /* 0x000001b700037836 */ /* 0x000fe20000000000 */
[----:B------:R-:W0:Y:S01]  /*49830*/  LDCU UR5, c[0x0][0x39c] ;  /* 0x00007380ff0577ac */ /* 0x000e220008000800 */
[----:B------:R-:W5:Y:S04]  /*49840*/  LDL.LU R92, [R1+0xdc] ;  /* 0x0000dc00015c7983 */ /* 0x000f680000300800 */
[----:B------:R-:W5:Y:S04]  /*49850*/  LDL.LU.64 R8, [R1+0xa50] ;  /* 0x000a500001087983 */ /* 0x000f680000300a00 */
[----:B--2---:R-:W2:Y:S01]  /*49860*/  LDL.LU.64 R6, [R1+0xa68] ;  /* 0x000a680001067983 */ /* 0x004ea20000300a00 */
[----:B------:R-:W-:-:S03]  /*49870*/  PRMT R68, R2, 0x9910, RZ ;  /* 0x0000991002447816 */ /* 0x000fc600000000ff */
[----:B----4-:R4:W-:Y:S01]  /*49880*/  @P2 STG.E.U8 desc[UR22][R4.64], R2 ;  /* 0x0000000204002986 */ /* 0x0109e2000c101116 */
[----:B------:R-:W-:Y:S01]  /*49890*/  ISETP.LT.AND P2, PT, R3, UR4, !P0 ;  /* 0x0000000403007c0c */ /* 0x000fe2000c741270 */
[----:B------:R-:W0:Y:S02]  /*498a0*/  LDCU UR4, c[0x0][0x39c] ;  /* 0x00007380ff0477ac */ /* 0x000e240008000800 */
[----:B----4-:R-:W4:Y:S04]  /*498b0*/  LDL.LU R2, [R1+0xd4] ;  /* 0x0000d40001027983 */ /* 0x010f280000300800 */
[----:B------:R-:W2:Y:S04]  /*498c0*/  LDL.LU R93, [R1+0xe0] ;  /* 0x0000e000015d7983 */ /* 0x000ea80000300800 */
[----:B------:R-:W2:Y:S04]  /*498d0*/  LDL.LU R69, [R1+0xe4] ;  /* 0x0000e40001457983 */ /* 0x000ea80000300800 */
[----:B------:R-:W2:Y:S04]  /*498e0*/  LDL.LU.64 R4, [R1+0xa80] ;  /* 0x000a800001047983 */ /* 0x000ea80000300a00 */
[----:B------:R-:W4:Y:S01]  /*498f0*/  LDL.LU R3, [R1+0xd0] ;  /* 0x0000d00001037983 */ /* 0x000f220000300800 */
[----:B------:R-:W-:-:S05]  /*49900*/  SHF.R.S32.HI R68, RZ, 0x8, R68 ;  /* 0x00000008ff447819 */ /* 0x000fca0000011444 */
[----:B---3--:R3:W-:Y:S04]  /*49910*/  @P6 STG.E.U8 desc[UR22][R12.64], R68 ;  /* 0x000000440c006986 */ /* 0x0087e8000c101116 */
[----:B---3--:R-:W3:Y:S01]  /*49920*/  LDL.LU.64 R12, [R1+0xa98] ;  /* 0x000a9800010c7983 */ /* 0x008ee20000300a00 */
[----:B----4-:R-:W-:-:S04]  /*49930*/  F2FP.SATFINITE.E4M3.F32.PACK_AB_MERGE_C R2, R2, R3, RZ ;  /* 0x000000030202723e */ /* 0x010fc800048070ff */
[----:B------:R-:W-:Y:S01]  /*49940*/  PRMT R68, R2, 0x9910, RZ ;  /* 0x0000991002447816 */ /* 0x000fe200000000ff */
[----:B-----5:R4:W-:Y:S04]  /*49950*/  @P5 STG.E.U8 desc[UR22][R10.64], R2 ;  /* 0x000000020a005986 */ /* 0x0209e8000c101116 */
[----:B----4-:R-:W4:Y:S01]  /*49960*/  LDL.LU R2, [R1+0xd8] ;  /* 0x0000d80001027983 */ /* 0x010f220000300800 */
[C---:B------:R-:W-:Y:S01]  /*49970*/  VIADD R3, R0.reuse, 0x1b8 ;  /* 0x000001b800037836 */ /* 0x040fe20000000000 */
[----:B------:R-:W-:Y:S02]  /*49980*/  SHF.R.S32.HI R68, RZ, 0x8, R68 ;  /* 0x00000008ff447819 */ /* 0x000fe40000011444 */
[----:B------:R-:W5:Y:S02]  /*49990*/  LDL.LU.64 R10, [R1+0xab8] ;  /* 0x000ab800010a7983 */ /* 0x000f640000300a00 */
[----:B-1----:R-:W-:Y:S01]  /*499a0*/  ISETP.LT.AND P6, PT, R3, UR6, !P0 ;  /* 0x0000000603007c0c */ /* 0x002fe2000c7c1270 */
[----:B------:R-:W1:Y:S01]  /*499b0*/  LDCU UR6, c[0x0][0x39c] ;  /* 0x00007380ff0677ac */ /* 0x000e620008000800 */
[----:B------:R-:W-:-:S05]  /*499c0*/  VIADD R3, R0, 0x1b9 ;  /* 0x000001b900037836 */ /* 0x000fca0000000000 */
[----:B0-----:R-:W-:Y:S01]  /*499d0*/  ISETP.LT.AND P5, PT, R3, UR5, !P0 ;  /* 0x0000000503007c0c */ /* 0x001fe2000c7a1270 */
[----:B------:R-:W0:Y:S01]  /*499e0*/  LDCU UR5, c[0x0][0x39c] ;  /* 0x00007380ff0577ac */ /* 0x000e220008000800 */
[C---:B------:R-:W-:Y:S01]  /*499f0*/  VIADD R3, R0.reuse, 0x1ba ;  /* 0x000001ba00037836 */ /* 0x040fe20000000000 */
[----:B------:R1:W-:Y:S04]  /*49a00*/  @P4 STG.E.U8 desc[UR22][R8.64], R68 ;  /* 0x0000004408004986 */ /* 0x0003e8000c101116 */
[----:B------:R-:W-:Y:S01]  /*49a10*/  ISETP.LT.AND P4, PT, R3, UR4, !P0 ;  /* 0x0000000403007c0c */ /* 0x000fe2000c781270 */
[----:B------:R-:W0:Y:S01]  /*49a20*/  LDCU UR4, c[0x0][0x39c] ;  /* 0x00007380ff0477ac */ /* 0x000e220008000800 */
[----:B------:R-:W-:Y:S01]  /*49a30*/  VIADD R3, R0, 0x1bb ;  /* 0x000001bb00037836 */ /* 0x000fe20000000000 */
[----:B-1----:R-:W5:Y:S01]  /*49a40*/  LDL.LU.64 R8, [R1+0xad0] ;  /* 0x000ad00001087983 */ /* 0x002f620000300a00 */
[----:B----4-:R-:W-:-:S04]  /*49a50*/  F2FP.SATFINITE.E4M3.F32.PACK_AB_MERGE_C R2, R92, R2, RZ ;  /* 0x000000025c02723e */ /* 0x010fc800048070ff */
[----:B------:R-:W-:Y:S01]  /*49a60*/  PRMT R68, R2, 0x9910, RZ ;  /* 0x0000991002447816 */ /* 0x000fe200000000ff */
[----:B--2---:R1:W-:Y:S01]  /*49a70*/  @P3 STG.E.U8 desc[UR22][R6.64], R2 ;  /* 0x0000000206003986 */ /* 0x0043e2000c101116 */
[----:B------:R-:W-:Y:S01]  /*49a80*/  ISETP.LT.AND P3, PT, R3, UR6, !P0 ;  /* 0x0000000603007c0c */ /* 0x000fe2000c761270 */
[C---:B------:R-:W-:Y:S01]  /*49a90*/  VIADD R3, R0.reuse, 0x1bc ;  /* 0x000001bc00037836 */ /* 0x040fe20000000000 */
[----:B------:R-:W-:Y:S01]  /*49aa0*/  SHF.R.S32.HI R68, RZ, 0x8, R68 ;  /* 0x00000008ff447819 */ /* 0x000fe20000011444 */
[----:B------:R-:W2:Y:S04]  /*49ab0*/  LDCU UR6, c[0x0][0x39c] ;  /* 0x00007380ff0677ac */ /* 0x000ea80008000800 */
[----:B------:R4:W-:Y:S01]  /*49ac0*/  @P2 STG.E.U8 desc[UR22][R4.64], R68 ;  /* 0x0000004404002986 */ /* 0x0009e2000c101116 */
[----:B0-----:R-:W-:Y:S01]  /*49ad0*/  ISETP.LT.AND P2, PT, R3, UR5, !P0 ;  /* 0x0000000503007c0c */ /* 0x001fe2000c741270 */
[----:B------:R-:W-:Y:S01]  /*49ae0*/  VIADD R3, R0, 0x1bd ;  /* 0x000001bd00037836 */ /* 0x000fe20000000000 */
[----:B------:R-:W0:Y:S01]  /*49af0*/  LDCU UR5, c[0x0][0x39c] ;  /* 0x00007380ff0577ac */ /* 0x000e220008000800 */
[----:B-1----:R-:W-:Y:S01]  /*49b00*/  F2FP.SATFINITE.E4M3.F32.PACK_AB_MERGE_C R2, R69, R93, RZ ;  /* 0x0000005d4502723e */ /* 0x002fe200048070ff */
[----:B------:R-:W2:Y:S04]  /*49b10*/  LDL.LU.64 R6, [R1+0xae8] ;  /* 0x000ae80001067983 */ /* 0x000ea80000300a00 */
[----:B---3--:R1:W-:Y:S04]  /*49b20*/  @P6 STG.E.U8 desc[UR22][R12.64], R2 ;  /* 0x000000020c006986 */ /* 0x0083e8000c101116 */
[----:B----4-:R-:W3:Y:S01]  /*49b30*/  LDL.LU.64 R4, [R1+0xb08] ;  /* 0x000b080001047983 */ /* 0x010ee20000300a00 */
[----:B------:R-:W-:-:S03]  /*49b40*/  PRMT R68, R2, 0x9910, RZ ;  /* 0x0000991002447816 */ /* 0x000fc600000000ff */
[----:B------:R-:W4:Y:S01]  /*49b50*/  LDL.LU R69, [R1+0xfc] ;  /* 0x0000fc0001457983 */ /* 0x000f220000300800 */
[----:B------:R-:W-:Y:S01]  /*49b60*/  ISETP.LT.AND P6, PT, R3, UR4, !P0 ;  /* 0x0000000403007c0c */ /* 0x000fe2000c7c1270 */
[----:B------:R-:W0:Y:S02]  /*49b70*/  LDCU UR4, c[0x0][0x39c] ;  /* 0x00007380ff0477ac */ /* 0x000e240008000800 */
[----:B------:R-:W2:Y:S04]  /*49b80*/  LDL.LU.64 R92, [R1+0xb20] ;  /* 0x000b2000015c7983 */ /* 0x000ea80000300a00 */
[----:B-1----:R-:W2:Y:S04]  /*49b90*/  LDL.LU.64 R12, [R1+0xdf8] ;  /* 0x000df800010c7983 */ /* 0x002ea80000300a00 */
[----:B------:R-:W2:Y:S04]  /*49ba0*/  LDL.LU R2, [R1+0xec] ;  /* 0x0000ec0001027983 */ /* 0x000ea80000300800 */
[----:B------:R-:W2:Y:S01]  /*49bb0*/  LDL.LU R3, [R1+0xe8] ;  /* 0x0000e80001037983 */ /* 0x000ea20000300800 */
[----:B------:R-:W-:-:S05]  /*49bc0*/  SHF.R.S32.HI R68, RZ, 0x8, R68 ;  /* 0x00000008ff447819 */ /* 0x000fca0000011444 */
[----:B-----5:R1:W-:Y:S04]  /*49bd0*/  @P5 STG.E.U8 desc[UR22][R10.64], R68 ;  /* 0x000000440a005986 */ /* 0x0203e8000c101116 */
[----:B-1----:R-:W5:Y:S01]  /*49be0*/  LDL.LU.64 R10, [R1+0xdf0] ;  /* 0x000df000010a7983 */ /* 0x002f620000300a00 */
[----:B--2---:R-:W-:Y:S01]  /*49bf0*/  F2FP.SATFINITE.E4M3.F32.PACK_AB_MERGE_C R2, R2, R3, RZ ;  /* 0x000000030202723e */ /* 0x004fe200048070ff */
[----:B------:R-:W-:-:S05]  /*49c00*/  VIADD R3, R0, 0x1be ;  /* 0x000001be00037836 */ /* 0x000fca0000000000 */
[----:B------:R-:W-:Y:S01]  /*49c10*/  ISETP.LT.AND P5, PT, R3, UR6, !P0 ;  /* 0x0000000603007c0c */ /* 0x000fe2000c7a1270 */
[----:B------:R-:W-:Y:S01]  /*49c20*/  VIADD R3, R0, 0x1bf ;  /* 0x000001bf00037836 */ /* 0x000fe20000000000 */
[----:B------:R1:W-:Y:S01]  /*49c30*/  @P4 STG.E.U8 desc[UR22][R8.64], R2 ;  /* 0x0000000208004986 */ /* 0x0003e2000c101116 */
[----:B------:R-:W-:Y:S01]  /*49c40*/  PRMT R68, R2, 0x9910, RZ ;  /* 0x0000991002447816 */ /* 0x000fe200000000ff */
[----:B------:R-:W2:Y:S02]  /*49c50*/  LDCU UR6, c[0x0][0x39c] ;  /* 0x00007380ff0677ac */ /* 0x000ea40008000800 */
[----:B0-----:R-:W-:Y:S01]  /*49c60*/  ISETP.LT.AND P4, PT, R3, UR5, !P0 ;  /* 0x0000000503007c0c */ /* 0x001fe2000c781270 */
[----:B-1----:R-:W2:Y:S01]  /*49c70*/  LDL.LU.64 R8, [R1+0xde8] ;  /* 0x000de80001087983 */ /* 0x002ea20000300a00 */
[----:B------:R-:W-:Y:S01]  /*49c80*/  SHF.R.S32.HI R68, RZ, 0x8, R68 ;  /* 0x00000008ff447819 */ /* 0x000fe20000011444 */
[----:B------:R-:W0:Y:S02]  /*49c90*/  LDCU UR5, c[0x0][0x39c] ;  /* 0x00007380ff0577ac */ /* 0x000e240008000800 */
[----:B------:R-:W2:Y:S04]  /*49ca0*/  LDL.LU R2, [R1+0xf4] ;  /* 0x0000f40001027983 */ /* 0x000ea80000300800 */
[----:B------:R-:W2:Y:S04]  /*49cb0*/  LDL.LU R3, [R1+0xf0] ;  /* 0x0000f00001037983 */ /* 0x000ea80000300800 */
[----:B------:R1:W-:Y:S04]  /*49cc0*/  @P3 STG.E.U8 desc[UR22][R6.64], R68 ;  /* 0x0000004406003986 */ /* 0x0003e8000c101116 */
[----:B-1----:R-:W4:Y:S01]  /*49cd0*/  LDL.LU.64 R6, [R1+0xde0] ;  /* 0x000de00001067983 */ /* 0x002f220000300a00 */
[----:B--2---:R-:W-:-:S04]  /*49ce0*/  F2FP.SATFINITE.E4M3.F32.PACK_AB_MERGE_C R2, R2, R3, RZ ;  /* 0x000000030202723e */ /* 0x004fc800048070ff */
[----:B------:R-:W-:Y:S01]  /*49cf0*/  PRMT R68, R2, 0x9910, RZ ;  /* 0x0000991002447816 */ /* 0x000fe200000000ff */
[----:B---3--:R1:W-:Y:S04]  /*49d00*/  @P2 STG.E.U8 desc[UR22][R4.64], R2 ;  /* 0x0000000204002986 */ /* 0x0083e8000c101116 */
[----:B-1----:R-:W2:Y:S04]  /*49d10*/  LDL.LU.64 R4, [R1+0xdd8] ;  /* 0x000dd80001047983 */ /* 0x002ea80000300a00 */
[----:B------:R-:W4:Y:S01]  /*49d20*/  LDL.LU R2, [R1+0xf8] ;  /* 0x0000f80001027983 */ /* 0x000f220000300800 */
[----:B------:R-:W-:-:S05]  /*49d30*/  SHF.R.S32.HI R68, RZ, 0x8, R68 ;  /* 0x00000008ff447819 */ /* 0x000fca0000011444 */
[----:B------:R1:W-:Y:S04]  /*49d40*/  @P6 STG.E.U8 desc[UR22][R92.64], R68 ;  /* 0x000000445c006986 */ /* 0x0003e8000c101116 */
[----:B-1----:R-:W3:Y:S01]  /*49d50*/  LDL.LU.64 R92, [R1+0xb88] ;  /* 0x000b8800015c7983 */ /* 0x002ee20000300a00 */
[----:B----4-:R-:W-:-:S04]  /*49d60*/  F2FP.SATFINITE.E4M3.F32.PACK_AB_MERGE_C R2, R69, R2, RZ ;  /* 0x000000024502723e */ /* 0x010fc800048070ff */
[----:B------:R-:W-:Y:S01]  /*49d70*/  PRMT R68, R2, 0x9910, RZ ;  /* 0x0000991002447816 */ /* 0x000fe200000000ff */
[----:B--2---:R1:W-:Y:S03]  /*49d80*/  @P5 STG.E.U8 desc[UR22][R4.64], R2 ;  /* 0x0000000204005986 */ /* 0x0043e6000c101116 */
[----:B------:R-:W-:Y:S01]  /*49d90*/  SHF.R.S32.HI R68, RZ, 0x8, R68 ;  /* 0x00000008ff447819 */ /* 0x000fe20000011444 */
[----:B-1----:R-:W2:Y:S04]  /*49da0*/  LDL.LU.64 R4, [R1+0xdd0] ;  /* 0x000dd00001047983 */ /* 0x002ea80000300a00 */
[----:B------:R1:W-:Y:S04]  /*49db0*/  @P4 STG.E.U8 desc[UR22][R6.64], R68 ;  /* 0x0000004406004986 */ /* 0x0003e8000c101116 */
[----:B-1----:R-:W4:Y:S04]  /*49dc0*/  LDL.LU.64 R6, [R1+0xdc8] ;  /* 0x000dc80001067983 */ /* 0x002f280000300a00 */
[----:B------:R-:W3:Y:S01]  /*49dd0*/  LDL.LU.64 R68, [R1+0xb80] ;  /* 0x000b800001447983 */ /* 0x000ee20000300a00 */
[----:B------:R-:W-:-:S05]  /*49de0*/  VIADD R3, R0, 0x1c0 ;  /* 0x000001c000037836 */ /* 0x000fca0000000000 */
[----:B------:R-:W-:Y:S01]  /*49df0*/  ISETP.LT.AND P3, PT, R3, UR4, !P0 ;  /* 0x0000000403007c0c */ /* 0x000fe2000c761270 */
[----:B------:R-:W1:Y:S01]  /*49e00*/  LDCU UR4, c[0x0][0x39c] ;  /* 0x00007380ff0477ac */ /* 0x000e620008000800 */
[----:B------:R-:W-:-:S05]  /*49e10*/  VIADD R3, R0, 0x1c1 ;  /* 0x000001c100037836 */ /* 0x000fca0000000000 */
[----:B------:R-:W-:Y:S01]  /*49e20*/  ISETP.LT.AND P2, PT, R3, UR6, !P0 ;  /* 0x0000000603007c0c */ /* 0x000fe2000c741270 */
[C---:B------:R-:W-:Y:S01]  /*49e30*/  VIADD R3, R0.reuse, 0x1c2 ;  /* 0x000001c200037836 */ /* 0x040fe20000000000 */
[----:B------:R-:W2:Y:S04]  /*49e40*/  LDCU UR6, c[0x0][0x39c] ;  /* 0x00007380ff0677ac */ /* 0x000ea80008000800 */
[----:B0-----:R-:W-:Y:S01]  /*49e50*/  ISETP.LT.AND P6, PT, R3, UR5, !P0 ;  /* 0x0000000503007c0c */ /* 0x001fe2000c7c1270 */
[----:B------:R-:W-:Y:S01]  /*49e60*/  VIADD R3, R0, 0x1c3 ;  /* 0x000001c300037836 */ /* 0x000fe20000000000 */
[----:B------:R-:W0:Y:S04]  /*49e70*/  LDCU UR5, c[0x0][0x39c] ;  /* 0x00007380ff0577ac */ /* 0x000e280008000800 */
[----:B-1----:R-:W-:Y:S01]  /*49e80*/  ISETP.LT.AND P5, PT, R3, UR4, !P0 ;  /* 0x0000000403007c0c */ /* 0x002fe2000c7a1270 */
[----:B------:R-:W1:Y:S01]  /*49e90*/  LDCU UR4, c[0x0][0x39c] ;  /* 0x00007380ff0477ac */ /* 0x000e620008000800 */
[----:B--2---:R-:W-:-:S04]  /*49ea0*/  F2FP.SATFINITE.E4M3.F32.PACK_AB_MERGE_C R4, R5, R4, RZ ;  /* 0x000000040504723e */ /* 0x004fc800048070ff */
[----:B------:R-:W-:-:S04]  /*49eb0*/  PRMT R3, R4, 0x9910, RZ ;  /* 0x0000991004037816 */ /* 0x000fc800000000ff */
[----:B------:R-:W-:Y:S01]  /*49ec0*/  SHF.R.S32.HI R3, RZ, 0x8, R3 ;  /* 0x00000008ff037819 */ /* 0x000fe20000011403 */
[----:B------:R2:W-:Y:S01]  /*49ed0*/  @P3 STG.E.U8 desc[UR22][R8.64], R4 ;  /* 0x0000000408003986 */ /* 0x0005e2000c101116 */
[----:B----4-:R-:W-:-:S03]  /*49ee0*/  F2FP.SATFINITE.E4M3.F32.PACK_AB_MERGE_C R6, R7, R6, RZ ;  /* 0x000000060706723e */ /* 0x010fc600048070ff */
[----:B---3--:R3:W-:Y:S04]  /*49ef0*/  @P2 STG.E.U8 desc[UR22][R68.64], R3 ;  /* 0x0000000344002986 */ /* 0x0087e8000c101116 */
[----:B--2---:R-:W2:Y:S04]  /*49f00*/  LDL.LU.64 R8, [R1+0xdc0] ;  /* 0x000dc00001087983 */ /* 0x004ea80000300a00 */
[----:B------:R-:W4:Y:S01]  /*49f10*/  LDL.LU.64 R4, [R1+0xba8] ;  /* 0x000ba80001047983 */ /* 0x000f220000300a00 */
[----:B---3--:R-:W-:-:S03]  /*49f20*/  PRMT R3, R6, 0x9910, RZ ;  /* 0x0000991006037816 */ /* 0x008fc600000000ff */
[----:B------:R-:W-:Y:S01]  /*49f30*/  @P6 STG.E.U8 desc[UR22][R92.64], R6 ;  /* 0x000000065c006986 */ /* 0x000fe2000c101116 */
[----:B------:R-:W-:-:S03]  /*49f40*/  SHF.R.S32.HI R3, RZ, 0x8, R3 ;  /* 0x00000008ff037819 */ /* 0x000fc60000011403 */
[----:B------:R-:W3:Y:S04]  /*49f50*/  LDL.LU.64 R68, [R1+0xbb0] ;  /* 0x000bb00001447983 */ /* 0x000ee80000300a00 */
[----:B-----5:R5:W-:Y:S04]  /*49f60*/  @P5 STG.E.U8 desc[UR22][R10.64], R3 ;  /* 0x000000030a005986 */ /* 0x020be8000c101116 */
[----:B-----5:R-:W5:Y:S01]  /*49f70*/  LDL.LU.64 R10, [R1+0xdb8] ;  /* 0x000db800010a7983 */ /* 0x020f620000300a00 */
[----:B------:R-:W-:-:S05]  /*49f80*/  VIADD R2, R0, 0x1c4 ;  /* 0x000001c400027836 */ /* 0x000fca0000000000 */
[----:B------:R-:W-:Y:S01]  /*49f90*/  ISETP.LT.AND P4, PT, R2, UR6, !P0 ;  /* 0x0000000602007c0c */ /* 0x000fe2000c781270 */
[----:B------:R-:W1:Y:S01]  /*49fa0*/  LDCU UR6, c[0x0][0x39c] ;  /* 0x00007380ff0677ac */ /* 0x000e620008000800 */
[----:B------:R-:W-:-:S05]  /*49fb0*/  VIADD R2, R0, 0x1c5 ;  /* 0x000001c500027836 */ /* 0x000fca0000000000 */
[----:B0-----:R-:W-:Y:S01]  /*49fc0*/  ISETP.LT.AND P3, PT, R2, UR5, !P0 ;  /* 0x0000000502007c0c */ /* 0x001fe2000c761270 */
[----:B------:R-:W-:Y:S01]  /*49fd0*/  VIADD R2, R0, 0x1c6 ;  /* 0x000001c600027836 */ /* 0x000fe20000000000 */
[----:B------:R-:W0:Y:S04]  /*49fe0*/  LDCU UR5, c[0x0][0x39c] ;  /* 0x00007380ff0577ac */ /* 0x000e280008000800 */
[----:B-1----:R-:W-:Y:S01]  /*49ff0*/  ISETP.LT.AND P2, PT, R2, UR4, !P0 ;  /* 0x0000000402007c0c */ /* 0x002fe2000c741270 */
[----:B------:R-:W-:Y:S01]  /*4a000*/  VIADD R2, R0, 0x1c7 ;  /* 0x000001c700027836 */ /* 0x000fe20000000000 */
[----:B------:R-:W1:Y:S04]  /*4a010*/  LDCU UR4, c[0x0][0x39c] ;  /* 0x00007380ff0477ac */ /* 0x000e680008000800 */
[----:B------:R-:W-:Y:S01]  /*4a020*/  ISETP.LT.AND P6, PT, R2, UR6, !P0 ;  /* 0x0000000602007c0c */ /* 0x000fe2000c7c1270 */
[----:B------:R-:W0:Y:S01]  /*4a030*/  LDCU UR6, c[0x0][0x39c] ;  /* 0x00007380ff0677ac */ /* 0x000e220008000800 */
[----:B--2---:R-:W-:-:S04]  /*4a040*/  F2FP.SATFINITE.E4M3.F32.PACK_AB_MERGE_C R8, R9, R8, RZ ;  /* 0x000000080908723e */ /* 0x004fc800048070ff */
[----:B------:R-:W-:-:S04]  /*4a050*/  PRMT R3, R8, 0x9910, RZ ;  /* 0x0000991008037816 */ /* 0x000fc800000000ff */
[----:B------:R-:W-:Y:S01]  /*4a060*/  SHF.R.S32.HI R3, RZ, 0x8, R3 ;  /* 0x00000008ff037819 */ /* 0x000fe20000011403 */
[----:B------:R2:W-:Y:S04]  /*4a070*/  @P4 STG.E.U8 desc[UR22][R12.64], R8 ;  /* 0x000000080c004986 */ /* 0x0005e8000c101116 */
[----:B----4-:R4:W-:Y:S04]  /*4a080*/  @P3 STG.E.U8 desc[UR22][R4.64], R3 ;  /* 0x0000000304003986 */ /* 0x0109e8000c101116 */
[----:B--2---:R-:W2:Y:S04]  /*4a090*/  LDL.LU.64 R12, [R1+0xdb0] ;  /* 0x000db000010c7983 */ /* 0x004ea80000300a00 */
[----:B------:R-:W2:Y:S01]  /*4a0a0*/  LDL.LU.64 R92, [R1+0xbd0] ;  /* 0x000bd000015c7983 */ /* 0x000ea20000300a00 */
[----:B-----5:R-:W-:-:S03]  /*4a0b0*/  F2FP.SATFINITE.E4M3.F32.PACK_AB_MERGE_C R10, R11, R10, RZ ;  /* 0x0000000a0b0a723e */ /* 0x020fc600048070ff */
[----:B----4-:R-:W4:Y:S01]  /*4a0c0*/  LDL.LU.64 R4, [R1+0xbe0] ;  /* 0x000be00001047983 */ /* 0x010f220000300a00 */
[----:B------:R-:W-:-:S04]  /*4a0d0*/  PRMT R3, R10, 0x9910, RZ ;  /* 0x000099100a037816 */ /* 0x000fc800000000ff */
[----:B------:R-:W-:Y:S01]  /*4a0e0*/  SHF.R.S32.HI R3, RZ, 0x8, R3 ;  /* 0x00000008ff037819 */ /* 0x000fe20000011403 */
[----:B---3--:R-:W-:Y:S04]  /*4a0f0*/  @P2 STG.E.U8 desc[UR22][R68.64], R10 ;  /* 0x0000000a44002986 */ /* 0x008fe8000c101116 */
[----:B------:R3:W-:Y:S04]  /*4a100*/  @P6 STG.E.U8 desc[UR22][R14.64], R3 ;  /* 0x000000030e006986 */ /* 0x0007e8000c101116 */
[----:B---3--:R-:W3:Y:S01]  /*4a110*/  LDL.LU.64 R14, [R1+0xda8] ;  /* 0x000da800010e7983 */ /* 0x008ee20000300a00 */
[----:B------:R-:W-:-:S05]  /*4a120*/  VIADD R2, R0, 0x1c8 ;  /* 0x000001c800027836 */ /* 0x000fca0000000000 */
[----:B0-----:R-:W-:Y:S01]  /*4a130*/  ISETP.LT.AND P5, PT, R2, UR5, !P0 ;  /* 0x0000000502007c0c */ /* 0x001fe2000c7a1270 */
[----:B------:R-:W0:Y:S01]  /*4a140*/  LDCU UR5, c[0x0][0x39c] ;  /* 0x00007380ff0577ac */ /* 0x000e220008000800 */
[----:B------:R-:W-:-:S05]  /*4a150*/  VIADD R2, R0, 0x1c9 ;  /* 0x000001c900027836 */ /* 0x000fca0000000000 */
[----:B-1----:R-:W-:Y:S01]  /*4a160*/  ISETP.LT.AND P4, PT, R2, UR4, !P0 ;  /* 0x0000000402007c0c */ /* 0x002fe2000c781270 */
[----:B------:R-:W-:Y:S01]  /*4a170*/  VIADD R2, R0, 0x1ca ;  /* 0x000001ca00027836 */ /* 0x000fe20000000000 */
[----:B------:R-:W1:Y:S04]  /*4a180*/  LDCU UR4, c[0x0][0x39c] ;  /* 0x00007380ff0477ac */ /* 0x000e680008000800 */
[----:B------:R-:W-:Y:S01]  /*4a190*/  ISETP.LT.AND P3, PT, R2, UR6, !P0 ;  /* 0x0000000602007c0c */ /* 0x000fe2000c761270 */
[----:B------:R-:W-:Y:S01]  /*4a1a0*/  VIADD R2, R0, 0x1cb ;  /* 0x000001cb00027836 */ /* 0x000fe20000000000 */
[----:B------:R-:W5:Y:S04]  /*4a1b0*/  LDCU UR6, c[0x0][0x39c] ;  /* 0x00007380ff0677ac */ /* 0x000f680008000800 */
[----:B0-----:R-:W-:Y:S01]  /*4a1c0*/  ISETP.LT.AND P2, PT, R2, UR5, !P0 ;  /* 0x0000000502007c0c */ /* 0x001fe2000c741270 */
[----:B------:R-:W0:Y:S01]  /*4a1d0*/  LDCU UR5, c[0x0][0x39c] ;  /* 0x00007380ff0577ac */ /* 0x000e220008000800 */
[----:B--2---:R-:W-:-:S04]  /*4a1e0*/  F2FP.SATFINITE.E4M3.F32.PACK_AB_MERGE_C R12, R13, R12, RZ ;  /* 0x0000000c0d0c723e */ /* 0x004fc800048070ff */
[----:B------:R-:W-:-:S04]  /*4a1f0*/  PRMT R3, R12, 0x9910, RZ ;  /* 0x000099100c037816 */ /* 0x000fc800000000ff */
[----:B------:R-:W-:Y:S01]  /*4a200*/  SHF.R.S32.HI R3, RZ, 0x8, R3 ;  /* 0x00000008ff037819 */ /* 0x000fe20000011403 */
[----:B------:R2:W-:Y:S04]  /*4a210*/  @P5 STG.E.U8 desc[UR22][R16.64], R12 ;  /* 0x0000000c10005986 */ /* 0x0005e8000c101116 */
[----:B------:R0:W-:Y:S04]  /*4a220*/  @P4 STG.E.U8 desc[UR22][R92.64], R3 ;  /* 0x000000035c004986 */ /* 0x0001e8000c101116 */
[----:B--2---:R-:W2:Y:S04]  /*4a230*/  LDL.LU.64 R16, [R1+0xda0] ;  /* 0x000da00001107983 */ /* 0x004ea80000300a00 */
[----:B------:R-:W2:Y:S04]  /*4a240*/  LDL.LU.64 R68, [R1+0xbf8] ;  /* 0x000bf80001447983 */ /* 0x000ea80000300a00 */
[----:B0-----:R-:W2:Y:S01]  /*4a250*/  LDL.LU.64 R92, [R1+0xc08] ;  /* 0x000c0800015c7983 */ /* 0x001ea20000300a00 */
[----:B---3--:R-:W-:-:S04]  /*4a260*/  F2FP.SATFINITE.E4M3.F32.PACK_AB_MERGE_C R14, R15, R14, RZ ;  /* 0x0000000e0f0e723e */ /* 0x008fc800048070ff */
[----:B------:R-:W-:-:S04]  /*4a270*/  PRMT R3, R14, 0x9910, RZ ;  /* 0x000099100e037816 */ /* 0x000fc800000000ff */
[----:B------:R-:W-:Y:S01]  /*4a280*/  SHF.R.S32.HI R3, RZ, 0x8, R3 ;  /* 0x00000008ff037819 */ /* 0x000fe20000011403 */
[----:B----4-:R-:W-:Y:S04]  /*4a290*/  @P3 STG.E.U8 desc[UR22][R4.64], R14 ;  /* 0x0000000e04003986 */ /* 0x010fe8000c101116 */
[----:B------:R0:W-:Y:S04]  /*4a2a0*/  @P2 STG.E.U8 desc[UR22][R18.64], R3 ;  /* 0x0000000312002986 */ /* 0x0001e8000c101116 */
[----:B0-----:R-:W3:Y:S01]  /*4a2b0*/  LDL.LU.64 R18, [R1+0xd98] ;  /* 0x000d980001127983 */ /* 0x001ee20000300a00 */
[----:B------:R-:W-:-:S05]  /*4a2c0*/  VIADD R2, R0, 0x1cc ;  /* 0x000001cc00027836 */ /* 0x000fca0000000000 */
[----:B-1----:R-:W-:Y:S01]  /*4a2d0*/  ISETP.LT.AND P6, PT, R2, UR4, !P0 ;  /* 0x0000000402007c0c */ /* 0x002fe2000c7c1270 */
[----:B------:R-:W0:Y:S01]  /*4a2e0*/  LDCU UR4, c[0x0][0x39c] ;  /* 0x00007380ff0477ac */ /* 0x000e220008000800 */
[----:B------:R-:W-:-:S05]  /*4a2f0*/  VIADD R2, R0, 0x1cd ;  /* 0x000001cd00027836 */ /* 0x000fca0000000000 */
[----:B-----5:R-:W-:Y:S01]  /*4a300*/  ISETP.LT.AND P5, PT, R2, UR6, !P0 ;  /* 0x0000000602007c0c */ /* 0x020fe2000c7a1270 */
[----:B------:R-:W-:Y:S01]  /*4a310*/  VIADD R2, R0, 0x1ce ;  /* 0x000001ce00027836 */ /* 0x000fe20000000000 */
[----:B------:R-:W1:Y:S04]  /*4a320*/  LDCU UR6, c[0x0][0x39c] ;  /* 0x00007380ff0677ac */ /* 0x000e680008000800 */
[----:B------:R-:W-:Y:S01]  /*4a330*/  ISETP.LT.AND P4, PT, R2, UR5, !P0 ;  /* 0x0000000502007c0c */ /* 0x000fe2000c781270 */
[----:B------:R-:W-:Y:S01]  /*4a340*/  VIADD R2, R0, 0x1cf ;  /* 0x000001cf00027836 */ /* 0x000fe20000000000 */
[----:B------:R-:W4:Y:S04]  /*4a350*/  LDCU UR5, c[0x0][0x39c] ;  /* 0x00007380ff0577ac */ /* 0x000f280008000800 */
        /* <DEDUP_REMOVED lines=9> */
[----:B-----5:R-:W5:Y:S01]  /*4a3f0*/  LDL.LU.64 R68, [R1+0xc30] ;  /* 0x000c300001447983 */ /* 0x020f620000300a00 */
[----:B---3--:R-:W-:-:S04]  /*4a400*/  F2FP.SATFINITE.E4M3.F32.PACK_AB_MERGE_C R18, R19, R18, RZ ;  /* 0x000000121312723e */ /* 0x008fc800048070ff */
[----:B------:R-:W-:-:S04]  /*4a410*/  PRMT R3, R18, 0x9910, RZ ;  /* 0x0000991012037816 */ /* 0x000fc800000000ff */
[----:B------:R-:W-:Y:S01]  /*4a420*/  SHF.R.S32.HI R3, RZ, 0x8, R3 ;  /* 0x00000008ff037819 */ /* 0x000fe20000011403 */
[----:B------:R-:W-:Y:S04]  /*4a430*/  @P4 STG.E.U8 desc[UR22][R92.64], R18 ;  /* 0x000000125c004986 */ /* 0x000fe8000c101116 */
[----:B------:R3:W-:Y:S04]  /*4a440*/  @P3 STG.E.U8 desc[UR22][R22.64], R3 ;  /* 0x0000000316003986 */ /* 0x0007e8000c101116 */
[----:B---3--:R-:W3:Y:S01]  /*4a450*/  LDL.LU.64 R22, [R1+0xd88] ;  /* 0x000d880001167983 */ /* 0x008ee20000300a00 */
[----:B------:R-:W-:-:S05]  /*4a460*/  VIADD R2, R0, 0x1d0 ;  /* 0x000001d000027836 */ /* 0x000fca0000000000 */
[----:B-1----:R-:W-:Y:S01]  /*4a470*/  ISETP.LT.AND P2, PT, R2, UR6, !P0 ;  /* 0x0000000602007c0c */ /* 0x002fe2000c741270 */
[----:B------:R-:W1:Y:S01]  /*4a480*/  LDCU UR6, c[0x0][0x39c] ;  /* 0x00007380ff0677ac */ /* 0x000e620008000800 */
[----:B------:R-:W-:-:S05]  /*4a490*/  VIADD R2, R0, 0x1d1 ;  /* 0x000001d100027836 */ /* 0x000fca0000000000 */
[----:B----4-:R-:W-:Y:S01]  /*4a4a0*/  ISETP.LT.AND P6, PT, R2, UR5, !P0 ;  /* 0x0000000502007c0c */ /* 0x010fe2000c7c1270 */
[----:B------:R-:W-:Y:S01]  /*4a4b0*/  VIADD R2, R0, 0x1d2 ;  /* 0x000001d200027836 */ /* 0x000fe20000000000 */
[----:B------:R-:W4:Y:S04]  /*4a4c0*/  LDCU UR5, c[0x0][0x39c] ;  /* 0x00007380ff0577ac */ /* 0x000f280008000800 */
        /* <DEDUP_REMOVED lines=16> */
[----:B-----5:R-:W-:Y:S04]  /*4a5d0*/  @P5 STG.E.U8 desc[UR22][R68.64], R22 ;  /* 0x0000001644005986 */ /* 0x020fe8000c101116 */
[----:B------:R0:W-:Y:S04]  /*4a5e0*/  @P4 STG.E.U8 desc[UR22][R26.64], R3 ;  /* 0x000000031a004986 */ /* 0x0001e8000c101116 */
[----:B0-----:R-:W3:Y:S01]  /*4a5f0*/  LDL.LU.64 R26, [R1+0xd78] ;  /* 0x000d7800011a7983 */ /* 0x001ee20000300a00 */
[----:B------:R-:W-:-:S05]  /*4a600*/  VIADD R2, R0, 0x1d4 ;  /* 0x000001d400027836 */ /* 0x000fca0000000000 */
[----:B----4-:R-:W-:Y:S01]  /*4a610*/  ISETP.LT.AND P3, PT, R2, UR5, !P0 ;  /* 0x0000000502007c0c */ /* 0x010fe2000c761270 */
[----:B------:R-:W0:Y:S01]  /*4a620*/  LDCU UR5, c[0x0][0x39c] ;  /* 0x00007380ff0577ac */ /* 0x000e220008000800 */
[----:B------:R-:W-:-:S05]  /*4a630*/  VIADD R2, R0, 0x1d5 ;  /* 0x000001d500027836 */ /* 0x000fca0000000000 */
        /* <DEDUP_REMOVED lines=23> */
[----:B----4-:R-:W-:Y:S01]  /*4a7b0*/  ISETP.LT.AND P4, PT, R2, UR4, !P0 ;  /* 0x0000000402007c0c */ /* 0x010fe2000c781270 */
[----:B------:R-:W4:Y:S01]  /*4a7c0*/  LDCU UR4, c[0x0][0x39c] ;  /* 0x00007380ff0477ac */ /* 0x000f220008000800 */
[----:B------:R-:W-:-:S05]  /*4a7d0*/  VIADD R2, R0, 0x1d9 ;  /* 0x000001d900027836 */ /* 0x000fca0000000000 */
[----:B-1----:R-:W-:Y:S01]  /*4a7e0*/  ISETP.LT.AND P3, PT, R2, UR6, !P0 ;  /* 0x0000000602007c0c */ /* 0x002fe2000c761270 */
[----:B------:R-:W-:Y:S01]  /*4a7f0*/  VIADD R2, R0, 0x1da ;  /* 0x000001da00027836 */ /* 0x000fe20000000000 */
[----:B------:R-:W1:Y:S04]  /*4a800*/  LDCU UR6, c[0x0][0x39c] ;  /* 0x00007380ff0677ac */ /* 0x000e680008000800 */
[----:B0-----:R-:W-:Y:S01]  /*4a810*/  ISETP.LT.AND P2, PT, R2, UR5, !P0 ;  /* 0x0000000502007c0c */ /* 0x001fe2000c741270 */
[----:B------:R-:W-:Y:S01]  /*4a820*/  VIADD R2, R0, 0x1db ;  /* 0x000001db00027836 */ /* 0x000fe20000000000 */
[----:B------:R-:W0:Y:S04]  /*4a830*/  LDCU UR5, c[0x0][0x39c] ;  /* 0x00007380ff0577ac */ /* 0x000e280008000800 */
[----:B----4-:R-:W-:Y:S01]  /*4a840*/  ISETP.LT.AND P6, PT, R2, UR4, !P0 ;  /* 0x0000000402007c0c */ /* 0x010fe2000c7c1270 */
[----:B------:R-:W4:Y:S01]  /*4a850*/  LDCU UR4, c[0x0][0x39c] ;  /* 0x00007380ff0477ac */ /* 0x000f220008000800 */
        /* <DEDUP_REMOVED lines=15> */
[----:B-1----:R-:W-:Y:S01]  /*4a950*/  ISETP.LT.AND P5, PT, R2, UR6, !P0 ;  /* 0x0000000602007c0c */ /* 0x002fe2000c7a1270 */
[----:B------:R-:W0:Y:S01]  /*4a960*/  LDCU UR6, c[0x0][0x39c] ;  /* 0x00007380ff0677ac */ /* 0x000e220008000800 */
[----:B------:R-:W-:-:S05]  /*4a970*/  VIADD R2, R0, 0x1dd ;  /* 0x000001dd00027836 */ /* 0x000fca0000000000 */
[----:B------:R-:W-:Y:S01]  /*4a980*/  ISETP.LT.AND P4, PT, R2, UR5, !P0 ;  /* 0x0000000502007c0c */ /* 0x000fe2000c781270 */
[----:B------:R-:W-:Y:S01]  /*4a990*/  VIADD R2, R0, 0x1de ;  /* 0x000001de00027836 */ /* 0x000fe20000000000 */
[----:B------:R-:W1:Y:S04]  /*4a9a0*/  LDCU UR5, c[0x0][0x39c] ;  /* 0x00007380ff0577ac */ /* 0x000e680008000800 */
[----:B----4-:R-:W-:Y:S01]  /*4a9b0*/  ISETP.LT.AND P3, PT, R2, UR4, !P0 ;  /* 0x0000000402007c0c */ /* 0x010fe2000c761270 */
        /* <DEDUP_REMOVED lines=11> */
[----:B------:R-:W2:Y:S01]  /*4aa70*/  LDL.LU.64 R6, [R1+0xcb0] ;  /* 0x000cb00001067983 */ /* 0x000ea20000300a00 */
[----:B---3--:R-:W-:-:S04]  /*4aa80*/  F2FP.SATFINITE.E4M3.F32.PACK_AB_MERGE_C R34, R35, R34, RZ ;  /* 0x000000222322723e */ /* 0x008fc800048070ff */
[----:B-----5:R-:W-:-:S04]  /*4aa90*/  PRMT R3, R34, 0x9910, RZ ;  /* 0x0000991022037816 */ /* 0x020fc800000000ff */
        /* <DEDUP_REMOVED lines=9> */
[----:B------:R-:W4:Y:S01]  /*4ab30*/  LDCU UR4, c[0x0][0x39c] ;  /* 0x00007380ff0477ac */ /* 0x000f220008000800 */
[----:B------:R-:W-:-:S05]  /*4ab40*/  VIADD R2, R0, 0x1e2 ;  /* 0x000001e200027836 */ /* 0x000fca0000000000 */
[----:B0-----:R-:W-:Y:S01]  /*4ab50*/  ISETP.LT.AND P4, PT, R2, UR6, !P0 ;  /* 0x0000000602007c0c */ /* 0x001fe2000c781270 */
[----:B------:R-:W0:Y:S01]  /*4ab60*/  LDCU UR6, c[0x0][0x39c] ;  /* 0x00007380ff0677ac */ /* 0x000e220008000800 */
[----:B------:R-:W-:-:S05]  /*4ab70*/  VIADD R2, R0, 0x1e3 ;  /* 0x000001e300027836 */ /* 0x000fca0000000000 */
[----:B-1----:R-:W-:Y:S01]  /*4ab80*/  ISETP.LT.AND P3, PT, R2, UR5, !P0 ;  /* 0x0000000502007c0c */ /* 0x002fe2000c761270 */
[----:B------:R-:W1:Y:S01]  /*4ab90*/  LDCU UR5, c[0x0][0x39c] ;  /* 0x00007380ff0577ac */ /* 0x000e620008000800 */
[----:B------:R-:W-:-:S05]  /*4aba0*/  VIADD R2, R0, 0x1e4 ;  /* 0x000001e400027836 */ /* 0x000fca0000000000 */
[----:B----4-:R-:W-:Y:S01]  /*4abb0*/  ISETP.LT.AND P2, PT, R2, UR4, !P0 ;  /* 0x0000000402007c0c */ /* 0x010fe2000c741270 */
[----:B------:R-:W-:Y:S01]  /*4abc0*/  VIADD R2, R0, 0x1e5 ;  /* 0x000001e500027836 */ /* 0x000fe20000000000 */
[----:B------:R-:W4:Y:S01]  /*4abd0*/  LDCU UR4, c[0x0][0x39c] ;  /* 0x00007380ff0477ac */ /* 0x000f220008000800 */
[----:B--2---:R-:W-:-:S04]  /*4abe0*/  F2FP.SATFINITE.E4M3.F32.PACK_AB_MERGE_C R36, R37, R36, RZ ;  /* 0x000000242524723e */ /* 0x004fc800048070ff */
[----:B------:R-:W-:Y:S01]  /*4abf0*/  PRMT R3, R36, 0x9910, RZ ;  /* 0x0000991024037816 */ /* 0x000fe200000000ff */
[----:B------:R2:W-:Y:S01]  /*4ac00*/  @P6 STG.E.U8 desc[UR22][R40.64], R36 ;  /* 0x0000002428006986 */ /* 0x0005e2000c101116 */
[----:B0-----:R-:W-:Y:S01]  /*4ac10*/  ISETP.LT.AND P6, PT, R2, UR6, !P0 ;  /* 0x0000000602007c0c */ /* 0x001fe2000c7c1270 */
[----:B------:R-:W-:Y:S01]  /*4ac20*/  VIADD R2, R0, 0x1e6 ;  /* 0x000001e600027836 */ /* 0x000fe20000000000 */
[----:B------:R-:W-:Y:S01]  /*4ac30*/  SHF.R.S32.HI R3, RZ, 0x8, R3 ;  /* 0x00000008ff037819 */ /* 0x000fe20000011403 */
[----:B------:R-:W0:Y:S04]  /*4ac40*/  LDCU UR6, c[0x0][0x39c] ;  /* 0x00007380ff0677ac */ /* 0x000e280008000800 */
[----:B------:R5:W-:Y:S01]  /*4ac50*/  @P5 STG.E.U8 desc[UR22][R92.64], R3 ;  /* 0x000000035c005986 */ /* 0x000be2000c101116 */
[----:B-1----:R-:W-:Y:S01]  /*4ac60*/  ISETP.LT.AND P5, PT, R2, UR5, !P0 ;  /* 0x0000000502007c0c */ /* 0x002fe2000c7a1270 */
[----:B------:R-:W-:Y:S01]  /*4ac70*/  VIADD R4, R0, 0x1e7 ;  /* 0x000001e700047836 */ /* 0x000fe20000000000 */
[----:B------:R-:W1:Y:S01]  /*4ac80*/  LDCU UR5, c[0x0][0x39c] ;  /* 0x00007380ff0577ac */ /* 0x000e620008000800 */
[----:B--2---:R-:W2:Y:S04]  /*4ac90*/  LDL.LU.64 R40, [R1+0xd40] ;  /* 0x000d400001287983 */ /* 0x004ea80000300a00 */
[----:B------:R-:W2:Y:S04]  /*4aca0*/  LDL.LU.64 R68, [R1+0xc48] ;  /* 0x000c480001447983 */ /* 0x000ea80000300a00 */
[----:B-----5:R-:W5:Y:S01]  /*4acb0*/  LDL.LU.64 R92, [R1+0xc20] ;  /* 0x000c2000015c7983 */ /* 0x020f620000300a00 */
[----:B---3--:R-:W-:-:S04]  /*4acc0*/  F2FP.SATFINITE.E4M3.F32.PACK_AB_MERGE_C R38, R39, R38, RZ ;  /* 0x000000262726723e */ /* 0x008fc800048070ff */
[----:B------:R-:W-:-:S05]  /*4acd0*/  PRMT R5, R38, 0x9910, RZ ;  /* 0x0000991026057816 */ /* 0x000fca00000000ff */
[----:B------:R-:W-:Y:S01]  /*4ace0*/  IMAD.MOV.U32 R2, RZ, RZ, R5 ;  /* 0x000000ffff027224 */ /* 0x000fe200078e0005 */
[----:B------:R-:W-:Y:S04]  /*4acf0*/  @P4 STG.E.U8 desc[UR22][R6.64], R38 ;  /* 0x0000002606004986 */ /* 0x000fe8000c101116 */
[----:B------:R-:W-:-:S05]  /*4ad00*/  SHF.R.S32.HI R2, RZ, 0x8, R2 ;  /* 0x00000008ff027819 */ /* 0x000fca0000011402 */
[----:B------:R3:W-:Y:S04]  /*4ad10*/  @P3 STG.E.U8 desc[UR22][R42.64], R2 ;  /* 0x000000022a003986 */ /* 0x0007e8000c101116 */
[----:B---3--:R-:W3:Y:S01]  /*4ad20*/  LDL.LU.64 R42, [R1+0xd38] ;  /* 0x000d3800012a7983 */ /* 0x008ee20000300a00 */
[----:B----4-:R-:W-:Y:S01]  /*4ad30*/  ISETP.LT.AND P4, PT, R4, UR4, !P0 ;  /* 0x0000000404007c0c */ /* 0x010fe2000c781270 */
[----:B------:R-:W4:Y:S01]  /*4ad40*/  LDCU UR4, c[0x0][0x39c] ;  /* 0x00007380ff0477ac */ /* 0x000f220008000800 */
[----:B------:R-:W-:-:S05]  /*4ad50*/  VIADD R3, R0, 0x1e8 ;  /* 0x000001e800037836 */ /* 0x000fca0000000000 */
[----:B0-----:R-:W-:Y:S01]  /*4ad60*/  ISETP.LT.AND P3, PT, R3, UR6, !P0 ;  /* 0x0000000603007c0c */ /* 0x001fe2000c761270 */
[----:B------:R-:W-:Y:S01]  /*4ad70*/  VIADD R2, R0, 0x1ea ;  /* 0x000001ea00027836 */ /* 0x000fe20000000000 */
[----:B------:R-:W0:Y:S01]  /*4ad80*/  LDCU UR6, c[0x0][0x39c] ;  /* 0x00007380ff0677ac */ /* 0x000e220008000800 */
[----:B--2---:R-:W-:-:S04]  /*4ad90*/  F2FP.SATFINITE.E4M3.F32.PACK_AB_MERGE_C R40, R41, R40, RZ ;  /* 0x000000282928723e */ /* 0x004fc800048070ff */
[----:B------:R-:W-:-:S05]  /*4ada0*/  PRMT R5, R40, 0x9910, RZ ;  /* 0x0000991028057816 */ /* 0x000fca00000000ff */
[----:B------:R-:W-:Y:S01]  /*4adb0*/  IMAD.MOV.U32 R3, RZ, RZ, R5 ;  /* 0x000000ffff037224 */ /* 0x000fe200078e0005 */
[----:B------:R2:W-:Y:S04]  /*4adc0*/  @P2 STG.E.U8 desc[UR22][R44.64], R40 ;  /* 0x000000282c002986 */ /* 0x0005e8000c101116 */
[----:B------:R-:W-:-:S05]  /*4add0*/  SHF.R.S32.HI R3, RZ, 0x8, R3 ;  /* 0x00000008ff037819 */ /* 0x000fca0000011403 */
[----:B------:R0:W-:Y:S01]  /*4ade0*/  @P6 STG.E.U8 desc[UR22][R68.64], R3 ;  /* 0x0000000344006986 */ /* 0x0001e2000c101116 */
[----:B----4-:R-:W-:Y:S02]  /*4adf0*/  ISETP.LT.AND P6, PT, R2, UR4, !P0 ;  /* 0x0000000402007c0c */ /* 0x010fe4000c7c1270 */
[----:B---3--:R-:W-:Y:S01]  /*4ae00*/  F2FP.SATFINITE.E4M3.F32.PACK_AB_MERGE_C R42, R43, R42, RZ ;  /* 0x0000002a2b2a723e */ /* 0x008fe200048070ff */
[----:B--2---:R-:W2:Y:S01]  /*4ae10*/  LDL.LU.64 R44, [R1+0xd30] ;  /* 0x000d3000012c7983 */ /* 0x004ea20000300a00 */
[----:B------:R-:W-:Y:S01]  /*4ae20*/  VIADD R4, R0, 0x1e9 ;  /* 0x000001e900047836 */ /* 0x000fe20000000000 */
[----:B------:R-:W3:Y:S01]  /*4ae30*/  LDCU UR4, c[0x0][0x39c] ;  /* 0x00007380ff0477ac */ /* 0x000ee20008000800 */
[----:B------:R-:W-:Y:S01]  /*4ae40*/  PRMT R5, R42, 0x9910, RZ ;  /* 0x000099102a057816 */ /* 0x000fe200000000ff */
[----:B------:R-:W4:Y:S04]  /*4ae50*/  LDL.LU.64 R6, [R1+0xbb8] ;  /* 0x000bb80001067983 */ /* 0x000f280000300a00 */
[----:B------:R-:W-:Y:S01]  /*4ae60*/  IMAD.MOV.U32 R2, RZ, RZ, R5 ;  /* 0x000000ffff027224 */ /* 0x000fe200078e0005 */
[----:B-----5:R-:W-:Y:S04]  /*4ae70*/  @P5 STG.E.U8 desc[UR22][R92.64], R42 ;  /* 0x0000002a5c005986 */ /* 0x020fe8000c101116 */
[----:B------:R-:W-:Y:S01]  /*4ae80*/  SHF.R.S32.HI R2, RZ, 0x8, R2 ;  /* 0x00000008ff027819 */ /* 0x000fe20000011402 */
[----:B0-----:R-:W5:Y:S04]  /*4ae90*/  LDL.LU.64 R68, [R1+0xb68] ;  /* 0x000b680001447983 */ /* 0x001f680000300a00 */
[----:B------:R0:W-:Y:S04]  /*4aea0*/  @P4 STG.E.U8 desc[UR22][R46.64], R2 ;  /* 0x000000022e004986 */ /* 0x0001e8000c101116 */
[----:B0-----:R-:W3:Y:S01]  /*4aeb0*/  LDL.LU.64 R46, [R1+0xd28] ;  /* 0x000d2800012e7983 */ /* 0x001ee20000300a00 */
[----:B-1----:R-:W-:Y:S01]  /*4aec0*/  ISETP.LT.AND P2, PT, R4, UR5, !P0 ;  /* 0x0000000504007c0c */ /* 0x002fe2000c741270 */
[----:B------:R-:W0:Y:S01]  /*4aed0*/  LDCU UR5, c[0x0][0x39c] ;  /* 0x00007380ff0577ac */ /* 0x000e220008000800 */
[----:B------:R-:W-:Y:S01]  /*4aee0*/  VIADD R3, R0, 0x1ec ;  /* 0x000001ec00037836 */ /* 0x000fe20000000000 */
[----:B------:R-:W4:Y:S04]  /*4aef0*/  LDL.LU.64 R92, [R1+0xab0] ;  /* 0x000ab000015c7983 */ /* 0x000f280000300a00 */
[----:B0-----:R-:W-:-:S02]  /*4af00*/  ISETP.LT.AND P4, PT, R3, UR5, !P0 ;  /* 0x0000000503007c0c */ /* 0x001fc4000c781270 */
[----:B--2---:R-:W-:Y:S02]  /*4af10*/  F2FP.SATFINITE.E4M3.F32.PACK_AB_MERGE_C R44, R45, R44, RZ ;  /* 0x0000002c2d2c723e */ /* 0x004fe400048070ff */
[----:B---3--:R-:W-:-:S03]  /*4af20*/  F2FP.SATFINITE.E4M3.F32.PACK_AB_MERGE_C R46, R47, R46, RZ ;  /* 0x0000002e2f2e723e */ /* 0x008fc600048070ff */
[----:B------:R0:W-:Y:S01]  /*4af30*/  @P3 STG.E.U8 desc[UR22][R48.64], R44 ;  /* 0x0000002c30003986 */ /* 0x0001e2000c101116 */
[----:B------:R-:W-:Y:S01]  /*4af40*/  PRMT R5, R44, 0x9910, RZ ;  /* 0x000099102c057816 */ /* 0x000fe200000000ff */
[----:B------:R-:W-:Y:S01]  /*4af50*/  VIADD R4, R0, 0x1eb ;  /* 0x000001eb00047836 */ /* 0x000fe20000000000 */
[----:B------:R-:W1:Y:S03]  /*4af60*/  LDCU UR5, c[0x0][0x39c] ;  /* 0x00007380ff0577ac */ /* 0x000e660008000800 */
[----:B------:R-:W-:Y:S01]  /*4af70*/  IMAD.MOV.U32 R3, RZ, RZ, R5 ;  /* 0x000000ffff037224 */ /* 0x000fe200078e0005 */
[----:B0-----:R-:W2:Y:S04]  /*4af80*/  LDL.LU.64 R48, [R1+0xd20] ;  /* 0x000d200001307983 */ /* 0x001ea80000300a00 */
[----:B------:R-:W-:-:S05]  /*4af90*/  SHF.R.S32.HI R3, RZ, 0x8, R3 ;  /* 0x00000008ff037819 */ /* 0x000fca0000011403 */
[----:B----4-:R-:W-:Y:S04]  /*4afa0*/  @P2 STG.E.U8 desc[UR22][R6.64], R3 ;  /* 0x0000000306002986 */ /* 0x010fe8000c101116 */
[----:B------:R0:W-:Y:S04]  /*4afb0*/  @P6 STG.E.U8 desc[UR22][R50.64], R46 ;  /* 0x0000002e32006986 */ /* 0x0001e8000c101116 */
[----:B0-----:R-:W3:Y:S01]  /*4afc0*/  LDL.LU.64 R50, [R1+0xd18] ;  /* 0x000d180001327983 */ /* 0x001ee20000300a00 */
[----:B------:R-:W-:Y:S01]  /*4afd0*/  ISETP.LT.AND P5, PT, R4, UR6, !P0 ;  /* 0x0000000604007c0c */ /* 0x000fe2000c7a1270 */
[----:B------:R-:W0:Y:S01]  /*4afe0*/  LDCU UR6, c[0x0][0x39c] ;  /* 0x00007380ff0677ac */ /* 0x000e220008000800 */
[----:B------:R-:W-:Y:S01]  /*4aff0*/  VIADD R4, R0, 0x1ed ;  /* 0x000001ed00047836 */ /* 0x000fe20000000000 */
[----:B------:R-:W-:Y:S01]  /*4b000*/  PRMT R5, R46, 0x9910, RZ ;  /* 0x000099102e057816 */ /* 0x000fe200000000ff */
[----:B------:R-:W-:-:S03]  /*4b010*/  VIADD R2, R0, 0x1ee ;  /* 0x000001ee00027836 */ /* 0x000fc60000000000 */
[----:B------:R-:W-:Y:S01]  /*4b020*/  ISETP.LT.AND P3, PT, R4, UR4, !P0 ;  /* 0x0000000404007c0c */ /* 0x000fe2000c761270 */
[----:B------:R-:W4:Y:S01]  /*4b030*/  LDCU UR4, c[0x0][0x39c] ;  /* 0x00007380ff0477ac */ /* 0x000f220008000800 */
[C---:B------:R-:W-:Y:S02]  /*4b040*/  VIADD R4, R0.reuse, 0x1ef ;  /* 0x000001ef00047836 */ /* 0x040fe40000000000 */
[----:B------:R-:W-:Y:S01]  /*4b050*/  VIADD R3, R0, 0x1f0 ;  /* 0x000001f000037836 */ /* 0x000fe20000000000 */
[----:B0-----:R-:W-:Y:S01]  /*4b060*/  ISETP.LT.AND P2, PT, R2, UR6, !P0 ;  /* 0x0000000602007c0c */ /* 0x001fe2000c741270 */
[----:B------:R-:W-:Y:S01]  /*4b070*/  IMAD.MOV.U32 R2, RZ, RZ, R5 ;  /* 0x000000ffff027224 */ /* 0x000fe200078e0005 */
[----:B-1----:R-:W-:Y:S01]  /*4b080*/  ISETP.LT.AND P6, PT, R4, UR5, !P0 ;  /* 0x0000000504007c0c */ /* 0x002fe2000c7c1270 */
[----:B------:R-:W0:Y:S03]  /*4b090*/  LDCU UR5, c[0x0][0x39c] ;  /* 0x00007380ff0577ac */ /* 0x000e260008000800 */
[----:B------:R-:W-:Y:S01]  /*4b0a0*/  SHF.R.S32.HI R2, RZ, 0x8, R2 ;  /* 0x00000008ff027819 */ /* 0x000fe20000011402 */
[----:B------:R-:W1:Y:S04]  /*4b0b0*/  LDCU UR6, c[0x0][0x39c] ;  /* 0x00007380ff0677ac */ /* 0x000e680008000800 */
[----:B-----5:R5:W-:Y:S01]  /*4b0c0*/  @P5 STG.E.U8 desc[UR22][R68.64], R2 ;  /* 0x0000000244005986 */ /* 0x020be2000c101116 */
[----:B----4-:R-:W-:Y:S01]  /*4b0d0*/  ISETP.LT.AND P5, PT, R3, UR4, !P0 ;  /* 0x0000000403007c0c */ /* 0x010fe2000c7a1270 */
[----:B------:R-:W4:Y:S01]  /*4b0e0*/  LDCU UR4, c[0x0][0x39c] ;  /* 0x00007380ff0477ac */ /* 0x000f220008000800 */
[----:B-----5:R-:W-:Y:S01]  /*4b0f0*/  VIADD R2, R0, 0x1f2 ;  /* 0x000001f200027836 */ /* 0x020fe20000000000 */
[----:B--2---:R-:W-:-:S04]  /*4b100*/  F2FP.SATFINITE.E4M3.F32.PACK_AB_MERGE_C R48, R49, R48, RZ ;  /* 0x000000303130723e */ /* 0x004fc800048070ff */
[----:B------:R-:W-:Y:S01]  /*4b110*/  PRMT R5, R48, 0x9910, RZ ;  /* 0x0000991030057816 */ /* 0x000fe200000000ff */
[----:B------:R2:W-:Y:S04]  /*4b120*/  @P4 STG.E.U8 desc[UR22][R52.64], R48 ;  /* 0x0000003034004986 */ /* 0x0005e8000c101116 */
[----:B------:R-:W-:Y:S01]  /*4b130*/  IMAD.MOV.U32 R3, RZ, RZ, R5 ;  /* 0x000000ffff037224 */ /* 0x000fe200078e0005 */
[----:B--2---:R-:W2:Y:S04]  /*4b140*/  LDL.LU.64 R52, [R1+0xd10] ;  /* 0x000d100001347983 */ /* 0x004ea80000300a00 */
[----:B------:R-:W-:-:S02]  /*4b150*/  SHF.R.S32.HI R3, RZ, 0x8, R3 ;  /* 0x00000008ff037819 */ /* 0x000fc40000011403 */
[----:B---3--:R-:W-:-:S03]  /*4b160*/  F2FP.SATFINITE.E4M3.F32.PACK_AB_MERGE_C R50, R51, R50, RZ ;  /* 0x000000323332723e */ /* 0x008fc600048070ff */
[----:B------:R-:W-:Y:S01]  /*4b170*/  @P3 STG.E.U8 desc[UR22][R92.64], R3 ;  /* 0x000000035c003986 */ /* 0x000fe2000c101116 */
[----:B------:R-:W-:-:S03]  /*4b180*/  PRMT R5, R50, 0x9910, RZ ;  /* 0x0000991032057816 */ /* 0x000fc600000000ff */
[----:B------:R3:W-:Y:S01]  /*4b190*/  @P2 STG.E.U8 desc[UR22][R54.64], R50 ;  /* 0x0000003236002986 */ /* 0x0007e2000c101116 */
[----:B0-----:R-:W-:Y:S01]  /*4b1a0*/  ISETP.LT.AND P3, PT, R2, UR5, !P0 ;  /* 0x0000000502007c0c */ /* 0x001fe2000c761270 */
[----:B------:R-:W-:Y:S01]  /*4b1b0*/  VIADD R4, R0, 0x1f1 ;  /* 0x000001f100047836 */ /* 0x000fe20000000000 */
[----:B------:R-:W0:Y:S01]  /*4b1c0*/  LDCU UR5, c[0x0][0x39c] ;  /* 0x00007380ff0577ac */ /* 0x000e220008000800 */
[----:B------:R-:W-:Y:S01]  /*4b1d0*/  IMAD.MOV.U32 R2, RZ, RZ, R5 ;  /* 0x000000ffff027224 */ /* 0x000fe200078e0005 */
[----:B---3--:R-:W3:Y:S04]  /*4b1e0*/  LDL.LU.64 R54, [R1+0xd08] ;  /* 0x000d080001367983 */ /* 0x008ee80000300a00 */
[----:B------:R-:W-:-:S05]  /*4b1f0*/  SHF.R.S32.HI R2, RZ, 0x8, R2 ;  /* 0x00000008ff027819 */ /* 0x000fca0000011402 */
[----:B------:R5:W-:Y:S04]  /*4b200*/  @P6 STG.E.U8 desc[UR22][R56.64], R2 ;  /* 0x0000000238006986 */ /* 0x000be8000c101116 */
[----:B-----5:R-:W5:Y:S01]  /*4b210*/  LDL.LU.64 R56, [R1+0xd00] ;  /* 0x000d000001387983 */ /* 0x020f620000300a00 */
[----:B-1----:R-:W-:Y:S01]  /*4b220*/  ISETP.LT.AND P4, PT, R4, UR6, !P0 ;  /* 0x0000000604007c0c */ /* 0x002fe2000c781270 */
[----:B------:R-:W1:Y:S01]  /*4b230*/  LDCU UR6, c[0x0][0x39c] ;  /* 0x00007380ff0677ac */ /* 0x000e620008000800 */
[C---:B------:R-:W-:Y:S02]  /*4b240*/  VIADD R4, R0.reuse, 0x1f3 ;  /* 0x000001f300047836 */ /* 0x040fe40000000000 */
[----:B------:R-:W-:-:S03]  /*4b250*/  VIADD R3, R0, 0x1f4 ;  /* 0x000001f400037836 */ /* 0x000fc60000000000 */
[----:B----4-:R-:W-:Y:S01]  /*4b260*/  ISETP.LT.AND P2, PT, R4, UR4, !P0 ;  /* 0x0000000404007c0c */ /* 0x010fe2000c741270 */
[----:B------:R-:W4:Y:S01]  /*4b270*/  LDCU UR4, c[0x0][0x39c] ;  /* 0x00007380ff0477ac */ /* 0x000f220008000800 */
[----:B------:R-:W-:Y:S01]  /*4b280*/  VIADD R2, R0, 0x1f6 ;  /* 0x000001f600027836 */ /* 0x000fe20000000000 */
[----:B-1----:R-:W-:Y:S01]  /*4b290*/  ISETP.LT.AND P6, PT, R3, UR6, !P0 ;  /* 0x0000000603007c0c */ /* 0x002fe2000c7c1270 */
[----:B------:R-:W1:Y:S01]  /*4b2a0*/  LDCU UR6, c[0x0][0x39c] ;  /* 0x00007380ff0677ac */ /* 0x000e620008000800 */
[----:B--2---:R-:W-:-:S04]  /*4b2b0*/  F2FP.SATFINITE.E4M3.F32.PACK_AB_MERGE_C R52, R53, R52, RZ ;  /* 0x000000343534723e */ /* 0x004fc800048070ff */
[----:B------:R-:W-:Y:S01]  /*4b2c0*/  PRMT R5, R52, 0x9910, RZ ;  /* 0x0000991034057816 */ /* 0x000fe200000000ff */
[----:B------:R2:W-:Y:S04]  /*4b2d0*/  @P5 STG.E.U8 desc[UR22][R58.64], R52 ;  /* 0x000000343a005986 */ /* 0x0005e8000c101116 */
[----:B------:R-:W-:Y:S01]  /*4b2e0*/  IMAD.MOV.U32 R3, RZ, RZ, R5 ;  /* 0x000000ffff037224 */ /* 0x000fe200078e0005 */
[----:B--2---:R-:W2:Y:S04]  /*4b2f0*/  LDL.LU.64 R58, [R1+0xcf8] ;  /* 0x000cf800013a7983 */ /* 0x004ea80000300a00 */
[----:B------:R-:W-:-:S02]  /*4b300*/  SHF.R.S32.HI R3, RZ, 0x8, R3 ;  /* 0x00000008ff037819 */ /* 0x000fc40000011403 */
[----:B---3--:R-:W-:-:S03]  /*4b310*/  F2FP.SATFINITE.E4M3.F32.PACK_AB_MERGE_C R54, R55, R54, RZ ;  /* 0x000000363736723e */ /* 0x008fc600048070ff */
[----:B------:R3:W-:Y:S01]  /*4b320*/  @P4 STG.E.U8 desc[UR22][R60.64], R3 ;  /* 0x000000033c004986 */ /* 0x0007e2000c101116 */
[----:B------:R-:W-:Y:S02]  /*4b330*/  PRMT R5, R54, 0x9910, RZ ;  /* 0x0000991036057816 */ /* 0x000fe400000000ff */
[----:B----4-:R-:W-:Y:S01]  /*4b340*/  ISETP.LT.AND P4, PT, R2, UR4, !P0 ;  /* 0x0000000402007c0c */ /* 0x010fe2000c781270 */
[----:B------:R4:W-:Y:S01]  /*4b350*/  @P3 STG.E.U8 desc[UR22][R62.64], R54 ;  /* 0x000000363e003986 */ /* 0x0009e2000c101116 */
[----:B-----5:R-:W-:-:S03]  /*4b360*/  F2FP.SATFINITE.E4M3.F32.PACK_AB_MERGE_C R56, R57, R56, RZ ;  /* 0x000000383938723e */ /* 0x020fc600048070ff */
[----:B---3--:R-:W3:Y:S01]  /*4b370*/  LDL.LU.64 R60, [R1+0xcf0] ;  /* 0x000cf000013c7983 */ /* 0x008ee20000300a00 */
[----:B------:R-:W-:Y:S01]  /*4b380*/  IMAD.MOV.U32 R2, RZ, RZ, R5 ;  /* 0x000000ffff027224 */ /* 0x000fe200078e0005 */
[----:B------:R-:W5:Y:S02]  /*4b390*/  LDCU UR4, c[0x0][0x39c] ;  /* 0x00007380ff0477ac */ /* 0x000f640008000800 */
[----:B----4-:R-:W4:Y:S02]  /*4b3a0*/  LDL.LU.64 R62, [R1+0xce8] ;  /* 0x000ce800013e7983 */ /* 0x010f240000300a00 */
[----:B------:R-:W-:-:S05]  /*4b3b0*/  SHF.R.S32.HI R2, RZ, 0x8, R2 ;  /* 0x00000008ff027819 */ /* 0x000fca0000011402 */
[----:B------:R0:W-:Y:S04]  /*4b3c0*/  @P2 STG.E.U8 desc[UR22][R64.64], R2 ;  /* 0x0000000240002986 */ /* 0x0001e8000c101116 */
[----:B------:R1:W-:Y:S04]  /*4b3d0*/  @P6 STG.E.U8 desc[UR22][R66.64], R56 ;  /* 0x0000003842006986 */ /* 0x0003e8000c101116 */
[----:B0-----:R-:W4:Y:S04]  /*4b3e0*/  LDL.LU.64 R64, [R1+0xce0] ;  /* 0x000ce00001407983 */ /* 0x001f280000300a00 */
[----:B-1----:R-:W4:Y:S01]  /*4b3f0*/  LDL.LU.64 R66, [R1+0xcd8] ;  /* 0x000cd80001427983 */ /* 0x002f220000300a00 */
[----:B------:R-:W-:-:S05]  /*4b400*/  VIADD R4, R0, 0x1f5 ;  /* 0x000001f500047836 */ /* 0x000fca0000000000 */
[----:B------:R-:W-:Y:S01]  /*4b410*/  ISETP.LT.AND P5, PT, R4, UR5, !P0 ;  /* 0x0000000504007c0c */ /* 0x000fe2000c7a1270 */
[----:B------:R-:W0:Y:S01]  /*4b420*/  LDCU UR5, c[0x0][0x39c] ;  /* 0x00007380ff0577ac */ /* 0x000e220008000800 */
[----:B------:R-:W-:-:S05]  /*4b430*/  VIADD R4, R0, 0x1f7 ;  /* 0x000001f700047836 */ /* 0x000fca0000000000 */
[----:B------:R-:W-:Y:S01]  /*4b440*/  ISETP.LT.AND P3, PT, R4, UR6, !P0 ;  /* 0x0000000604007c0c */ /* 0x000fe2000c761270 */
[----:B------:R-:W-:Y:S01]  /*4b450*/  VIADD R4, R0, 0x1f8 ;  /* 0x000001f800047836 */ /* 0x000fe20000000000 */
[----:B------:R-:W1:Y:S01]  /*4b460*/  LDCU UR6, c[0x0][0x39c] ;  /* 0x00007380ff0677ac */ /* 0x000e620008000800 */
[----:B------:R-:W-:Y:S01]  /*4b470*/  PRMT R3, R56, 0x9910, RZ ;  /* 0x0000991038037816 */ /* 0x000fe200000000ff */
[----:B------:R-:W-:Y:S02]  /*4b480*/  VIADD R2, R0, 0x1fa ;  /* 0x000001fa00027836 */ /* 0x000fe40000000000 */
[----:B0-----:R-:W-:Y:S01]  /*4b490*/  ISETP.LT.AND P2, PT, R4, UR5, !P0 ;  /* 0x0000000504007c0c */ /* 0x001fe2000c741270 */
[----:B------:R-:W0:Y:S01]  /*4b4a0*/  LDCU UR5, c[0x0][0x39c] ;  /* 0x00007380ff0577ac */ /* 0x000e220008000800 */
[----:B------:R-:W-:Y:S01]  /*4b4b0*/  VIADD R4, R0, 0x1f9 ;  /* 0x000001f900047836 */ /* 0x000fe20000000000 */
[----:B------:R-:W-:-:S04]  /*4b4c0*/  SHF.R.S32.HI R3, RZ, 0x8, R3 ;  /* 0x00000008ff037819 */ /* 0x000fc80000011403 */
[----:B-----5:R-:W-:Y:S01]  /*4b4d0*/  ISETP.LT.AND P6, PT, R4, UR4, !P0 ;  /* 0x0000000404007c0c */ /* 0x020fe2000c7c1270 */
[----:B------:R5:W-:Y:S01]  /*4b4e0*/  @P5 STG.E.U8 desc[UR22][R90.64], R3 ;  /* 0x000000035a005986 */ /* 0x000be2000c101116 */
[----:B------:R-:W0:Y:S01]  /*4b4f0*/  LDCU UR4, c[0x0][0x39c] ;  /* 0x00007380ff0477ac */ /* 0x000e220008000800 */
[----:B-1----:R-:W-:Y:S01]  /*4b500*/  ISETP.LT.AND P5, PT, R2, UR6, !P0 ;  /* 0x0000000602007c0c */ /* 0x002fe2000c7a1270 */
[----:B------:R-:W-:Y:S01]  /*4b510*/  VIADD R2, R0, 0x1fb ;  /* 0x000001fb00027836 */ /* 0x000fe20000000000 */
[----:B------:R-:W1:Y:S01]  /*4b520*/  LDCU UR6, c[0x0][0x39c] ;  /* 0x00007380ff0677ac */ /* 0x000e620008000800 */
[----:B--2---:R-:W-:-:S04]  /*4b530*/  F2FP.SATFINITE.E4M3.F32.PACK_AB_MERGE_C R59, R59, R58, RZ ;  /* 0x0000003a3b3b723e */ /* 0x004fc800048070ff */
[----:B------:R-:W-:Y:S01]  /*4b540*/  PRMT R5, R59, 0x9910, RZ ;  /* 0x000099103b057816 */ /* 0x000fe200000000ff */
[----:B------:R-:W-:Y:S01]  /*4b550*/  @P4 STG.E.U8 desc[UR22][R88.64], R59 ;  /* 0x0000003b58004986 */ /* 0x000fe2000c101116 */
[----:B0-----:R-:W-:Y:S01]  /*4b560*/  ISETP.LT.AND P4, PT, R2, UR5, !P0 ;  /* 0x0000000502007c0c */ /* 0x001fe2000c781270 */
[----:B------:R-:W-:Y:S01]  /*4b570*/  VIADD R2, R0, 0x1fc ;  /* 0x000001fc00027836 */ /* 0x000fe20000000000 */
[----:B------:R-:W-:-:S05]  /*4b580*/  SHF.R.S32.HI R5, RZ, 0x8, R5 ;  /* 0x00000008ff057819 */ /* 0x000fca0000011405 */
[----:B------:R0:W-:Y:S01]  /*4b590*/  @P3 STG.E.U8 desc[UR22][R86.64], R5 ;  /* 0x0000000556003986 */ /* 0x0001e2000c101116 */
[----:B------:R-:W-:Y:S01]  /*4b5a0*/  ISETP.LT.AND P3, PT, R2, UR7, !P0 ;  /* 0x0000000702007c0c */ /* 0x000fe2000c761270 */
[C---:B------:R-:W-:Y:S02]  /*4b5b0*/  VIADD R2, R0.reuse, 0x1fd ;  /* 0x000001fd00027836 */ /* 0x040fe40000000000 */
[----:B------:R-:W-:Y:S01]  /*4b5c0*/  VIADD R0, R0, 0x1fe ;  /* 0x000001fe00007836 */ /* 0x000fe20000000000 */
[----:B---3--:R-:W-:Y:S02]  /*4b5d0*/  F2FP.SATFINITE.E4M3.F32.PACK_AB_MERGE_C R61, R61, R60, RZ ;  /* 0x0000003c3d3d723e */ /* 0x008fe400048070ff */
[----:B----4-:R-:W-:-:S03]  /*4b5e0*/  F2FP.SATFINITE.E4M3.F32.PACK_AB_MERGE_C R63, R63, R62, RZ ;  /* 0x0000003e3f3f723e */ /* 0x010fc600048070ff */
[----:B------:R-:W-:Y:S01]  /*4b5f0*/  @P2 STG.E.U8 desc[UR22][R84.64], R61 ;  /* 0x0000003d54002986 */ /* 0x000fe2000c101116 */
[----:B------:R-:W-:Y:S02]  /*4b600*/  ISETP.LT.AND P2, PT, R2, UR4, !P0 ;  /* 0x0000000402007c0c */ /* 0x000fe4000c741270 */
[----:B-1----:R-:W-:Y:S02]  /*4b610*/  ISETP.LT.AND P0, PT, R0, UR6, !P0 ;  /* 0x0000000600007c0c */ /* 0x002fe4000c701270 */
[----:B------:R-:W-:Y:S02]  /*4b620*/  PRMT R0, R63, 0x9910, RZ ;  /* 0x000099103f007816 */ /* 0x000fe400000000ff */
[----:B-----5:R-:W-:-:S03]  /*4b630*/  PRMT R3, R61, 0x9910, RZ ;  /* 0x000099103d037816 */ /* 0x020fc600000000ff */
[----:B0-----:R-:W-:Y:S01]  /*4b640*/  IMAD.MOV.U32 R5, RZ, RZ, R0 ;  /* 0x000000ffff057224 */ /* 0x001fe200078e0000 */
[----:B------:R-:W-:Y:S02]  /*4b650*/  SHF.R.S32.HI R3, RZ, 0x8, R3 ;  /* 0x00000008ff037819 */ /* 0x000fe40000011403 */
[----:B------:R-:W-:Y:S02]  /*4b660*/  F2FP.SATFINITE.E4M3.F32.PACK_AB_MERGE_C R65, R65, R64, RZ ;  /* 0x000000404141723e */ /* 0x000fe400048070ff */
[----:B------:R-:W-:Y:S02]  /*4b670*/  F2FP.SATFINITE.E4M3.F32.PACK_AB_MERGE_C R67, R67, R66, RZ ;  /* 0x000000424343723e */ /* 0x000fe400048070ff */
[----:B------:R-:W-:Y:S02]  /*4b680*/  PRMT R7, R65, 0x9910, RZ ;  /* 0x0000991041077816 */ /* 0x000fe400000000ff */
[----:B------:R-:W-:Y:S02]  /*4b690*/  SHF.R.S32.HI R5, RZ, 0x8, R5 ;  /* 0x00000008ff057819 */ /* 0x000fe40000011405 */
[----:B------:R-:W-:Y:S01]  /*4b6a0*/  PRMT R0, R67, 0x9910, RZ ;  /* 0x0000991043007816 */ /* 0x000fe200000000ff */
[----:B------:R0:W-:Y:S01]  /*4b6b0*/  @P6 STG.E.U8 desc[UR22][R82.64], R3 ;  /* 0x0000000352006986 */ /* 0x0001e2000c101116 */
[----:B------:R-:W-:-:S03]  /*4b6c0*/  SHF.R.S32.HI R7, RZ, 0x8, R7 ;  /* 0x00000008ff077819 */ /* 0x000fc60000011407 */
[----:B------:R1:W-:Y:S04]  /*4b6d0*/  @P5 STG.E.U8 desc[UR22][R80.64], R63 ;  /* 0x0000003f50005986 */ /* 0x0003e8000c101116 */
[----:B------:R1:W-:Y:S01]  /*4b6e0*/  @P4 STG.E.U8 desc[UR22][R78.64], R5 ;  /* 0x000000054e004986 */ /* 0x0003e2000c101116 */
[----:B0-----:R-:W-:-:S03]  /*4b6f0*/  SHF.R.S32.HI R3, RZ, 0x8, R0 ;  /* 0x00000008ff037819 */ /* 0x001fc60000011400 */
[----:B------:R1:W-:Y:S04]  /*4b700*/  @P3 STG.E.U8 desc[UR22][R76.64], R65 ;  /* 0x000000414c003986 */ /* 0x0003e8000c101116 */
[----:B------:R1:W-:Y:S04]  /*4b710*/  @P2 STG.E.U8 desc[UR22][R74.64], R7 ;  /* 0x000000074a002986 */ /* 0x0003e8000c101116 */
[----:B------:R1:W-:Y:S04]  /*4b720*/  @P0 STG.E.U8 desc[UR22][R72.64], R67 ;  /* 0x0000004348000986 */ /* 0x0003e8000c101116 */
[----:B------:R1:W-:Y:S01]  /*4b730*/  @P1 STG.E.U8 desc[UR22][R70.64], R3 ;  /* 0x0000000346001986 */ /* 0x0003e2000c101116 */
[----:B------:R-:W-:Y:S06]  /*4b740*/  BAR.SYNC.DEFER_BLOCKING 0x0 ;  /* 0x0000000000007b1d */ /* 0x000fec0000010000 */
[----:B------:R-:W-:Y:S05]  /*4b750*/  BRA.U UP0, `(.L_x_13) ;  /* 0x0000000100a07547 */ /* 0x000fea000b800000 */
[----:B------:R-:W0:Y:S01]  /*4b760*/  S2UR UR5, SR_CgaCtaId ;  /* 0x00000000000579c3 */ /* 0x000e220000008800 */
[----:B------:R-:W-:Y:S01]  /*4b770*/  NOP ;  /* 0x0000000000007918 */ /* 0x000fe20000000000 */
[----:B------:R-:W-:Y:S01]  /*4b780*/  UMOV UR4, 0x50 ;  /* 0x0000005000047882 */ /* 0x000fe20000000000 */
[----:B------:R-:W-:Y:S02]  /*4b790*/  IMAD.U32 R0, RZ, RZ, UR8 ;  /* 0x00000008ff007e24 */ /* 0x000fe4000f8e00ff */
[----:B-1----:R-:W-:Y:S02]  /*4b7a0*/  IMAD.MOV.U32 R3, RZ, RZ, 0xffff ;  /* 0x0000ffffff037424 */ /* 0x002fe400078e00ff */
[----:B------:R-:W-:Y:S01]  /*4b7b0*/  IMAD.MOV.U32 R7, RZ, RZ, 0x1 ;  /* 0x00000001ff077424 */ /* 0x000fe200078e00ff */
[----:B------:R-:W-:-:S04]  /*4b7c0*/  LOP3.LUT R0, R0, 0xffff, RZ, 0xc0, !PT ;  /* 0x0000ffff00007812 */ /* 0x000fc800078ec0ff */
[----:B------:R-:W-:-:S05]  /*4b7d0*/  SHF.R.U32.HI R0, RZ, 0x5, R0 ;  /* 0x00000005ff007819 */ /* 0x000fca0000011600 */
[----:B------:R-:W-:Y:S01]  /*4b7e0*/  VIADD R2, R0, 0x10 ;  /* 0x0000001000027836 */ /* 0x000fe20000000000 */
[----:B------:R-:W-:Y:S01]  /*4b7f0*/  SHF.L.U32 R0, R3, R0, RZ ;  /* 0x0000000003007219 */ /* 0x000fe200000006ff */
[----:B0-----:R-:W-:-:S03]  /*4b800*/  ULEA UR6, UR5, UR4, 0x18 ;  /* 0x0000000405067291 */ /* 0x001fc6000f8ec0ff */
[----:B------:R-:W-:-:S04]  /*4b810*/  SHF.L.U32 R3, R7, R2, RZ ;  /* 0x0000000207037219 */ /* 0x000fc800000006ff */
[----:B------:R-:W-:Y:S02]  /*4b820*/  LOP3.LUT R0, R3, R0, RZ, 0xfc, !PT ;  /* 0x0000000003007212 */ /* 0x000fe400078efcff */
[----:B------:R-:W0:Y:S02]  /*4b830*/  LDS R5, [UR6] ;  /* 0x00000006ff057984 */ /* 0x000e240008000800 */
[C---:B------:R-:W-:Y:S02]  /*4b840*/  LOP3.LUT R2, R0.reuse, 0xffff, RZ, 0xc0, !PT ;  /* 0x0000ffff00027812 */ /* 0x040fe400078ec0ff */
[----:B0-----:R-:W-:-:S04]  /*4b850*/  LOP3.LUT R3, R0, 0xffff, R5, 0x80, !PT ;  /* 0x0000ffff00037812 */ /* 0x001fc800078e8005 */
[----:B------:R-:W-:-:S13]  /*4b860*/  ISETP.NE.AND P0, PT, R3, R2, PT ;  /* 0x000000020300720c */ /* 0x000fda0003f05270 */
[----:B------:R-:W-:Y:S05]  /*4b870*/  @P0 BRA `(.L_x_14) ;  /* 0x0000000000500947 */ /* 0x000fea0003800000 */
[----:B------:R-:W-:Y:S02]  /*4b880*/  SHF.R.U32.HI R5, RZ, 0x10, R5 ;  /* 0x00000010ff057819 */ /* 0x000fe40000011605 */
[----:B------:R-:W-:-:S04]  /*4b890*/  SHF.R.U32.HI R2, RZ, 0x10, R0 ;  /* 0x00000010ff027819 */ /* 0x000fc80000011600 */
[----:B------:R-:W-:-:S04]  /*4b8a0*/  LOP3.LUT R5, R5, R2, RZ, 0xc0, !PT ;  /* 0x0000000205057212 */ /* 0x000fc800078ec0ff */
[----:B------:R-:W-:-:S13]  /*4b8b0*/  ISETP.NE.AND P0, PT, R5, R2, PT ;  /* 0x000000020500720c */ /* 0x000fda0003f05270 */
[----:B------:R-:W-:Y:S05]  /*4b8c0*/  @P0 BRA `(.L_x_15) ;  /* 0x0000000000300947 */ /* 0x000fea0003800000 */
[----:B------:R-:W-:Y:S01]  /*4b8d0*/  R2UR UR4, R0 ;  /* 0x00000000000472ca */ /* 0x000fe200000e0000 */
[----:B------:R-:W-:Y:S01]  /*4b8e0*/  VOTEU.ANY UR5, UPT, PT ;  /* 0x0000000000057886 */ /* 0x000fe200038e0100 */
[----:B------:R-:W0:Y:S01]  /*4b8f0*/  S2R R0, SR_LANEID ;  /* 0x0000000000007919 */ /* 0x000e220000000000 */
[----:B------:R-:W-:-:S10]  /*4b900*/  UFLO.U32 UR5, UR5 ;  /* 0x00000005000572bd */ /* 0x000fd400080e0000 */
[----:B------:R-:W-:-:S06]  /*4b910*/  ULOP3.LUT UR4, URZ, UR4, URZ, 0x33, !UPT ;  /* 0x00000004ff047292 */ /* 0x000fcc000f8e33ff */
[----:B------:R-:W-:-:S04]  /*4b920*/  IMAD.U32 R2, RZ, RZ, UR4 ;  /* 0x00000004ff027e24 */ /* 0x000fc8000f8e00ff */
[----:B------:R-:W1:Y:S02]  /*4b930*/  REDUX UR7, R2 ;  /* 0x00000000020773c4 */ /* 0x000e640000000000 */
[----:B------:R2:W-:Y:S01]  /*4b940*/  UTCATOMSWS.AND URZ, UR4 ;  /* 0x0000000400ff79e3 */ /* 0x0005e20008000000 */
[----:B0-----:R-:W-:Y:S01]  /*4b950*/  ISETP.EQ.U32.AND P0, PT, R0, UR5, PT ;  /* 0x0000000500007c0c */ /* 0x001fe2000bf02070 */
[----:B-1----:R-:W-:-:S12]  /*4b960*/  IMAD.U32 R0, RZ, RZ, UR7 ;  /* 0x00000007ff007e24 */ /* 0x002fd8000f8e00ff */
[----:B------:R2:W-:Y:S01]  /*4b970*/  @P0 ATOMS.AND RZ, [UR6], R0 ;  /* 0x00000000ffff098c */ /* 0x0005e2000a800006 */
[----:B------:R-:W-:Y:S05]  /*4b980*/  BRA `(.L_x_13) ;  /* 0x0000000000147947 */ /* 0x000fea0003800000 */
.L_x_15:
[----:B------:R-:W-:-:S07]  /*4b990*/  MOV R2, 0x4b9b0 ;  /* 0x0004b9b000027802 */ /* 0x000fce0000000f00 */
[----:B------:R-:W-:Y:S05]  /*4b9a0*/  CALL.REL.NOINC `($__internal_0_$__cuda_sm10x_tcgen05_guardrail_trap_col_being_dealloced_not_returned_by_alloc) ;  /* 0x00000000002c7944 */ /* 0x000fea0003c00000 */
[----:B------:R-:W-:Y:S05]  /*4b9b0*/  BRA `(.L_x_13) ;  /* 0x0000000000087947 */ /* 0x000fea0003800000 */
.L_x_14:
[----:B------:R-:W-:-:S07]  /*4b9c0*/  MOV R2, 0x4b9e0 ;  /* 0x0004b9e000027802 */ /* 0x000fce0000000f00 */
[----:B------:R-:W-:Y:S05]  /*4b9d0*/  CALL.REL.NOINC `($__internal_2_$__cuda_sm10x_tcgen05_guardrail_trap_unallocated_columns_being_dealloced) ;  /* 0x0000000000387944 */ /* 0x000fea0003c00000 */
.L_x_13:
[----:B------:R-:W-:Y:S01]  /*4b9e0*/  NOP ;  /* 0x0000000000007918 */ /* 0x000fe20000000000 */
[----:B--2---:R-:W-:Y:S05]  /*4b9f0*/  EXIT ;  /* 0x000000000000794d */ /* 0x004fea0003800000 */
.L_x_8:
[----:B------:R-:W2:Y:S02]  /*4ba00*/  SYNCS.PHASECHK.TRANS64.TRYWAIT P4, [UR11], R10 ;  /* 0x0000000aff0075a7 */ /* 0x000ea4000808110b */
[----:B--2---:R-:W-:Y:S05]  /*4ba10*/  @!P4 BRA `(.L_x_8) ;  /* 0xfffffffc00f8c947 */ /* 0x004fea000383ffff */
[----:B------:R-:W-:Y:S05]  /*4ba20*/  BRA `(.L_x_16) ;  /* 0xfffffd7800687947 */ /* 0x000fea000383ffff */
.L_x_12:
[----:B------:R-:W0:Y:S02]  /*4ba30*/  SYNCS.PHASECHK.TRANS64.TRYWAIT P2, [UR11], R30 ;  /* 0x0000001eff0075a7 */ /* 0x000e24000804110b */
[----:B0-----:R-:W-:Y:S05]  /*4ba40*/  @!P2 BRA `(.L_x_12) ;  /* 0xfffffffc00f8a947 */ /* 0x001fea000383ffff */
[----:B------:R-:W-:Y:S05]  /*4ba50*/  BRA `(.L_x_11) ;  /* 0xfffffe7c00507947 */ /* 0x000fea000383ffff */
        .weak           $__internal_0_$__cuda_sm10x_tcgen05_guardrail_trap_col_being_dealloced_not_returned_by_alloc
        .type           $__internal_0_$__cuda_sm10x_tcgen05_guardrail_trap_col_being_dealloced_not_returned_by_alloc,@function
        .size           $__internal_0_$__cuda_sm10x_tcgen05_guardrail_trap_col_being_dealloced_not_returned_by_alloc,($__internal_1_$__cuda_sm10x_tcgen05_guardrail_trap_phase_invalid_during_alloc - $__internal_0_$__cuda_sm10x_tcgen05_guardrail_trap_col_being_dealloced_not_returned_by_alloc)
$__internal_0_$__cuda_sm10x_tcgen05_guardrail_trap_col_being_dealloced_not_returned_by_alloc:
[----:B------:R-:W-:Y:S05]  /*4ba60*/  BPT.TRAP 0x1 ;  /* 0x000000040000795c */ /* 0x000fea0000300000 */
[----:B------:R-:W-:-:S04]  /*4ba70*/  IMAD.MOV.U32 R3, RZ, RZ, 0x0 ;  /* 0x00000000ff037424 */ /* 0x000fc800078e00ff */
[----:B------:R-:W-:Y:S05]  /*4ba80*/  RET.REL.NODEC R2 `(matmul_kernel) ;  /* 0xfffffb44025c7950 */ /* 0x000fea0003c3ffff */
        .weak           $__internal_1_$__cuda_sm10x_tcgen05_guardrail_trap_phase_invalid_during_alloc
        .type           $__internal_1_$__cuda_sm10x_tcgen05_guardrail_trap_phase_invalid_during_alloc,@function
        .size           $__internal_1_$__cuda_sm10x_tcgen05_guardrail_trap_phase_invalid_during_alloc,($__internal_2_$__cuda_sm10x_tcgen05_guardrail_trap_unallocated_columns_being_dealloced - $__internal_1_$__cuda_sm10x_tcgen05_guardrail_trap_phase_invalid_during_alloc)
$__internal_1_$__cuda_sm10x_tcgen05_guardrail_trap_phase_invalid_during_alloc:
[----:B------:R-:W-:Y:S05]  /*4ba90*/  BPT.TRAP 0x1 ;  /* 0x000000040000795c */ /* 0x000fea0000300000 */
[----:B------:R-:W-:-:S04]  /*4baa0*/  IMAD.MOV.U32 R3, RZ, RZ, 0x0 ;  /* 0x00000000ff037424 */ /* 0x000fc800078e00ff */
[----:B------:R-:W-:Y:S05]  /*4bab0*/  RET.REL.NODEC R2 `(matmul_kernel) ;  /* 0xfffffb4402507950 */ /* 0x000fea0003c3ffff */
        .weak           $__internal_2_$__cuda_sm10x_tcgen05_guardrail_trap_unallocated_columns_being_dealloced
        .type           $__internal_2_$__cuda_sm10x_tcgen05_guardrail_trap_unallocated_columns_being_dealloced,@function
        .size           $__internal_2_$__cuda_sm10x_tcgen05_guardrail_trap_unallocated_columns_being_dealloced,(.L_x_20 - $__internal_2_$__cuda_sm10x_tcgen05_guardrail_trap_unallocated_columns_being_dealloced)
$__internal_2_$__cuda_sm10x_tcgen05_guardrail_trap_unallocated_columns_being_dealloced:
[----:B------:R-:W-:Y:S05]  /*4bac0*/  BPT.TRAP 0x1 ;  /* 0x000000040000795c */ /* 0x000fea0000300000 */
[----:B------:R-:W-:-:S04]  /*4bad0*/  IMAD.MOV.U32 R3, RZ, RZ, 0x0 ;  /* 0x00000000ff037424 */ /* 0x000fc800078e00ff */
[----:B------:R-:W-:Y:S05]  /*4bae0*/  RET.REL.NODEC R2 `(matmul_kernel) ;  /* 0xfffffb4402447950 */ /* 0x000fea0003c3ffff */
.L_x_17:
[----:B------:R-:W-:-:S00]  /*4baf0*/  BRA `(.L_x_17) ;  /* 0xfffffffc00fc7947 */ /* 0x000fc0000383ffff */
[----:B------:R-:W-:-:S00]  /*4bb00*/  NOP ;  /* 0x0000000000007918 */ /* 0x000fc00000000000 */
[----:B------:R-:W-:-:S00]  /*4bb10*/  NOP ;  /* 0x0000000000007918 */ /* 0x000fc00000000000 */
[----:B------:R-:W-:-:S00]  /*4bb20*/  NOP ;  /* 0x0000000000007918 */ /* 0x000fc00000000000 */
[----:B------:R-:W-:-:S00]  /*4bb30*/  NOP ;  /* 0x0000000000007918 */ /* 0x000fc00000000000 */
[----:B------:R-:W-:-:S00]  /*4bb40*/  NOP ;  /* 0x0000000000007918 */ /* 0x000fc00000000000 */
[----:B------:R-:W-:-:S00]  /*4bb50*/  NOP ;  /* 0x0000000000007918 */ /* 0x000fc00000000000 */
[----:B------:R-:W-:-:S00]  /*4bb60*/  NOP ;  /* 0x0000000000007918 */ /* 0x000fc00000000000 */
[----:B------:R-:W-:-:S00]  /*4bb70*/  NOP ;  /* 0x0000000000007918 */ /* 0x000fc00000000000 */
.L_x_20:


//--------------------- .nv.shared.matmul_kernel  --------------------------
	.section	.nv.shared.matmul_kernel,"aw",@nobits
	.sectionflags	@""
	.align	16
	.zero		1024


//--------------------- .nv.shared.reserved.0     --------------------------
	.section	.nv.shared.reserved.0,"aw",@nobits
	.align	8
	.weak		__nv_reservedSMEM_offset_0_alias
	.size		__nv_reservedSMEM_offset_0_alias, 0, 64
	.other		__nv_reservedSMEM_offset_0_alias,@"STO_CUDA_RESERVED_SHARED STV_DEFAULT"
__nv_reservedSMEM_offset_0_alias:
	.zero		0
.nv.shared.reserved.0:
	.zero		64
	.weak		__nv_reservedSMEM_allocation_phase
	.type		__nv_reservedSMEM_allocation_phase,@object
	.size		__nv_reservedSMEM_allocation_phase,(.L_0 - __nv_reservedSMEM_allocation_phase)
__nv_reservedSMEM_allocation_phase:
	.zero		1
.L_0:
	.zero		7
	.weak		__nv_reservedSMEM_devtool_atexit_pc
	.type		__nv_reservedSMEM_devtool_atexit_pc,@object
	.size		__nv_reservedSMEM_devtool_atexit_pc,(__nv_reservedSMEM_allocation_mask - __nv_reservedSMEM_devtool_atexit_pc)
__nv_reservedSMEM_devtool_atexit_pc:
	.zero		8
	.weak		__nv_reservedSMEM_allocation_mask
	.type		__nv_reservedSMEM_allocation_mask,@object
	.size		__nv_reservedSMEM_allocation_mask,(.L_2 - __nv_reservedSMEM_allocation_mask)
__nv_reservedSMEM_allocation_mask:
	.zero		4
.L_2:


//--------------------- .nv.constant0.matmul_kernel --------------------------
	.section	.nv.constant0.matmul_kernel,"a",@progbits
	.sectionflags	@""
	.align	4
.nv.constant0.matmul_kernel:
	.zero		976


//--------------------- SYMBOLS --------------------------

	.type		.nv.reservedSmem.offset0,@object
	.size		.nv.reservedSmem.offset0,0x4
	.type		.nv.reservedSmem.cap,@object
	.size		.nv.reservedSmem.cap,0x4
